//
// Generated by NVIDIA NVVM Compiler
//
// Compiler Build ID: CL-36424714
// Cuda compilation tools, release 13.0, V13.0.88
// Based on NVVM 20.0.0
//

.version 9.0
.target sm_100
.address_size 64

	// .globl	_ZN3cub18CUB_300001_SM_10006detail11EmptyKernelIvEEvv
// _ZZN3cub18CUB_300001_SM_10006detail6reduce28DeviceReduceSingleTileKernelINS2_10policy_hubIdjN4cuda3std3__44plusIdEEE10Policy1000EN6thrust24THRUST_300001_SM_1000_NS6detail15normal_iteratorINSD_10device_ptrIdEEEEPdjS9_ddNS7_10__identityEEEvT0_T1_T2_T3_T4_T6_E12temp_storage has been demoted
// _ZZN3cub18CUB_300001_SM_10006detail6reduce18DeviceReduceKernelINS2_10policy_hubIdjN4cuda3std3__44plusIdEEE10Policy1000EN6thrust24THRUST_300001_SM_1000_NS6detail15normal_iteratorINSD_10device_ptrIdEEEEjS9_dNS7_10__identityEEEvT0_PT3_T1_NS0_13GridEvenShareISN_EET2_T4_E12temp_storage has been demoted
// _ZZN3cub18CUB_300001_SM_10006detail6reduce28DeviceReduceSingleTileKernelINS2_10policy_hubIdjN4cuda3std3__44plusIdEEE10Policy1000EPdSC_iS9_ddNS7_10__identityEEEvT0_T1_T2_T3_T4_T6_E12temp_storage has been demoted
// _ZZN3cub18CUB_300001_SM_10006detail6reduce28DeviceReduceSingleTileKernelINS2_10policy_hubIdyN4cuda3std3__44plusIdEEE10Policy1000EN6thrust24THRUST_300001_SM_1000_NS6detail15normal_iteratorINSD_10device_ptrIdEEEEPdyS9_ddNS7_10__identityEEEvT0_T1_T2_T3_T4_T6_E12temp_storage has been demoted
// _ZZN3cub18CUB_300001_SM_10006detail6reduce18DeviceReduceKernelINS2_10policy_hubIdyN4cuda3std3__44plusIdEEE10Policy1000EN6thrust24THRUST_300001_SM_1000_NS6detail15normal_iteratorINSD_10device_ptrIdEEEEyS9_dNS7_10__identityEEEvT0_PT3_T1_NS0_13GridEvenShareISN_EET2_T4_E12temp_storage has been demoted
// _ZZN3cub18CUB_300001_SM_10006detail6reduce28DeviceReduceSingleTileKernelINS2_10policy_hubIdyN4cuda3std3__44plusIdEEE10Policy1000EPdSC_iS9_ddNS7_10__identityEEEvT0_T1_T2_T3_T4_T6_E12temp_storage has been demoted
.global .align 1 .b8 _ZN27_INTERNAL_ad1ff534_4_k_cu_N4cuda3std3__45__cpo5beginE[1];
.global .align 1 .b8 _ZN27_INTERNAL_ad1ff534_4_k_cu_N4cuda3std3__45__cpo3endE[1];
.global .align 1 .b8 _ZN27_INTERNAL_ad1ff534_4_k_cu_N4cuda3std3__45__cpo6cbeginE[1];
.global .align 1 .b8 _ZN27_INTERNAL_ad1ff534_4_k_cu_N4cuda3std3__45__cpo4cendE[1];
.global .align 1 .b8 _ZN27_INTERNAL_ad1ff534_4_k_cu_N4cuda3std3__45__cpo6rbeginE[1];
.global .align 1 .b8 _ZN27_INTERNAL_ad1ff534_4_k_cu_N4cuda3std3__45__cpo4rendE[1];
.global .align 1 .b8 _ZN27_INTERNAL_ad1ff534_4_k_cu_N4cuda3std3__45__cpo7crbeginE[1];
.global .align 1 .b8 _ZN27_INTERNAL_ad1ff534_4_k_cu_N4cuda3std3__45__cpo5crendE[1];
.global .align 1 .b8 _ZN27_INTERNAL_ad1ff534_4_k_cu_N4cuda3std3__429_GLOBAL__N__ad1ff534_4_k_cu_N6ignoreE[1];
.global .align 1 .b8 _ZN27_INTERNAL_ad1ff534_4_k_cu_N4cuda3std3__419piecewise_constructE[1];
.global .align 1 .b8 _ZN27_INTERNAL_ad1ff534_4_k_cu_N4cuda3std3__48in_placeE[1];
.global .align 1 .b8 _ZN27_INTERNAL_ad1ff534_4_k_cu_N4cuda3std3__420unreachable_sentinelE[1];
.global .align 1 .b8 _ZN27_INTERNAL_ad1ff534_4_k_cu_N4cuda3std3__47nulloptE[1];
.global .align 1 .b8 _ZN27_INTERNAL_ad1ff534_4_k_cu_N4cuda3std3__48unexpectE[1];
.global .align 1 .b8 _ZN27_INTERNAL_ad1ff534_4_k_cu_N4cuda3std6ranges3__45__cpo4swapE[1];
.global .align 1 .b8 _ZN27_INTERNAL_ad1ff534_4_k_cu_N4cuda3std6ranges3__45__cpo9iter_moveE[1];
.global .align 1 .b8 _ZN27_INTERNAL_ad1ff534_4_k_cu_N4cuda3std6ranges3__45__cpo7advanceE[1];
.global .align 1 .b8 _ZN27_INTERNAL_ad1ff534_4_k_cu_N4cuda3std6ranges3__45__cpo5beginE[1];
.global .align 1 .b8 _ZN27_INTERNAL_ad1ff534_4_k_cu_N4cuda3std6ranges3__45__cpo3endE[1];
.global .align 1 .b8 _ZN27_INTERNAL_ad1ff534_4_k_cu_N4cuda3std6ranges3__45__cpo6cbeginE[1];
.global .align 1 .b8 _ZN27_INTERNAL_ad1ff534_4_k_cu_N4cuda3std6ranges3__45__cpo4cendE[1];
.global .align 1 .b8 _ZN27_INTERNAL_ad1ff534_4_k_cu_N4cuda3std6ranges3__45__cpo9iter_swapE[1];
.global .align 1 .b8 _ZN27_INTERNAL_ad1ff534_4_k_cu_N4cuda3std6ranges3__45__cpo4nextE[1];
.global .align 1 .b8 _ZN27_INTERNAL_ad1ff534_4_k_cu_N4cuda3std6ranges3__45__cpo4prevE[1];
.global .align 1 .b8 _ZN27_INTERNAL_ad1ff534_4_k_cu_N4cuda3std6ranges3__45__cpo4dataE[1];
.global .align 1 .b8 _ZN27_INTERNAL_ad1ff534_4_k_cu_N4cuda3std6ranges3__45__cpo5cdataE[1];
.global .align 1 .b8 _ZN27_INTERNAL_ad1ff534_4_k_cu_N4cuda3std6ranges3__45__cpo4sizeE[1];
.global .align 1 .b8 _ZN27_INTERNAL_ad1ff534_4_k_cu_N4cuda3std6ranges3__45__cpo5ssizeE[1];
.global .align 1 .b8 _ZN27_INTERNAL_ad1ff534_4_k_cu_N4cuda3std6ranges3__45__cpo8distanceE[1];
.global .align 1 .b8 _ZN27_INTERNAL_ad1ff534_4_k_cu_N6thrust24THRUST_300001_SM_1000_NS12placeholders2_1E[1];
.global .align 1 .b8 _ZN27_INTERNAL_ad1ff534_4_k_cu_N6thrust24THRUST_300001_SM_1000_NS12placeholders2_2E[1];
.global .align 1 .b8 _ZN27_INTERNAL_ad1ff534_4_k_cu_N6thrust24THRUST_300001_SM_1000_NS12placeholders2_3E[1];
.global .align 1 .b8 _ZN27_INTERNAL_ad1ff534_4_k_cu_N6thrust24THRUST_300001_SM_1000_NS12placeholders2_4E[1];
.global .align 1 .b8 _ZN27_INTERNAL_ad1ff534_4_k_cu_N6thrust24THRUST_300001_SM_1000_NS12placeholders2_5E[1];
.global .align 1 .b8 _ZN27_INTERNAL_ad1ff534_4_k_cu_N6thrust24THRUST_300001_SM_1000_NS12placeholders2_6E[1];
.global .align 1 .b8 _ZN27_INTERNAL_ad1ff534_4_k_cu_N6thrust24THRUST_300001_SM_1000_NS12placeholders2_7E[1];
.global .align 1 .b8 _ZN27_INTERNAL_ad1ff534_4_k_cu_N6thrust24THRUST_300001_SM_1000_NS12placeholders2_8E[1];
.global .align 1 .b8 _ZN27_INTERNAL_ad1ff534_4_k_cu_N6thrust24THRUST_300001_SM_1000_NS12placeholders2_9E[1];
.global .align 1 .b8 _ZN27_INTERNAL_ad1ff534_4_k_cu_N6thrust24THRUST_300001_SM_1000_NS12placeholders3_10E[1];
.global .align 1 .b8 _ZN27_INTERNAL_ad1ff534_4_k_cu_N6thrust24THRUST_300001_SM_1000_NS8cuda_cub3parE[1];
.global .align 1 .b8 _ZN27_INTERNAL_ad1ff534_4_k_cu_N6thrust24THRUST_300001_SM_1000_NS8cuda_cub10par_nosyncE[1];
.global .align 1 .b8 _ZN27_INTERNAL_ad1ff534_4_k_cu_N6thrust24THRUST_300001_SM_1000_NS6system6detail10sequential3seqE[1];
.global .align 1 .b8 _ZN27_INTERNAL_ad1ff534_4_k_cu_N6thrust24THRUST_300001_SM_1000_NS3seqE[1];

.visible .entry _ZN3cub18CUB_300001_SM_10006detail11EmptyKernelIvEEvv()
{


	ret;

}
	// .globl	_ZN3cub18CUB_300001_SM_10006detail8for_each13static_kernelINS2_12policy_hub_t12policy_500_tEmN6thrust24THRUST_300001_SM_1000_NS8cuda_cub20__uninitialized_fill7functorINS7_10device_ptrIdEEdEEEEvT0_T1_
.visible .entry _ZN3cub18CUB_300001_SM_10006detail8for_each13static_kernelINS2_12policy_hub_t12policy_500_tEmN6thrust24THRUST_300001_SM_1000_NS8cuda_cub20__uninitialized_fill7functorINS7_10device_ptrIdEEdEEEEvT0_T1_(
	.param .u64 _ZN3cub18CUB_300001_SM_10006detail8for_each13static_kernelINS2_12policy_hub_t12policy_500_tEmN6thrust24THRUST_300001_SM_1000_NS8cuda_cub20__uninitialized_fill7functorINS7_10device_ptrIdEEdEEEEvT0_T1__param_0,
	.param .align 8 .b8 _ZN3cub18CUB_300001_SM_10006detail8for_each13static_kernelINS2_12policy_hub_t12policy_500_tEmN6thrust24THRUST_300001_SM_1000_NS8cuda_cub20__uninitialized_fill7functorINS7_10device_ptrIdEEdEEEEvT0_T1__param_1[16]
)
.maxntid 256
{
	.reg .pred 	%p<4>;
	.reg .b32 	%r<5>;
	.reg .b64 	%rd<16>;
	.reg .b64 	%fd<3>;

	ld.param.f64 	%fd2, [_ZN3cub18CUB_300001_SM_10006detail8for_each13static_kernelINS2_12policy_hub_t12policy_500_tEmN6thrust24THRUST_300001_SM_1000_NS8cuda_cub20__uninitialized_fill7functorINS7_10device_ptrIdEEdEEEEvT0_T1__param_1+8];
	ld.param.u64 	%rd4, [_ZN3cub18CUB_300001_SM_10006detail8for_each13static_kernelINS2_12policy_hub_t12policy_500_tEmN6thrust24THRUST_300001_SM_1000_NS8cuda_cub20__uninitialized_fill7functorINS7_10device_ptrIdEEdEEEEvT0_T1__param_1];
	ld.param.u64 	%rd5, [_ZN3cub18CUB_300001_SM_10006detail8for_each13static_kernelINS2_12policy_hub_t12policy_500_tEmN6thrust24THRUST_300001_SM_1000_NS8cuda_cub20__uninitialized_fill7functorINS7_10device_ptrIdEEdEEEEvT0_T1__param_0];
	mov.u32 	%r2, %ctaid.x;
	mul.wide.u32 	%rd1, %r2, 512;
	sub.s64 	%rd2, %rd5, %rd1;
	setp.lt.u64 	%p1, %rd2, 512;
	@%p1 bra 	$L__BB1_2;
	mov.u32 	%r4, %tid.x;
	cvta.to.global.u64 	%rd11, %rd4;
	cvt.u64.u32 	%rd12, %r4;
	add.s64 	%rd13, %rd1, %rd12;
	shl.b64 	%rd14, %rd13, 3;
	add.s64 	%rd15, %rd11, %rd14;
	st.global.f64 	[%rd15], %fd2;
	st.global.f64 	[%rd15+2048], %fd2;
	bra.uni 	$L__BB1_6;
$L__BB1_2:
	cvta.to.global.u64 	%rd6, %rd4;
	mov.u32 	%r1, %tid.x;
	cvt.u64.u32 	%rd7, %r1;
	setp.le.u64 	%p2, %rd2, %rd7;
	add.s64 	%rd8, %rd1, %rd7;
	shl.b64 	%rd9, %rd8, 3;
	add.s64 	%rd3, %rd6, %rd9;
	@%p2 bra 	$L__BB1_4;
	st.global.f64 	[%rd3], %fd2;
$L__BB1_4:
	add.s32 	%r3, %r1, 256;
	cvt.u64.u32 	%rd10, %r3;
	setp.le.u64 	%p3, %rd2, %rd10;
	@%p3 bra 	$L__BB1_6;
	st.global.f64 	[%rd3+2048], %fd2;
$L__BB1_6:
	ret;

}
	// .globl	_ZN3cub18CUB_300001_SM_10006detail8for_each13static_kernelINS2_12policy_hub_t12policy_500_tElN6thrust24THRUST_300001_SM_1000_NS8cuda_cub10__tabulate7functorINS7_6detail15normal_iteratorINS7_10device_ptrIdEEEENS7_6system6detail7generic6detail22compute_sequence_valueIdvEElEEEEvT0_T1_
.visible .entry _ZN3cub18CUB_300001_SM_10006detail8for_each13static_kernelINS2_12policy_hub_t12policy_500_tElN6thrust24THRUST_300001_SM_1000_NS8cuda_cub10__tabulate7functorINS7_6detail15normal_iteratorINS7_10device_ptrIdEEEENS7_6system6detail7generic6detail22compute_sequence_valueIdvEElEEEEvT0_T1_(
	.param .u64 _ZN3cub18CUB_300001_SM_10006detail8for_each13static_kernelINS2_12policy_hub_t12policy_500_tElN6thrust24THRUST_300001_SM_1000_NS8cuda_cub10__tabulate7functorINS7_6detail15normal_iteratorINS7_10device_ptrIdEEEENS7_6system6detail7generic6detail22compute_sequence_valueIdvEElEEEEvT0_T1__param_0,
	.param .align 8 .b8 _ZN3cub18CUB_300001_SM_10006detail8for_each13static_kernelINS2_12policy_hub_t12policy_500_tElN6thrust24THRUST_300001_SM_1000_NS8cuda_cub10__tabulate7functorINS7_6detail15normal_iteratorINS7_10device_ptrIdEEEENS7_6system6detail7generic6detail22compute_sequence_valueIdvEElEEEEvT0_T1__param_1[24]
)
.maxntid 256
{
	.reg .pred 	%p<4>;
	.reg .b32 	%r<6>;
	.reg .b64 	%rd<21>;
	.reg .b64 	%fd<13>;

	ld.param.f64 	%fd4, [_ZN3cub18CUB_300001_SM_10006detail8for_each13static_kernelINS2_12policy_hub_t12policy_500_tElN6thrust24THRUST_300001_SM_1000_NS8cuda_cub10__tabulate7functorINS7_6detail15normal_iteratorINS7_10device_ptrIdEEEENS7_6system6detail7generic6detail22compute_sequence_valueIdvEElEEEEvT0_T1__param_1+16];
	ld.param.f64 	%fd3, [_ZN3cub18CUB_300001_SM_10006detail8for_each13static_kernelINS2_12policy_hub_t12policy_500_tElN6thrust24THRUST_300001_SM_1000_NS8cuda_cub10__tabulate7functorINS7_6detail15normal_iteratorINS7_10device_ptrIdEEEENS7_6system6detail7generic6detail22compute_sequence_valueIdvEElEEEEvT0_T1__param_1+8];
	ld.param.u64 	%rd7, [_ZN3cub18CUB_300001_SM_10006detail8for_each13static_kernelINS2_12policy_hub_t12policy_500_tElN6thrust24THRUST_300001_SM_1000_NS8cuda_cub10__tabulate7functorINS7_6detail15normal_iteratorINS7_10device_ptrIdEEEENS7_6system6detail7generic6detail22compute_sequence_valueIdvEElEEEEvT0_T1__param_1];
	ld.param.u64 	%rd8, [_ZN3cub18CUB_300001_SM_10006detail8for_each13static_kernelINS2_12policy_hub_t12policy_500_tElN6thrust24THRUST_300001_SM_1000_NS8cuda_cub10__tabulate7functorINS7_6detail15normal_iteratorINS7_10device_ptrIdEEEENS7_6system6detail7generic6detail22compute_sequence_valueIdvEElEEEEvT0_T1__param_0];
	mov.u32 	%r1, %ctaid.x;
	mul.wide.u32 	%rd1, %r1, 512;
	sub.s64 	%rd2, %rd8, %rd1;
	setp.lt.s64 	%p1, %rd2, 512;
	@%p1 bra 	$L__BB2_2;
	mov.u32 	%r5, %tid.x;
	cvta.to.global.u64 	%rd15, %rd7;
	cvt.u64.u32 	%rd16, %r5;
	add.s64 	%rd17, %rd1, %rd16;
	cvt.rn.f64.u64 	%fd9, %rd17;
	fma.rn.f64 	%fd10, %fd4, %fd9, %fd3;
	shl.b64 	%rd18, %rd17, 3;
	add.s64 	%rd19, %rd15, %rd18;
	st.global.f64 	[%rd19], %fd10;
	add.s64 	%rd20, %rd17, 256;
	cvt.rn.f64.u64 	%fd11, %rd20;
	fma.rn.f64 	%fd12, %fd4, %fd11, %fd3;
	st.global.f64 	[%rd19+2048], %fd12;
	bra.uni 	$L__BB2_6;
$L__BB2_2:
	cvta.to.global.u64 	%rd3, %rd7;
	mov.u32 	%r2, %tid.x;
	cvt.s64.s32 	%rd4, %rd2;
	cvt.u64.u32 	%rd5, %r2;
	setp.le.s64 	%p2, %rd4, %rd5;
	@%p2 bra 	$L__BB2_4;
	add.s64 	%rd9, %rd1, %rd5;
	cvt.rn.f64.u64 	%fd5, %rd9;
	fma.rn.f64 	%fd6, %fd4, %fd5, %fd3;
	shl.b64 	%rd10, %rd9, 3;
	add.s64 	%rd11, %rd3, %rd10;
	st.global.f64 	[%rd11], %fd6;
$L__BB2_4:
	cvt.u32.u64 	%r3, %rd5;
	add.s32 	%r4, %r3, 256;
	cvt.u64.u32 	%rd6, %r4;
	setp.le.s64 	%p3, %rd4, %rd6;
	@%p3 bra 	$L__BB2_6;
	add.s64 	%rd12, %rd1, %rd6;
	shl.b64 	%rd13, %rd12, 3;
	cvt.rn.f64.u64 	%fd7, %rd12;
	fma.rn.f64 	%fd8, %fd4, %fd7, %fd3;
	add.s64 	%rd14, %rd13, %rd3;
	st.global.f64 	[%rd14], %fd8;
$L__BB2_6:
	ret;

}
	// .globl	_ZN3cub18CUB_300001_SM_10006detail9transform16transform_kernelINS2_10policy_hubILb1EN4cuda3std3__45tupleIJN6thrust24THRUST_300001_SM_1000_NS6detail15normal_iteratorINSA_10device_ptrIdEEEEEEEE10policy1000Ei10PiFunctionSF_JPdEEEvT0_iT1_T2_DpNS2_10kernel_argIT3_EE
.visible .entry _ZN3cub18CUB_300001_SM_10006detail9transform16transform_kernelINS2_10policy_hubILb1EN4cuda3std3__45tupleIJN6thrust24THRUST_300001_SM_1000_NS6detail15normal_iteratorINSA_10device_ptrIdEEEEEEEE10policy1000Ei10PiFunctionSF_JPdEEEvT0_iT1_T2_DpNS2_10kernel_argIT3_EE(
	.param .u32 _ZN3cub18CUB_300001_SM_10006detail9transform16transform_kernelINS2_10policy_hubILb1EN4cuda3std3__45tupleIJN6thrust24THRUST_300001_SM_1000_NS6detail15normal_iteratorINSA_10device_ptrIdEEEEEEEE10policy1000Ei10PiFunctionSF_JPdEEEvT0_iT1_T2_DpNS2_10kernel_argIT3_EE_param_0,
	.param .u32 _ZN3cub18CUB_300001_SM_10006detail9transform16transform_kernelINS2_10policy_hubILb1EN4cuda3std3__45tupleIJN6thrust24THRUST_300001_SM_1000_NS6detail15normal_iteratorINSA_10device_ptrIdEEEEEEEE10policy1000Ei10PiFunctionSF_JPdEEEvT0_iT1_T2_DpNS2_10kernel_argIT3_EE_param_1,
	.param .align 1 .b8 _ZN3cub18CUB_300001_SM_10006detail9transform16transform_kernelINS2_10policy_hubILb1EN4cuda3std3__45tupleIJN6thrust24THRUST_300001_SM_1000_NS6detail15normal_iteratorINSA_10device_ptrIdEEEEEEEE10policy1000Ei10PiFunctionSF_JPdEEEvT0_iT1_T2_DpNS2_10kernel_argIT3_EE_param_2[1],
	.param .align 8 .b8 _ZN3cub18CUB_300001_SM_10006detail9transform16transform_kernelINS2_10policy_hubILb1EN4cuda3std3__45tupleIJN6thrust24THRUST_300001_SM_1000_NS6detail15normal_iteratorINSA_10device_ptrIdEEEEEEEE10policy1000Ei10PiFunctionSF_JPdEEEvT0_iT1_T2_DpNS2_10kernel_argIT3_EE_param_3[8],
	.param .align 8 .b8 _ZN3cub18CUB_300001_SM_10006detail9transform16transform_kernelINS2_10policy_hubILb1EN4cuda3std3__45tupleIJN6thrust24THRUST_300001_SM_1000_NS6detail15normal_iteratorINSA_10device_ptrIdEEEEEEEE10policy1000Ei10PiFunctionSF_JPdEEEvT0_iT1_T2_DpNS2_10kernel_argIT3_EE_param_4[16]
)
.maxntid 128
{
	.reg .pred 	%p<37>;
	.reg .b32 	%r<77>;
	.reg .b64 	%rd<64>;
	.reg .b64 	%fd<110>;

	ld.param.u32 	%r43, [_ZN3cub18CUB_300001_SM_10006detail9transform16transform_kernelINS2_10policy_hubILb1EN4cuda3std3__45tupleIJN6thrust24THRUST_300001_SM_1000_NS6detail15normal_iteratorINSA_10device_ptrIdEEEEEEEE10policy1000Ei10PiFunctionSF_JPdEEEvT0_iT1_T2_DpNS2_10kernel_argIT3_EE_param_0];
	ld.param.u64 	%rd14, [_ZN3cub18CUB_300001_SM_10006detail9transform16transform_kernelINS2_10policy_hubILb1EN4cuda3std3__45tupleIJN6thrust24THRUST_300001_SM_1000_NS6detail15normal_iteratorINSA_10device_ptrIdEEEEEEEE10policy1000Ei10PiFunctionSF_JPdEEEvT0_iT1_T2_DpNS2_10kernel_argIT3_EE_param_4];
	ld.param.u64 	%rd15, [_ZN3cub18CUB_300001_SM_10006detail9transform16transform_kernelINS2_10policy_hubILb1EN4cuda3std3__45tupleIJN6thrust24THRUST_300001_SM_1000_NS6detail15normal_iteratorINSA_10device_ptrIdEEEEEEEE10policy1000Ei10PiFunctionSF_JPdEEEvT0_iT1_T2_DpNS2_10kernel_argIT3_EE_param_3];
	ld.param.u32 	%r42, [_ZN3cub18CUB_300001_SM_10006detail9transform16transform_kernelINS2_10policy_hubILb1EN4cuda3std3__45tupleIJN6thrust24THRUST_300001_SM_1000_NS6detail15normal_iteratorINSA_10device_ptrIdEEEEEEEE10policy1000Ei10PiFunctionSF_JPdEEEvT0_iT1_T2_DpNS2_10kernel_argIT3_EE_param_1];
	cvta.to.global.u64 	%rd1, %rd15;
	cvta.to.global.u64 	%rd2, %rd14;
	shl.b32 	%r1, %r42, 7;
	mov.u32 	%r44, %ctaid.x;
	mul.lo.s32 	%r2, %r1, %r44;
	sub.s32 	%r3, %r43, %r2;
	min.s32 	%r4, %r1, %r3;
	shl.b32 	%r5, %r4, 3;
	mov.u32 	%r6, %tid.x;
	shl.b32 	%r67, %r6, 7;
	setp.ge.s32 	%p1, %r67, %r5;
	@%p1 bra 	$L__BB3_3;
	mul.wide.u32 	%rd16, %r6, 128;
	add.s64 	%rd17, %rd2, %rd16;
	mul.wide.s32 	%rd18, %r2, 8;
	add.s64 	%rd62, %rd17, %rd18;
$L__BB3_2:
	.pragma "nounroll";
	// begin inline asm
	prefetch.global.L2 [%rd62];
	// end inline asm
	add.s32 	%r67, %r67, 16384;
	add.s64 	%rd62, %rd62, 16384;
	setp.lt.s32 	%p2, %r67, %r5;
	@%p2 bra 	$L__BB3_2;
$L__BB3_3:
	mul.wide.s32 	%rd20, %r2, 8;
	add.s64 	%rd6, %rd2, %rd20;
	add.s64 	%rd7, %rd1, %rd20;
	setp.gt.s32 	%p3, %r1, %r3;
	@%p3 bra 	$L__BB3_16;
	setp.lt.s32 	%p4, %r42, 1;
	@%p4 bra 	$L__BB3_57;
	and.b32  	%r10, %r42, 7;
	setp.lt.u32 	%p5, %r42, 8;
	mov.b32 	%r74, 0;
	@%p5 bra 	$L__BB3_8;
	and.b32  	%r74, %r42, 2147483640;
	neg.s32 	%r69, %r74;
	mul.wide.u32 	%rd21, %r6, 8;
	add.s64 	%rd63, %rd20, %rd21;
	add.s32 	%r68, %r6, 128;
$L__BB3_7:
	.pragma "nounroll";
	mul.wide.s32 	%rd22, %r68, 8;
	add.s64 	%rd23, %rd20, %rd22;
	add.s64 	%rd24, %rd2, %rd63;
	ld.global.f64 	%fd1, [%rd24];
	fma.rn.f64 	%fd2, %fd1, %fd1, 0d3FF0000000000000;
	mov.f64 	%fd3, 0d4010000000000000;
	div.rn.f64 	%fd4, %fd3, %fd2;
	add.s64 	%rd25, %rd1, %rd63;
	st.global.f64 	[%rd25], %fd4;
	add.s64 	%rd26, %rd2, %rd23;
	ld.global.f64 	%fd5, [%rd26];
	fma.rn.f64 	%fd6, %fd5, %fd5, 0d3FF0000000000000;
	div.rn.f64 	%fd7, %fd3, %fd6;
	add.s64 	%rd27, %rd1, %rd23;
	st.global.f64 	[%rd27], %fd7;
	ld.global.f64 	%fd8, [%rd26+1024];
	fma.rn.f64 	%fd9, %fd8, %fd8, 0d3FF0000000000000;
	div.rn.f64 	%fd10, %fd3, %fd9;
	st.global.f64 	[%rd27+1024], %fd10;
	ld.global.f64 	%fd11, [%rd26+2048];
	fma.rn.f64 	%fd12, %fd11, %fd11, 0d3FF0000000000000;
	div.rn.f64 	%fd13, %fd3, %fd12;
	st.global.f64 	[%rd27+2048], %fd13;
	ld.global.f64 	%fd14, [%rd26+3072];
	fma.rn.f64 	%fd15, %fd14, %fd14, 0d3FF0000000000000;
	div.rn.f64 	%fd16, %fd3, %fd15;
	st.global.f64 	[%rd27+3072], %fd16;
	ld.global.f64 	%fd17, [%rd26+4096];
	fma.rn.f64 	%fd18, %fd17, %fd17, 0d3FF0000000000000;
	div.rn.f64 	%fd19, %fd3, %fd18;
	st.global.f64 	[%rd27+4096], %fd19;
	ld.global.f64 	%fd20, [%rd26+5120];
	fma.rn.f64 	%fd21, %fd20, %fd20, 0d3FF0000000000000;
	div.rn.f64 	%fd22, %fd3, %fd21;
	st.global.f64 	[%rd27+5120], %fd22;
	ld.global.f64 	%fd23, [%rd26+6144];
	fma.rn.f64 	%fd24, %fd23, %fd23, 0d3FF0000000000000;
	div.rn.f64 	%fd25, %fd3, %fd24;
	st.global.f64 	[%rd27+6144], %fd25;
	add.s32 	%r69, %r69, 8;
	add.s64 	%rd63, %rd63, 8192;
	add.s32 	%r68, %r68, 1024;
	setp.eq.s32 	%p6, %r69, 0;
	@%p6 bra 	$L__BB3_8;
	bra.uni 	$L__BB3_7;
$L__BB3_8:
	setp.eq.s32 	%p7, %r10, 0;
	@%p7 bra 	$L__BB3_57;
	and.b32  	%r37, %r42, 3;
	setp.lt.u32 	%p8, %r10, 4;
	@%p8 bra 	$L__BB3_11;
	shl.b32 	%r46, %r74, 7;
	add.s32 	%r47, %r46, %r6;
	mul.wide.s32 	%rd28, %r47, 8;
	add.s64 	%rd29, %rd6, %rd28;
	ld.global.f64 	%fd26, [%rd29];
	fma.rn.f64 	%fd27, %fd26, %fd26, 0d3FF0000000000000;
	mov.f64 	%fd28, 0d4010000000000000;
	div.rn.f64 	%fd29, %fd28, %fd27;
	add.s64 	%rd30, %rd7, %rd28;
	st.global.f64 	[%rd30], %fd29;
	ld.global.f64 	%fd30, [%rd29+1024];
	fma.rn.f64 	%fd31, %fd30, %fd30, 0d3FF0000000000000;
	div.rn.f64 	%fd32, %fd28, %fd31;
	st.global.f64 	[%rd30+1024], %fd32;
	ld.global.f64 	%fd33, [%rd29+2048];
	fma.rn.f64 	%fd34, %fd33, %fd33, 0d3FF0000000000000;
	div.rn.f64 	%fd35, %fd28, %fd34;
	st.global.f64 	[%rd30+2048], %fd35;
	ld.global.f64 	%fd36, [%rd29+3072];
	fma.rn.f64 	%fd37, %fd36, %fd36, 0d3FF0000000000000;
	div.rn.f64 	%fd38, %fd28, %fd37;
	st.global.f64 	[%rd30+3072], %fd38;
	add.s32 	%r74, %r74, 4;
$L__BB3_11:
	setp.eq.s32 	%p9, %r37, 0;
	@%p9 bra 	$L__BB3_57;
	setp.eq.s32 	%p10, %r37, 1;
	@%p10 bra 	$L__BB3_14;
	shl.b32 	%r48, %r74, 7;
	add.s32 	%r49, %r48, %r6;
	mul.wide.s32 	%rd31, %r49, 8;
	add.s64 	%rd32, %rd6, %rd31;
	ld.global.f64 	%fd39, [%rd32];
	fma.rn.f64 	%fd40, %fd39, %fd39, 0d3FF0000000000000;
	mov.f64 	%fd41, 0d4010000000000000;
	div.rn.f64 	%fd42, %fd41, %fd40;
	add.s64 	%rd33, %rd7, %rd31;
	st.global.f64 	[%rd33], %fd42;
	ld.global.f64 	%fd43, [%rd32+1024];
	fma.rn.f64 	%fd44, %fd43, %fd43, 0d3FF0000000000000;
	div.rn.f64 	%fd45, %fd41, %fd44;
	st.global.f64 	[%rd33+1024], %fd45;
	add.s32 	%r74, %r74, 2;
$L__BB3_14:
	and.b32  	%r50, %r42, 1;
	setp.eq.b32 	%p11, %r50, 1;
	not.pred 	%p12, %p11;
	@%p12 bra 	$L__BB3_57;
	shl.b32 	%r51, %r74, 7;
	add.s32 	%r52, %r51, %r6;
	mul.wide.s32 	%rd34, %r52, 8;
	add.s64 	%rd35, %rd6, %rd34;
	ld.global.f64 	%fd46, [%rd35];
	fma.rn.f64 	%fd47, %fd46, %fd46, 0d3FF0000000000000;
	mov.f64 	%fd48, 0d4010000000000000;
	div.rn.f64 	%fd49, %fd48, %fd47;
	add.s64 	%rd36, %rd7, %rd34;
	st.global.f64 	[%rd36], %fd49;
	bra.uni 	$L__BB3_57;
$L__BB3_16:
	setp.lt.s32 	%p13, %r42, 1;
	@%p13 bra 	$L__BB3_57;
	and.b32  	%r14, %r42, 7;
	setp.lt.u32 	%p14, %r42, 8;
	mov.b32 	%r71, 0;
	@%p14 bra 	$L__BB3_36;
	and.b32  	%r71, %r42, 2147483640;
	mov.b32 	%r70, 0;
$L__BB3_19:
	.pragma "nounroll";
	shl.b32 	%r55, %r70, 7;
	add.s32 	%r21, %r55, %r6;
	setp.ge.s32 	%p15, %r21, %r4;
	@%p15 bra 	$L__BB3_21;
	mul.wide.u32 	%rd37, %r21, 8;
	add.s64 	%rd38, %rd6, %rd37;
	ld.global.f64 	%fd50, [%rd38];
	fma.rn.f64 	%fd51, %fd50, %fd50, 0d3FF0000000000000;
	mov.f64 	%fd52, 0d4010000000000000;
	div.rn.f64 	%fd53, %fd52, %fd51;
	add.s64 	%rd39, %rd7, %rd37;
	st.global.f64 	[%rd39], %fd53;
$L__BB3_21:
	add.s32 	%r56, %r21, 128;
	setp.ge.s32 	%p16, %r56, %r4;
	mul.wide.s32 	%rd40, %r56, 8;
	add.s64 	%rd12, %rd6, %rd40;
	add.s64 	%rd13, %rd7, %rd40;
	@%p16 bra 	$L__BB3_23;
	ld.global.f64 	%fd54, [%rd12];
	fma.rn.f64 	%fd55, %fd54, %fd54, 0d3FF0000000000000;
	mov.f64 	%fd56, 0d4010000000000000;
	div.rn.f64 	%fd57, %fd56, %fd55;
	st.global.f64 	[%rd13], %fd57;
$L__BB3_23:
	add.s32 	%r57, %r21, 256;
	setp.ge.s32 	%p17, %r57, %r4;
	@%p17 bra 	$L__BB3_25;
	ld.global.f64 	%fd58, [%rd12+1024];
	fma.rn.f64 	%fd59, %fd58, %fd58, 0d3FF0000000000000;
	mov.f64 	%fd60, 0d4010000000000000;
	div.rn.f64 	%fd61, %fd60, %fd59;
	st.global.f64 	[%rd13+1024], %fd61;
$L__BB3_25:
	add.s32 	%r58, %r21, 384;
	setp.ge.s32 	%p18, %r58, %r4;
	@%p18 bra 	$L__BB3_27;
	ld.global.f64 	%fd62, [%rd12+2048];
	fma.rn.f64 	%fd63, %fd62, %fd62, 0d3FF0000000000000;
	mov.f64 	%fd64, 0d4010000000000000;
	div.rn.f64 	%fd65, %fd64, %fd63;
	st.global.f64 	[%rd13+2048], %fd65;
$L__BB3_27:
	add.s32 	%r59, %r21, 512;
	setp.ge.s32 	%p19, %r59, %r4;
	@%p19 bra 	$L__BB3_29;
	ld.global.f64 	%fd66, [%rd12+3072];
	fma.rn.f64 	%fd67, %fd66, %fd66, 0d3FF0000000000000;
	mov.f64 	%fd68, 0d4010000000000000;
	div.rn.f64 	%fd69, %fd68, %fd67;
	st.global.f64 	[%rd13+3072], %fd69;
$L__BB3_29:
	add.s32 	%r60, %r21, 640;
	setp.ge.s32 	%p20, %r60, %r4;
	@%p20 bra 	$L__BB3_31;
	ld.global.f64 	%fd70, [%rd12+4096];
	fma.rn.f64 	%fd71, %fd70, %fd70, 0d3FF0000000000000;
	mov.f64 	%fd72, 0d4010000000000000;
	div.rn.f64 	%fd73, %fd72, %fd71;
	st.global.f64 	[%rd13+4096], %fd73;
$L__BB3_31:
	add.s32 	%r61, %r21, 768;
	setp.ge.s32 	%p21, %r61, %r4;
	@%p21 bra 	$L__BB3_33;
	ld.global.f64 	%fd74, [%rd12+5120];
	fma.rn.f64 	%fd75, %fd74, %fd74, 0d3FF0000000000000;
	mov.f64 	%fd76, 0d4010000000000000;
	div.rn.f64 	%fd77, %fd76, %fd75;
	st.global.f64 	[%rd13+5120], %fd77;
$L__BB3_33:
	add.s32 	%r62, %r21, 896;
	setp.ge.s32 	%p22, %r62, %r4;
	@%p22 bra 	$L__BB3_35;
	ld.global.f64 	%fd78, [%rd12+6144];
	fma.rn.f64 	%fd79, %fd78, %fd78, 0d3FF0000000000000;
	mov.f64 	%fd80, 0d4010000000000000;
	div.rn.f64 	%fd81, %fd80, %fd79;
	st.global.f64 	[%rd13+6144], %fd81;
$L__BB3_35:
	add.s32 	%r70, %r70, 8;
	setp.ne.s32 	%p23, %r70, %r71;
	@%p23 bra 	$L__BB3_19;
$L__BB3_36:
	setp.eq.s32 	%p24, %r14, 0;
	@%p24 bra 	$L__BB3_57;
	and.b32  	%r24, %r42, 3;
	setp.lt.u32 	%p25, %r14, 4;
	@%p25 bra 	$L__BB3_47;
	shl.b32 	%r63, %r71, 7;
	add.s32 	%r25, %r63, %r6;
	setp.ge.s32 	%p26, %r25, %r4;
	@%p26 bra 	$L__BB3_40;
	mul.wide.s32 	%rd41, %r25, 8;
	add.s64 	%rd42, %rd6, %rd41;
	ld.global.f64 	%fd82, [%rd42];
	fma.rn.f64 	%fd83, %fd82, %fd82, 0d3FF0000000000000;
	mov.f64 	%fd84, 0d4010000000000000;
	div.rn.f64 	%fd85, %fd84, %fd83;
	add.s64 	%rd43, %rd7, %rd41;
	st.global.f64 	[%rd43], %fd85;
$L__BB3_40:
	add.s32 	%r26, %r25, 128;
	setp.ge.s32 	%p27, %r26, %r4;
	@%p27 bra 	$L__BB3_42;
	mul.wide.s32 	%rd44, %r26, 8;
	add.s64 	%rd45, %rd6, %rd44;
	ld.global.f64 	%fd86, [%rd45];
	fma.rn.f64 	%fd87, %fd86, %fd86, 0d3FF0000000000000;
	mov.f64 	%fd88, 0d4010000000000000;
	div.rn.f64 	%fd89, %fd88, %fd87;
	add.s64 	%rd46, %rd7, %rd44;
	st.global.f64 	[%rd46], %fd89;
$L__BB3_42:
	add.s32 	%r27, %r25, 256;
	setp.ge.s32 	%p28, %r27, %r4;
	@%p28 bra 	$L__BB3_44;
	mul.wide.s32 	%rd47, %r27, 8;
	add.s64 	%rd48, %rd6, %rd47;
	ld.global.f64 	%fd90, [%rd48];
	fma.rn.f64 	%fd91, %fd90, %fd90, 0d3FF0000000000000;
	mov.f64 	%fd92, 0d4010000000000000;
	div.rn.f64 	%fd93, %fd92, %fd91;
	add.s64 	%rd49, %rd7, %rd47;
	st.global.f64 	[%rd49], %fd93;
$L__BB3_44:
	add.s32 	%r28, %r25, 384;
	setp.ge.s32 	%p29, %r28, %r4;
	@%p29 bra 	$L__BB3_46;
	mul.wide.s32 	%rd50, %r28, 8;
	add.s64 	%rd51, %rd6, %rd50;
	ld.global.f64 	%fd94, [%rd51];
	fma.rn.f64 	%fd95, %fd94, %fd94, 0d3FF0000000000000;
	mov.f64 	%fd96, 0d4010000000000000;
	div.rn.f64 	%fd97, %fd96, %fd95;
	add.s64 	%rd52, %rd7, %rd50;
	st.global.f64 	[%rd52], %fd97;
$L__BB3_46:
	add.s32 	%r71, %r71, 4;
$L__BB3_47:
	setp.eq.s32 	%p30, %r24, 0;
	@%p30 bra 	$L__BB3_57;
	setp.eq.s32 	%p31, %r24, 1;
	@%p31 bra 	$L__BB3_54;
	shl.b32 	%r64, %r71, 7;
	add.s32 	%r31, %r64, %r6;
	setp.ge.s32 	%p32, %r31, %r4;
	@%p32 bra 	$L__BB3_51;
	mul.wide.s32 	%rd53, %r31, 8;
	add.s64 	%rd54, %rd6, %rd53;
	ld.global.f64 	%fd98, [%rd54];
	fma.rn.f64 	%fd99, %fd98, %fd98, 0d3FF0000000000000;
	mov.f64 	%fd100, 0d4010000000000000;
	div.rn.f64 	%fd101, %fd100, %fd99;
	add.s64 	%rd55, %rd7, %rd53;
	st.global.f64 	[%rd55], %fd101;
$L__BB3_51:
	add.s32 	%r32, %r31, 128;
	setp.ge.s32 	%p33, %r32, %r4;
	@%p33 bra 	$L__BB3_53;
	mul.wide.s32 	%rd56, %r32, 8;
	add.s64 	%rd57, %rd6, %rd56;
	ld.global.f64 	%fd102, [%rd57];
	fma.rn.f64 	%fd103, %fd102, %fd102, 0d3FF0000000000000;
	mov.f64 	%fd104, 0d4010000000000000;
	div.rn.f64 	%fd105, %fd104, %fd103;
	add.s64 	%rd58, %rd7, %rd56;
	st.global.f64 	[%rd58], %fd105;
$L__BB3_53:
	add.s32 	%r71, %r71, 2;
$L__BB3_54:
	and.b32  	%r65, %r42, 1;
	setp.eq.b32 	%p34, %r65, 1;
	not.pred 	%p35, %p34;
	@%p35 bra 	$L__BB3_57;
	shl.b32 	%r66, %r71, 7;
	add.s32 	%r35, %r66, %r6;
	setp.ge.s32 	%p36, %r35, %r4;
	@%p36 bra 	$L__BB3_57;
	mul.wide.s32 	%rd59, %r35, 8;
	add.s64 	%rd60, %rd6, %rd59;
	ld.global.f64 	%fd106, [%rd60];
	fma.rn.f64 	%fd107, %fd106, %fd106, 0d3FF0000000000000;
	mov.f64 	%fd108, 0d4010000000000000;
	div.rn.f64 	%fd109, %fd108, %fd107;
	add.s64 	%rd61, %rd7, %rd59;
	st.global.f64 	[%rd61], %fd109;
$L__BB3_57:
	ret;

}
	// .globl	_ZN3cub18CUB_300001_SM_10006detail9transform16transform_kernelINS2_10policy_hubILb1EN4cuda3std3__45tupleIJN6thrust24THRUST_300001_SM_1000_NS6detail15normal_iteratorINSA_10device_ptrIdEEEEEEEE10policy1000El10PiFunctionSF_JPdEEEvT0_iT1_T2_DpNS2_10kernel_argIT3_EE
.visible .entry _ZN3cub18CUB_300001_SM_10006detail9transform16transform_kernelINS2_10policy_hubILb1EN4cuda3std3__45tupleIJN6thrust24THRUST_300001_SM_1000_NS6detail15normal_iteratorINSA_10device_ptrIdEEEEEEEE10policy1000El10PiFunctionSF_JPdEEEvT0_iT1_T2_DpNS2_10kernel_argIT3_EE(
	.param .u64 _ZN3cub18CUB_300001_SM_10006detail9transform16transform_kernelINS2_10policy_hubILb1EN4cuda3std3__45tupleIJN6thrust24THRUST_300001_SM_1000_NS6detail15normal_iteratorINSA_10device_ptrIdEEEEEEEE10policy1000El10PiFunctionSF_JPdEEEvT0_iT1_T2_DpNS2_10kernel_argIT3_EE_param_0,
	.param .u32 _ZN3cub18CUB_300001_SM_10006detail9transform16transform_kernelINS2_10policy_hubILb1EN4cuda3std3__45tupleIJN6thrust24THRUST_300001_SM_1000_NS6detail15normal_iteratorINSA_10device_ptrIdEEEEEEEE10policy1000El10PiFunctionSF_JPdEEEvT0_iT1_T2_DpNS2_10kernel_argIT3_EE_param_1,
	.param .align 1 .b8 _ZN3cub18CUB_300001_SM_10006detail9transform16transform_kernelINS2_10policy_hubILb1EN4cuda3std3__45tupleIJN6thrust24THRUST_300001_SM_1000_NS6detail15normal_iteratorINSA_10device_ptrIdEEEEEEEE10policy1000El10PiFunctionSF_JPdEEEvT0_iT1_T2_DpNS2_10kernel_argIT3_EE_param_2[1],
	.param .align 8 .b8 _ZN3cub18CUB_300001_SM_10006detail9transform16transform_kernelINS2_10policy_hubILb1EN4cuda3std3__45tupleIJN6thrust24THRUST_300001_SM_1000_NS6detail15normal_iteratorINSA_10device_ptrIdEEEEEEEE10policy1000El10PiFunctionSF_JPdEEEvT0_iT1_T2_DpNS2_10kernel_argIT3_EE_param_3[8],
	.param .align 8 .b8 _ZN3cub18CUB_300001_SM_10006detail9transform16transform_kernelINS2_10policy_hubILb1EN4cuda3std3__45tupleIJN6thrust24THRUST_300001_SM_1000_NS6detail15normal_iteratorINSA_10device_ptrIdEEEEEEEE10policy1000El10PiFunctionSF_JPdEEEvT0_iT1_T2_DpNS2_10kernel_argIT3_EE_param_4[16]
)
.maxntid 128
{
	.reg .pred 	%p<37>;
	.reg .b32 	%r<74>;
	.reg .b64 	%rd<70>;
	.reg .b64 	%fd<110>;

	ld.param.u64 	%rd15, [_ZN3cub18CUB_300001_SM_10006detail9transform16transform_kernelINS2_10policy_hubILb1EN4cuda3std3__45tupleIJN6thrust24THRUST_300001_SM_1000_NS6detail15normal_iteratorINSA_10device_ptrIdEEEEEEEE10policy1000El10PiFunctionSF_JPdEEEvT0_iT1_T2_DpNS2_10kernel_argIT3_EE_param_0];
	ld.param.u64 	%rd16, [_ZN3cub18CUB_300001_SM_10006detail9transform16transform_kernelINS2_10policy_hubILb1EN4cuda3std3__45tupleIJN6thrust24THRUST_300001_SM_1000_NS6detail15normal_iteratorINSA_10device_ptrIdEEEEEEEE10policy1000El10PiFunctionSF_JPdEEEvT0_iT1_T2_DpNS2_10kernel_argIT3_EE_param_4];
	ld.param.u64 	%rd17, [_ZN3cub18CUB_300001_SM_10006detail9transform16transform_kernelINS2_10policy_hubILb1EN4cuda3std3__45tupleIJN6thrust24THRUST_300001_SM_1000_NS6detail15normal_iteratorINSA_10device_ptrIdEEEEEEEE10policy1000El10PiFunctionSF_JPdEEEvT0_iT1_T2_DpNS2_10kernel_argIT3_EE_param_3];
	ld.param.u32 	%r40, [_ZN3cub18CUB_300001_SM_10006detail9transform16transform_kernelINS2_10policy_hubILb1EN4cuda3std3__45tupleIJN6thrust24THRUST_300001_SM_1000_NS6detail15normal_iteratorINSA_10device_ptrIdEEEEEEEE10policy1000El10PiFunctionSF_JPdEEEvT0_iT1_T2_DpNS2_10kernel_argIT3_EE_param_1];
	cvta.to.global.u64 	%rd1, %rd17;
	cvta.to.global.u64 	%rd2, %rd16;
	shl.b32 	%r1, %r40, 7;
	mov.u32 	%r41, %ctaid.x;
	cvt.u64.u32 	%rd18, %r41;
	cvt.s64.s32 	%rd19, %r1;
	mul.lo.s64 	%rd3, %rd19, %rd18;
	sub.s64 	%rd20, %rd15, %rd3;
	min.s64 	%rd21, %rd20, %rd19;
	cvt.u32.u64 	%r2, %rd21;
	shl.b32 	%r3, %r2, 3;
	mov.u32 	%r4, %tid.x;
	shl.b32 	%r64, %r4, 7;
	setp.ge.s32 	%p1, %r64, %r3;
	@%p1 bra 	$L__BB4_3;
	shl.b64 	%rd22, %rd3, 3;
	add.s64 	%rd23, %rd2, %rd22;
	mul.wide.u32 	%rd24, %r4, 128;
	add.s64 	%rd68, %rd23, %rd24;
$L__BB4_2:
	.pragma "nounroll";
	// begin inline asm
	prefetch.global.L2 [%rd68];
	// end inline asm
	add.s32 	%r64, %r64, 16384;
	add.s64 	%rd68, %rd68, 16384;
	setp.lt.s32 	%p2, %r64, %r3;
	@%p2 bra 	$L__BB4_2;
$L__BB4_3:
	shl.b64 	%rd26, %rd3, 3;
	add.s64 	%rd7, %rd2, %rd26;
	add.s64 	%rd8, %rd1, %rd26;
	setp.eq.s32 	%p3, %r1, %r2;
	@%p3 bra 	$L__BB4_45;
	setp.lt.s32 	%p4, %r40, 1;
	@%p4 bra 	$L__BB4_57;
	and.b32  	%r8, %r40, 7;
	setp.lt.u32 	%p5, %r40, 8;
	mov.b32 	%r71, 0;
	@%p5 bra 	$L__BB4_24;
	and.b32  	%r71, %r40, 2147483640;
	mov.b32 	%r67, 0;
$L__BB4_7:
	.pragma "nounroll";
	shl.b32 	%r44, %r67, 7;
	add.s32 	%r19, %r44, %r4;
	setp.ge.s32 	%p6, %r19, %r2;
	@%p6 bra 	$L__BB4_9;
	mul.wide.u32 	%rd27, %r19, 8;
	add.s64 	%rd28, %rd7, %rd27;
	ld.global.f64 	%fd1, [%rd28];
	fma.rn.f64 	%fd2, %fd1, %fd1, 0d3FF0000000000000;
	mov.f64 	%fd3, 0d4010000000000000;
	div.rn.f64 	%fd4, %fd3, %fd2;
	add.s64 	%rd29, %rd8, %rd27;
	st.global.f64 	[%rd29], %fd4;
$L__BB4_9:
	add.s32 	%r45, %r19, 128;
	setp.ge.s32 	%p7, %r45, %r2;
	mul.wide.s32 	%rd30, %r45, 8;
	add.s64 	%rd13, %rd7, %rd30;
	add.s64 	%rd14, %rd8, %rd30;
	@%p7 bra 	$L__BB4_11;
	ld.global.f64 	%fd5, [%rd13];
	fma.rn.f64 	%fd6, %fd5, %fd5, 0d3FF0000000000000;
	mov.f64 	%fd7, 0d4010000000000000;
	div.rn.f64 	%fd8, %fd7, %fd6;
	st.global.f64 	[%rd14], %fd8;
$L__BB4_11:
	add.s32 	%r46, %r19, 256;
	setp.ge.s32 	%p8, %r46, %r2;
	@%p8 bra 	$L__BB4_13;
	ld.global.f64 	%fd9, [%rd13+1024];
	fma.rn.f64 	%fd10, %fd9, %fd9, 0d3FF0000000000000;
	mov.f64 	%fd11, 0d4010000000000000;
	div.rn.f64 	%fd12, %fd11, %fd10;
	st.global.f64 	[%rd14+1024], %fd12;
$L__BB4_13:
	add.s32 	%r47, %r19, 384;
	setp.ge.s32 	%p9, %r47, %r2;
	@%p9 bra 	$L__BB4_15;
	ld.global.f64 	%fd13, [%rd13+2048];
	fma.rn.f64 	%fd14, %fd13, %fd13, 0d3FF0000000000000;
	mov.f64 	%fd15, 0d4010000000000000;
	div.rn.f64 	%fd16, %fd15, %fd14;
	st.global.f64 	[%rd14+2048], %fd16;
$L__BB4_15:
	add.s32 	%r48, %r19, 512;
	setp.ge.s32 	%p10, %r48, %r2;
	@%p10 bra 	$L__BB4_17;
	ld.global.f64 	%fd17, [%rd13+3072];
	fma.rn.f64 	%fd18, %fd17, %fd17, 0d3FF0000000000000;
	mov.f64 	%fd19, 0d4010000000000000;
	div.rn.f64 	%fd20, %fd19, %fd18;
	st.global.f64 	[%rd14+3072], %fd20;
$L__BB4_17:
	add.s32 	%r49, %r19, 640;
	setp.ge.s32 	%p11, %r49, %r2;
	@%p11 bra 	$L__BB4_19;
	ld.global.f64 	%fd21, [%rd13+4096];
	fma.rn.f64 	%fd22, %fd21, %fd21, 0d3FF0000000000000;
	mov.f64 	%fd23, 0d4010000000000000;
	div.rn.f64 	%fd24, %fd23, %fd22;
	st.global.f64 	[%rd14+4096], %fd24;
$L__BB4_19:
	add.s32 	%r50, %r19, 768;
	setp.ge.s32 	%p12, %r50, %r2;
	@%p12 bra 	$L__BB4_21;
	ld.global.f64 	%fd25, [%rd13+5120];
	fma.rn.f64 	%fd26, %fd25, %fd25, 0d3FF0000000000000;
	mov.f64 	%fd27, 0d4010000000000000;
	div.rn.f64 	%fd28, %fd27, %fd26;
	st.global.f64 	[%rd14+5120], %fd28;
$L__BB4_21:
	add.s32 	%r51, %r19, 896;
	setp.ge.s32 	%p13, %r51, %r2;
	@%p13 bra 	$L__BB4_23;
	ld.global.f64 	%fd29, [%rd13+6144];
	fma.rn.f64 	%fd30, %fd29, %fd29, 0d3FF0000000000000;
	mov.f64 	%fd31, 0d4010000000000000;
	div.rn.f64 	%fd32, %fd31, %fd30;
	st.global.f64 	[%rd14+6144], %fd32;
$L__BB4_23:
	add.s32 	%r67, %r67, 8;
	setp.eq.s32 	%p14, %r67, %r71;
	@%p14 bra 	$L__BB4_24;
	bra.uni 	$L__BB4_7;
$L__BB4_24:
	setp.eq.s32 	%p15, %r8, 0;
	@%p15 bra 	$L__BB4_57;
	and.b32  	%r28, %r40, 3;
	setp.lt.u32 	%p16, %r8, 4;
	@%p16 bra 	$L__BB4_35;
	shl.b32 	%r52, %r71, 7;
	add.s32 	%r29, %r52, %r4;
	setp.ge.s32 	%p17, %r29, %r2;
	@%p17 bra 	$L__BB4_28;
	mul.wide.s32 	%rd31, %r29, 8;
	add.s64 	%rd32, %rd7, %rd31;
	ld.global.f64 	%fd33, [%rd32];
	fma.rn.f64 	%fd34, %fd33, %fd33, 0d3FF0000000000000;
	mov.f64 	%fd35, 0d4010000000000000;
	div.rn.f64 	%fd36, %fd35, %fd34;
	add.s64 	%rd33, %rd8, %rd31;
	st.global.f64 	[%rd33], %fd36;
$L__BB4_28:
	add.s32 	%r30, %r29, 128;
	setp.ge.s32 	%p18, %r30, %r2;
	@%p18 bra 	$L__BB4_30;
	mul.wide.s32 	%rd34, %r30, 8;
	add.s64 	%rd35, %rd7, %rd34;
	ld.global.f64 	%fd37, [%rd35];
	fma.rn.f64 	%fd38, %fd37, %fd37, 0d3FF0000000000000;
	mov.f64 	%fd39, 0d4010000000000000;
	div.rn.f64 	%fd40, %fd39, %fd38;
	add.s64 	%rd36, %rd8, %rd34;
	st.global.f64 	[%rd36], %fd40;
$L__BB4_30:
	add.s32 	%r31, %r29, 256;
	setp.ge.s32 	%p19, %r31, %r2;
	@%p19 bra 	$L__BB4_32;
	mul.wide.s32 	%rd37, %r31, 8;
	add.s64 	%rd38, %rd7, %rd37;
	ld.global.f64 	%fd41, [%rd38];
	fma.rn.f64 	%fd42, %fd41, %fd41, 0d3FF0000000000000;
	mov.f64 	%fd43, 0d4010000000000000;
	div.rn.f64 	%fd44, %fd43, %fd42;
	add.s64 	%rd39, %rd8, %rd37;
	st.global.f64 	[%rd39], %fd44;
$L__BB4_32:
	add.s32 	%r32, %r29, 384;
	setp.ge.s32 	%p20, %r32, %r2;
	@%p20 bra 	$L__BB4_34;
	mul.wide.s32 	%rd40, %r32, 8;
	add.s64 	%rd41, %rd7, %rd40;
	ld.global.f64 	%fd45, [%rd41];
	fma.rn.f64 	%fd46, %fd45, %fd45, 0d3FF0000000000000;
	mov.f64 	%fd47, 0d4010000000000000;
	div.rn.f64 	%fd48, %fd47, %fd46;
	add.s64 	%rd42, %rd8, %rd40;
	st.global.f64 	[%rd42], %fd48;
$L__BB4_34:
	add.s32 	%r71, %r71, 4;
$L__BB4_35:
	setp.eq.s32 	%p21, %r28, 0;
	@%p21 bra 	$L__BB4_57;
	setp.eq.s32 	%p22, %r28, 1;
	@%p22 bra 	$L__BB4_42;
	shl.b32 	%r53, %r71, 7;
	add.s32 	%r35, %r53, %r4;
	setp.ge.s32 	%p23, %r35, %r2;
	@%p23 bra 	$L__BB4_39;
	mul.wide.s32 	%rd43, %r35, 8;
	add.s64 	%rd44, %rd7, %rd43;
	ld.global.f64 	%fd49, [%rd44];
	fma.rn.f64 	%fd50, %fd49, %fd49, 0d3FF0000000000000;
	mov.f64 	%fd51, 0d4010000000000000;
	div.rn.f64 	%fd52, %fd51, %fd50;
	add.s64 	%rd45, %rd8, %rd43;
	st.global.f64 	[%rd45], %fd52;
$L__BB4_39:
	add.s32 	%r36, %r35, 128;
	setp.ge.s32 	%p24, %r36, %r2;
	@%p24 bra 	$L__BB4_41;
	mul.wide.s32 	%rd46, %r36, 8;
	add.s64 	%rd47, %rd7, %rd46;
	ld.global.f64 	%fd53, [%rd47];
	fma.rn.f64 	%fd54, %fd53, %fd53, 0d3FF0000000000000;
	mov.f64 	%fd55, 0d4010000000000000;
	div.rn.f64 	%fd56, %fd55, %fd54;
	add.s64 	%rd48, %rd8, %rd46;
	st.global.f64 	[%rd48], %fd56;
$L__BB4_41:
	add.s32 	%r71, %r71, 2;
$L__BB4_42:
	and.b32  	%r54, %r40, 1;
	setp.eq.b32 	%p25, %r54, 1;
	not.pred 	%p26, %p25;
	@%p26 bra 	$L__BB4_57;
	shl.b32 	%r55, %r71, 7;
	add.s32 	%r39, %r55, %r4;
	setp.ge.s32 	%p27, %r39, %r2;
	@%p27 bra 	$L__BB4_57;
	mul.wide.s32 	%rd49, %r39, 8;
	add.s64 	%rd50, %rd7, %rd49;
	ld.global.f64 	%fd57, [%rd50];
	fma.rn.f64 	%fd58, %fd57, %fd57, 0d3FF0000000000000;
	mov.f64 	%fd59, 0d4010000000000000;
	div.rn.f64 	%fd60, %fd59, %fd58;
	add.s64 	%rd51, %rd8, %rd49;
	st.global.f64 	[%rd51], %fd60;
	bra.uni 	$L__BB4_57;
$L__BB4_45:
	setp.lt.s32 	%p28, %r40, 1;
	@%p28 bra 	$L__BB4_57;
	and.b32  	%r10, %r40, 7;
	setp.lt.u32 	%p29, %r40, 8;
	mov.b32 	%r69, 0;
	@%p29 bra 	$L__BB4_49;
	and.b32  	%r69, %r40, 2147483640;
	neg.s32 	%r66, %r69;
	mul.wide.u32 	%rd52, %r4, 8;
	add.s64 	%rd69, %rd26, %rd52;
	add.s32 	%r65, %r4, 128;
$L__BB4_48:
	.pragma "nounroll";
	mul.wide.s32 	%rd53, %r65, 8;
	add.s64 	%rd54, %rd26, %rd53;
	add.s64 	%rd55, %rd2, %rd69;
	ld.global.f64 	%fd61, [%rd55];
	fma.rn.f64 	%fd62, %fd61, %fd61, 0d3FF0000000000000;
	mov.f64 	%fd63, 0d4010000000000000;
	div.rn.f64 	%fd64, %fd63, %fd62;
	add.s64 	%rd56, %rd1, %rd69;
	st.global.f64 	[%rd56], %fd64;
	add.s64 	%rd57, %rd2, %rd54;
	ld.global.f64 	%fd65, [%rd57];
	fma.rn.f64 	%fd66, %fd65, %fd65, 0d3FF0000000000000;
	div.rn.f64 	%fd67, %fd63, %fd66;
	add.s64 	%rd58, %rd1, %rd54;
	st.global.f64 	[%rd58], %fd67;
	ld.global.f64 	%fd68, [%rd57+1024];
	fma.rn.f64 	%fd69, %fd68, %fd68, 0d3FF0000000000000;
	div.rn.f64 	%fd70, %fd63, %fd69;
	st.global.f64 	[%rd58+1024], %fd70;
	ld.global.f64 	%fd71, [%rd57+2048];
	fma.rn.f64 	%fd72, %fd71, %fd71, 0d3FF0000000000000;
	div.rn.f64 	%fd73, %fd63, %fd72;
	st.global.f64 	[%rd58+2048], %fd73;
	ld.global.f64 	%fd74, [%rd57+3072];
	fma.rn.f64 	%fd75, %fd74, %fd74, 0d3FF0000000000000;
	div.rn.f64 	%fd76, %fd63, %fd75;
	st.global.f64 	[%rd58+3072], %fd76;
	ld.global.f64 	%fd77, [%rd57+4096];
	fma.rn.f64 	%fd78, %fd77, %fd77, 0d3FF0000000000000;
	div.rn.f64 	%fd79, %fd63, %fd78;
	st.global.f64 	[%rd58+4096], %fd79;
	ld.global.f64 	%fd80, [%rd57+5120];
	fma.rn.f64 	%fd81, %fd80, %fd80, 0d3FF0000000000000;
	div.rn.f64 	%fd82, %fd63, %fd81;
	st.global.f64 	[%rd58+5120], %fd82;
	ld.global.f64 	%fd83, [%rd57+6144];
	fma.rn.f64 	%fd84, %fd83, %fd83, 0d3FF0000000000000;
	div.rn.f64 	%fd85, %fd63, %fd84;
	st.global.f64 	[%rd58+6144], %fd85;
	add.s32 	%r66, %r66, 8;
	add.s64 	%rd69, %rd69, 8192;
	add.s32 	%r65, %r65, 1024;
	setp.eq.s32 	%p30, %r66, 0;
	@%p30 bra 	$L__BB4_49;
	bra.uni 	$L__BB4_48;
$L__BB4_49:
	setp.eq.s32 	%p31, %r10, 0;
	@%p31 bra 	$L__BB4_57;
	and.b32  	%r22, %r40, 3;
	setp.lt.u32 	%p32, %r10, 4;
	@%p32 bra 	$L__BB4_52;
	shl.b32 	%r57, %r69, 7;
	add.s32 	%r58, %r57, %r4;
	mul.wide.s32 	%rd59, %r58, 8;
	add.s64 	%rd60, %rd7, %rd59;
	ld.global.f64 	%fd86, [%rd60];
	fma.rn.f64 	%fd87, %fd86, %fd86, 0d3FF0000000000000;
	mov.f64 	%fd88, 0d4010000000000000;
	div.rn.f64 	%fd89, %fd88, %fd87;
	add.s64 	%rd61, %rd8, %rd59;
	st.global.f64 	[%rd61], %fd89;
	ld.global.f64 	%fd90, [%rd60+1024];
	fma.rn.f64 	%fd91, %fd90, %fd90, 0d3FF0000000000000;
	div.rn.f64 	%fd92, %fd88, %fd91;
	st.global.f64 	[%rd61+1024], %fd92;
	ld.global.f64 	%fd93, [%rd60+2048];
	fma.rn.f64 	%fd94, %fd93, %fd93, 0d3FF0000000000000;
	div.rn.f64 	%fd95, %fd88, %fd94;
	st.global.f64 	[%rd61+2048], %fd95;
	ld.global.f64 	%fd96, [%rd60+3072];
	fma.rn.f64 	%fd97, %fd96, %fd96, 0d3FF0000000000000;
	div.rn.f64 	%fd98, %fd88, %fd97;
	st.global.f64 	[%rd61+3072], %fd98;
	add.s32 	%r69, %r69, 4;
$L__BB4_52:
	setp.eq.s32 	%p33, %r22, 0;
	@%p33 bra 	$L__BB4_57;
	setp.eq.s32 	%p34, %r22, 1;
	@%p34 bra 	$L__BB4_55;
	shl.b32 	%r59, %r69, 7;
	add.s32 	%r60, %r59, %r4;
	mul.wide.s32 	%rd62, %r60, 8;
	add.s64 	%rd63, %rd7, %rd62;
	ld.global.f64 	%fd99, [%rd63];
	fma.rn.f64 	%fd100, %fd99, %fd99, 0d3FF0000000000000;
	mov.f64 	%fd101, 0d4010000000000000;
	div.rn.f64 	%fd102, %fd101, %fd100;
	add.s64 	%rd64, %rd8, %rd62;
	st.global.f64 	[%rd64], %fd102;
	ld.global.f64 	%fd103, [%rd63+1024];
	fma.rn.f64 	%fd104, %fd103, %fd103, 0d3FF0000000000000;
	div.rn.f64 	%fd105, %fd101, %fd104;
	st.global.f64 	[%rd64+1024], %fd105;
	add.s32 	%r69, %r69, 2;
$L__BB4_55:
	and.b32  	%r61, %r40, 1;
	setp.eq.b32 	%p35, %r61, 1;
	not.pred 	%p36, %p35;
	@%p36 bra 	$L__BB4_57;
	shl.b32 	%r62, %r69, 7;
	add.s32 	%r63, %r62, %r4;
	mul.wide.s32 	%rd65, %r63, 8;
	add.s64 	%rd66, %rd7, %rd65;
	ld.global.f64 	%fd106, [%rd66];
	fma.rn.f64 	%fd107, %fd106, %fd106, 0d3FF0000000000000;
	mov.f64 	%fd108, 0d4010000000000000;
	div.rn.f64 	%fd109, %fd108, %fd107;
	add.s64 	%rd67, %rd8, %rd65;
	st.global.f64 	[%rd67], %fd109;
$L__BB4_57:
	ret;

}
	// .globl	_ZN3cub18CUB_300001_SM_10006detail9transform16transform_kernelINS2_10policy_hubILb1EN4cuda3std3__45tupleIJN6thrust24THRUST_300001_SM_1000_NS6detail15normal_iteratorINSA_10device_ptrIdEEEEEEEE10policy1000EiNSB_10functional5actorINSJ_9compositeIJNSJ_16operator_adaptorINS7_10multipliesIvEEEENSK_INSJ_5valueIdEEEENSK_INSJ_8argumentILj0EEEEEEEEEESF_JPdEEEvT0_iT1_T2_DpNS2_10kernel_argIT3_EE
.visible .entry _ZN3cub18CUB_300001_SM_10006detail9transform16transform_kernelINS2_10policy_hubILb1EN4cuda3std3__45tupleIJN6thrust24THRUST_300001_SM_1000_NS6detail15normal_iteratorINSA_10device_ptrIdEEEEEEEE10policy1000EiNSB_10functional5actorINSJ_9compositeIJNSJ_16operator_adaptorINS7_10multipliesIvEEEENSK_INSJ_5valueIdEEEENSK_INSJ_8argumentILj0EEEEEEEEEESF_JPdEEEvT0_iT1_T2_DpNS2_10kernel_argIT3_EE(
	.param .u32 _ZN3cub18CUB_300001_SM_10006detail9transform16transform_kernelINS2_10policy_hubILb1EN4cuda3std3__45tupleIJN6thrust24THRUST_300001_SM_1000_NS6detail15normal_iteratorINSA_10device_ptrIdEEEEEEEE10policy1000EiNSB_10functional5actorINSJ_9compositeIJNSJ_16operator_adaptorINS7_10multipliesIvEEEENSK_INSJ_5valueIdEEEENSK_INSJ_8argumentILj0EEEEEEEEEESF_JPdEEEvT0_iT1_T2_DpNS2_10kernel_argIT3_EE_param_0,
	.param .u32 _ZN3cub18CUB_300001_SM_10006detail9transform16transform_kernelINS2_10policy_hubILb1EN4cuda3std3__45tupleIJN6thrust24THRUST_300001_SM_1000_NS6detail15normal_iteratorINSA_10device_ptrIdEEEEEEEE10policy1000EiNSB_10functional5actorINSJ_9compositeIJNSJ_16operator_adaptorINS7_10multipliesIvEEEENSK_INSJ_5valueIdEEEENSK_INSJ_8argumentILj0EEEEEEEEEESF_JPdEEEvT0_iT1_T2_DpNS2_10kernel_argIT3_EE_param_1,
	.param .align 8 .b8 _ZN3cub18CUB_300001_SM_10006detail9transform16transform_kernelINS2_10policy_hubILb1EN4cuda3std3__45tupleIJN6thrust24THRUST_300001_SM_1000_NS6detail15normal_iteratorINSA_10device_ptrIdEEEEEEEE10policy1000EiNSB_10functional5actorINSJ_9compositeIJNSJ_16operator_adaptorINS7_10multipliesIvEEEENSK_INSJ_5valueIdEEEENSK_INSJ_8argumentILj0EEEEEEEEEESF_JPdEEEvT0_iT1_T2_DpNS2_10kernel_argIT3_EE_param_2[24],
	.param .align 8 .b8 _ZN3cub18CUB_300001_SM_10006detail9transform16transform_kernelINS2_10policy_hubILb1EN4cuda3std3__45tupleIJN6thrust24THRUST_300001_SM_1000_NS6detail15normal_iteratorINSA_10device_ptrIdEEEEEEEE10policy1000EiNSB_10functional5actorINSJ_9compositeIJNSJ_16operator_adaptorINS7_10multipliesIvEEEENSK_INSJ_5valueIdEEEENSK_INSJ_8argumentILj0EEEEEEEEEESF_JPdEEEvT0_iT1_T2_DpNS2_10kernel_argIT3_EE_param_3[8],
	.param .align 8 .b8 _ZN3cub18CUB_300001_SM_10006detail9transform16transform_kernelINS2_10policy_hubILb1EN4cuda3std3__45tupleIJN6thrust24THRUST_300001_SM_1000_NS6detail15normal_iteratorINSA_10device_ptrIdEEEEEEEE10policy1000EiNSB_10functional5actorINSJ_9compositeIJNSJ_16operator_adaptorINS7_10multipliesIvEEEENSK_INSJ_5valueIdEEEENSK_INSJ_8argumentILj0EEEEEEEEEESF_JPdEEEvT0_iT1_T2_DpNS2_10kernel_argIT3_EE_param_4[16]
)
.maxntid 128
{
	.reg .pred 	%p<37>;
	.reg .b32 	%r<84>;
	.reg .b64 	%rd<66>;
	.reg .b64 	%fd<90>;

	ld.param.f64 	%fd1, [_ZN3cub18CUB_300001_SM_10006detail9transform16transform_kernelINS2_10policy_hubILb1EN4cuda3std3__45tupleIJN6thrust24THRUST_300001_SM_1000_NS6detail15normal_iteratorINSA_10device_ptrIdEEEEEEEE10policy1000EiNSB_10functional5actorINSJ_9compositeIJNSJ_16operator_adaptorINS7_10multipliesIvEEEENSK_INSJ_5valueIdEEEENSK_INSJ_8argumentILj0EEEEEEEEEESF_JPdEEEvT0_iT1_T2_DpNS2_10kernel_argIT3_EE_param_2+8];
	ld.param.u32 	%r50, [_ZN3cub18CUB_300001_SM_10006detail9transform16transform_kernelINS2_10policy_hubILb1EN4cuda3std3__45tupleIJN6thrust24THRUST_300001_SM_1000_NS6detail15normal_iteratorINSA_10device_ptrIdEEEEEEEE10policy1000EiNSB_10functional5actorINSJ_9compositeIJNSJ_16operator_adaptorINS7_10multipliesIvEEEENSK_INSJ_5valueIdEEEENSK_INSJ_8argumentILj0EEEEEEEEEESF_JPdEEEvT0_iT1_T2_DpNS2_10kernel_argIT3_EE_param_0];
	ld.param.u64 	%rd15, [_ZN3cub18CUB_300001_SM_10006detail9transform16transform_kernelINS2_10policy_hubILb1EN4cuda3std3__45tupleIJN6thrust24THRUST_300001_SM_1000_NS6detail15normal_iteratorINSA_10device_ptrIdEEEEEEEE10policy1000EiNSB_10functional5actorINSJ_9compositeIJNSJ_16operator_adaptorINS7_10multipliesIvEEEENSK_INSJ_5valueIdEEEENSK_INSJ_8argumentILj0EEEEEEEEEESF_JPdEEEvT0_iT1_T2_DpNS2_10kernel_argIT3_EE_param_4];
	ld.param.u64 	%rd16, [_ZN3cub18CUB_300001_SM_10006detail9transform16transform_kernelINS2_10policy_hubILb1EN4cuda3std3__45tupleIJN6thrust24THRUST_300001_SM_1000_NS6detail15normal_iteratorINSA_10device_ptrIdEEEEEEEE10policy1000EiNSB_10functional5actorINSJ_9compositeIJNSJ_16operator_adaptorINS7_10multipliesIvEEEENSK_INSJ_5valueIdEEEENSK_INSJ_8argumentILj0EEEEEEEEEESF_JPdEEEvT0_iT1_T2_DpNS2_10kernel_argIT3_EE_param_3];
	ld.param.u32 	%r49, [_ZN3cub18CUB_300001_SM_10006detail9transform16transform_kernelINS2_10policy_hubILb1EN4cuda3std3__45tupleIJN6thrust24THRUST_300001_SM_1000_NS6detail15normal_iteratorINSA_10device_ptrIdEEEEEEEE10policy1000EiNSB_10functional5actorINSJ_9compositeIJNSJ_16operator_adaptorINS7_10multipliesIvEEEENSK_INSJ_5valueIdEEEENSK_INSJ_8argumentILj0EEEEEEEEEESF_JPdEEEvT0_iT1_T2_DpNS2_10kernel_argIT3_EE_param_1];
	cvta.to.global.u64 	%rd1, %rd16;
	cvta.to.global.u64 	%rd2, %rd15;
	shl.b32 	%r1, %r49, 7;
	mov.u32 	%r51, %ctaid.x;
	mul.lo.s32 	%r2, %r1, %r51;
	sub.s32 	%r3, %r50, %r2;
	min.s32 	%r4, %r1, %r3;
	shl.b32 	%r5, %r4, 3;
	mov.u32 	%r6, %tid.x;
	shl.b32 	%r72, %r6, 7;
	setp.ge.s32 	%p1, %r72, %r5;
	@%p1 bra 	$L__BB5_3;
	mul.wide.u32 	%rd17, %r6, 128;
	add.s64 	%rd18, %rd2, %rd17;
	mul.wide.s32 	%rd19, %r2, 8;
	add.s64 	%rd64, %rd18, %rd19;
$L__BB5_2:
	.pragma "nounroll";
	// begin inline asm
	prefetch.global.L2 [%rd64];
	// end inline asm
	add.s32 	%r72, %r72, 16384;
	add.s64 	%rd64, %rd64, 16384;
	setp.lt.s32 	%p2, %r72, %r5;
	@%p2 bra 	$L__BB5_2;
$L__BB5_3:
	mul.wide.s32 	%rd21, %r2, 8;
	add.s64 	%rd6, %rd2, %rd21;
	add.s64 	%rd7, %rd1, %rd21;
	setp.gt.s32 	%p3, %r1, %r3;
	@%p3 bra 	$L__BB5_17;
	setp.lt.s32 	%p4, %r49, 1;
	@%p4 bra 	$L__BB5_58;
	and.b32  	%r10, %r49, 15;
	setp.lt.u32 	%p5, %r49, 16;
	mov.b32 	%r79, 0;
	@%p5 bra 	$L__BB5_8;
	and.b32  	%r79, %r49, 2147483632;
	neg.s32 	%r74, %r79;
	add.s32 	%r73, %r6, 1152;
	mul.wide.u32 	%rd22, %r6, 8;
	or.b64  	%rd65, %rd22, 8192;
$L__BB5_7:
	.pragma "nounroll";
	mul.wide.s32 	%rd23, %r73, 8;
	add.s64 	%rd24, %rd23, 3072;
	add.s64 	%rd25, %rd6, %rd65;
	ld.global.f64 	%fd2, [%rd25+-8192];
	mul.f64 	%fd3, %fd1, %fd2;
	add.s64 	%rd26, %rd7, %rd65;
	st.global.f64 	[%rd26+-8192], %fd3;
	ld.global.f64 	%fd4, [%rd25+-7168];
	mul.f64 	%fd5, %fd1, %fd4;
	st.global.f64 	[%rd26+-7168], %fd5;
	ld.global.f64 	%fd6, [%rd25+-6144];
	mul.f64 	%fd7, %fd1, %fd6;
	st.global.f64 	[%rd26+-6144], %fd7;
	ld.global.f64 	%fd8, [%rd25+-5120];
	mul.f64 	%fd9, %fd1, %fd8;
	st.global.f64 	[%rd26+-5120], %fd9;
	ld.global.f64 	%fd10, [%rd25+-4096];
	mul.f64 	%fd11, %fd1, %fd10;
	st.global.f64 	[%rd26+-4096], %fd11;
	ld.global.f64 	%fd12, [%rd25+-3072];
	mul.f64 	%fd13, %fd1, %fd12;
	st.global.f64 	[%rd26+-3072], %fd13;
	ld.global.f64 	%fd14, [%rd25+-2048];
	mul.f64 	%fd15, %fd1, %fd14;
	st.global.f64 	[%rd26+-2048], %fd15;
	ld.global.f64 	%fd16, [%rd25+-1024];
	mul.f64 	%fd17, %fd1, %fd16;
	st.global.f64 	[%rd26+-1024], %fd17;
	ld.global.f64 	%fd18, [%rd25];
	mul.f64 	%fd19, %fd1, %fd18;
	st.global.f64 	[%rd26], %fd19;
	add.s64 	%rd27, %rd6, %rd24;
	ld.global.f64 	%fd20, [%rd27+-3072];
	mul.f64 	%fd21, %fd1, %fd20;
	add.s64 	%rd28, %rd7, %rd24;
	st.global.f64 	[%rd28+-3072], %fd21;
	ld.global.f64 	%fd22, [%rd27+-2048];
	mul.f64 	%fd23, %fd1, %fd22;
	st.global.f64 	[%rd28+-2048], %fd23;
	ld.global.f64 	%fd24, [%rd27+-1024];
	mul.f64 	%fd25, %fd1, %fd24;
	st.global.f64 	[%rd28+-1024], %fd25;
	ld.global.f64 	%fd26, [%rd27];
	mul.f64 	%fd27, %fd1, %fd26;
	st.global.f64 	[%rd28], %fd27;
	ld.global.f64 	%fd28, [%rd27+1024];
	mul.f64 	%fd29, %fd1, %fd28;
	st.global.f64 	[%rd28+1024], %fd29;
	ld.global.f64 	%fd30, [%rd27+2048];
	mul.f64 	%fd31, %fd1, %fd30;
	st.global.f64 	[%rd28+2048], %fd31;
	ld.global.f64 	%fd32, [%rd27+3072];
	mul.f64 	%fd33, %fd1, %fd32;
	st.global.f64 	[%rd28+3072], %fd33;
	add.s32 	%r74, %r74, 16;
	add.s32 	%r73, %r73, 2048;
	add.s64 	%rd65, %rd65, 16384;
	setp.eq.s32 	%p6, %r74, 0;
	@%p6 bra 	$L__BB5_8;
	bra.uni 	$L__BB5_7;
$L__BB5_8:
	setp.eq.s32 	%p7, %r10, 0;
	@%p7 bra 	$L__BB5_58;
	and.b32  	%r37, %r49, 7;
	setp.lt.u32 	%p8, %r10, 8;
	@%p8 bra 	$L__BB5_11;
	shl.b32 	%r53, %r79, 7;
	add.s32 	%r54, %r53, %r6;
	mul.wide.s32 	%rd29, %r54, 8;
	add.s64 	%rd30, %rd6, %rd29;
	ld.global.f64 	%fd34, [%rd30];
	mul.f64 	%fd35, %fd1, %fd34;
	add.s64 	%rd31, %rd7, %rd29;
	st.global.f64 	[%rd31], %fd35;
	ld.global.f64 	%fd36, [%rd30+1024];
	mul.f64 	%fd37, %fd1, %fd36;
	st.global.f64 	[%rd31+1024], %fd37;
	ld.global.f64 	%fd38, [%rd30+2048];
	mul.f64 	%fd39, %fd1, %fd38;
	st.global.f64 	[%rd31+2048], %fd39;
	ld.global.f64 	%fd40, [%rd30+3072];
	mul.f64 	%fd41, %fd1, %fd40;
	st.global.f64 	[%rd31+3072], %fd41;
	ld.global.f64 	%fd42, [%rd30+4096];
	mul.f64 	%fd43, %fd1, %fd42;
	st.global.f64 	[%rd31+4096], %fd43;
	ld.global.f64 	%fd44, [%rd30+5120];
	mul.f64 	%fd45, %fd1, %fd44;
	st.global.f64 	[%rd31+5120], %fd45;
	ld.global.f64 	%fd46, [%rd30+6144];
	mul.f64 	%fd47, %fd1, %fd46;
	st.global.f64 	[%rd31+6144], %fd47;
	ld.global.f64 	%fd48, [%rd30+7168];
	mul.f64 	%fd49, %fd1, %fd48;
	st.global.f64 	[%rd31+7168], %fd49;
	add.s32 	%r79, %r79, 8;
$L__BB5_11:
	setp.eq.s32 	%p9, %r37, 0;
	@%p9 bra 	$L__BB5_58;
	and.b32  	%r40, %r49, 3;
	setp.lt.u32 	%p10, %r37, 4;
	@%p10 bra 	$L__BB5_14;
	shl.b32 	%r55, %r79, 7;
	add.s32 	%r56, %r55, %r6;
	mul.wide.s32 	%rd32, %r56, 8;
	add.s64 	%rd33, %rd6, %rd32;
	ld.global.f64 	%fd50, [%rd33];
	mul.f64 	%fd51, %fd1, %fd50;
	add.s64 	%rd34, %rd7, %rd32;
	st.global.f64 	[%rd34], %fd51;
	ld.global.f64 	%fd52, [%rd33+1024];
	mul.f64 	%fd53, %fd1, %fd52;
	st.global.f64 	[%rd34+1024], %fd53;
	ld.global.f64 	%fd54, [%rd33+2048];
	mul.f64 	%fd55, %fd1, %fd54;
	st.global.f64 	[%rd34+2048], %fd55;
	ld.global.f64 	%fd56, [%rd33+3072];
	mul.f64 	%fd57, %fd1, %fd56;
	st.global.f64 	[%rd34+3072], %fd57;
	add.s32 	%r79, %r79, 4;
$L__BB5_14:
	setp.eq.s32 	%p11, %r40, 0;
	@%p11 bra 	$L__BB5_58;
	shl.b32 	%r57, %r79, 7;
	add.s32 	%r83, %r6, %r57;
	neg.s32 	%r82, %r40;
$L__BB5_16:
	.pragma "nounroll";
	mul.wide.s32 	%rd36, %r83, 8;
	add.s64 	%rd37, %rd7, %rd36;
	add.s64 	%rd38, %rd6, %rd36;
	ld.global.f64 	%fd58, [%rd38];
	mul.f64 	%fd59, %fd1, %fd58;
	st.global.f64 	[%rd37], %fd59;
	add.s32 	%r83, %r83, 128;
	add.s32 	%r82, %r82, 1;
	setp.ne.s32 	%p12, %r82, 0;
	@%p12 bra 	$L__BB5_16;
	bra.uni 	$L__BB5_58;
$L__BB5_17:
	setp.lt.s32 	%p13, %r49, 1;
	@%p13 bra 	$L__BB5_58;
	and.b32  	%r14, %r49, 7;
	setp.lt.u32 	%p14, %r49, 8;
	mov.b32 	%r76, 0;
	@%p14 bra 	$L__BB5_37;
	and.b32  	%r76, %r49, 2147483640;
	mov.b32 	%r75, 0;
$L__BB5_20:
	.pragma "nounroll";
	shl.b32 	%r60, %r75, 7;
	add.s32 	%r21, %r60, %r6;
	setp.ge.s32 	%p15, %r21, %r4;
	@%p15 bra 	$L__BB5_22;
	mul.wide.u32 	%rd39, %r21, 8;
	add.s64 	%rd40, %rd6, %rd39;
	ld.global.f64 	%fd60, [%rd40];
	mul.f64 	%fd61, %fd1, %fd60;
	add.s64 	%rd41, %rd7, %rd39;
	st.global.f64 	[%rd41], %fd61;
$L__BB5_22:
	add.s32 	%r61, %r21, 128;
	setp.ge.s32 	%p16, %r61, %r4;
	mul.wide.s32 	%rd42, %r61, 8;
	add.s64 	%rd11, %rd6, %rd42;
	add.s64 	%rd12, %rd7, %rd42;
	@%p16 bra 	$L__BB5_24;
	ld.global.f64 	%fd62, [%rd11];
	mul.f64 	%fd63, %fd1, %fd62;
	st.global.f64 	[%rd12], %fd63;
$L__BB5_24:
	add.s32 	%r62, %r21, 256;
	setp.ge.s32 	%p17, %r62, %r4;
	@%p17 bra 	$L__BB5_26;
	ld.global.f64 	%fd64, [%rd11+1024];
	mul.f64 	%fd65, %fd1, %fd64;
	st.global.f64 	[%rd12+1024], %fd65;
$L__BB5_26:
	add.s32 	%r63, %r21, 384;
	setp.ge.s32 	%p18, %r63, %r4;
	@%p18 bra 	$L__BB5_28;
	ld.global.f64 	%fd66, [%rd11+2048];
	mul.f64 	%fd67, %fd1, %fd66;
	st.global.f64 	[%rd12+2048], %fd67;
$L__BB5_28:
	add.s32 	%r64, %r21, 512;
	setp.ge.s32 	%p19, %r64, %r4;
	@%p19 bra 	$L__BB5_30;
	ld.global.f64 	%fd68, [%rd11+3072];
	mul.f64 	%fd69, %fd1, %fd68;
	st.global.f64 	[%rd12+3072], %fd69;
$L__BB5_30:
	add.s32 	%r65, %r21, 640;
	setp.ge.s32 	%p20, %r65, %r4;
	@%p20 bra 	$L__BB5_32;
	ld.global.f64 	%fd70, [%rd11+4096];
	mul.f64 	%fd71, %fd1, %fd70;
	st.global.f64 	[%rd12+4096], %fd71;
$L__BB5_32:
	add.s32 	%r66, %r21, 768;
	setp.ge.s32 	%p21, %r66, %r4;
	@%p21 bra 	$L__BB5_34;
	ld.global.f64 	%fd72, [%rd11+5120];
	mul.f64 	%fd73, %fd1, %fd72;
	st.global.f64 	[%rd12+5120], %fd73;
$L__BB5_34:
	add.s32 	%r67, %r21, 896;
	setp.ge.s32 	%p22, %r67, %r4;
	@%p22 bra 	$L__BB5_36;
	ld.global.f64 	%fd74, [%rd11+6144];
	mul.f64 	%fd75, %fd1, %fd74;
	st.global.f64 	[%rd12+6144], %fd75;
$L__BB5_36:
	add.s32 	%r75, %r75, 8;
	setp.ne.s32 	%p23, %r75, %r76;
	@%p23 bra 	$L__BB5_20;
$L__BB5_37:
	setp.eq.s32 	%p24, %r14, 0;
	@%p24 bra 	$L__BB5_58;
	and.b32  	%r24, %r49, 3;
	setp.lt.u32 	%p25, %r14, 4;
	@%p25 bra 	$L__BB5_48;
	shl.b32 	%r68, %r76, 7;
	add.s32 	%r25, %r68, %r6;
	setp.ge.s32 	%p26, %r25, %r4;
	@%p26 bra 	$L__BB5_41;
	mul.wide.s32 	%rd43, %r25, 8;
	add.s64 	%rd44, %rd6, %rd43;
	ld.global.f64 	%fd76, [%rd44];
	mul.f64 	%fd77, %fd1, %fd76;
	add.s64 	%rd45, %rd7, %rd43;
	st.global.f64 	[%rd45], %fd77;
$L__BB5_41:
	add.s32 	%r26, %r25, 128;
	setp.ge.s32 	%p27, %r26, %r4;
	@%p27 bra 	$L__BB5_43;
	mul.wide.s32 	%rd46, %r26, 8;
	add.s64 	%rd47, %rd6, %rd46;
	ld.global.f64 	%fd78, [%rd47];
	mul.f64 	%fd79, %fd1, %fd78;
	add.s64 	%rd48, %rd7, %rd46;
	st.global.f64 	[%rd48], %fd79;
$L__BB5_43:
	add.s32 	%r27, %r25, 256;
	setp.ge.s32 	%p28, %r27, %r4;
	@%p28 bra 	$L__BB5_45;
	mul.wide.s32 	%rd49, %r27, 8;
	add.s64 	%rd50, %rd6, %rd49;
	ld.global.f64 	%fd80, [%rd50];
	mul.f64 	%fd81, %fd1, %fd80;
	add.s64 	%rd51, %rd7, %rd49;
	st.global.f64 	[%rd51], %fd81;
$L__BB5_45:
	add.s32 	%r28, %r25, 384;
	setp.ge.s32 	%p29, %r28, %r4;
	@%p29 bra 	$L__BB5_47;
	mul.wide.s32 	%rd52, %r28, 8;
	add.s64 	%rd53, %rd6, %rd52;
	ld.global.f64 	%fd82, [%rd53];
	mul.f64 	%fd83, %fd1, %fd82;
	add.s64 	%rd54, %rd7, %rd52;
	st.global.f64 	[%rd54], %fd83;
$L__BB5_47:
	add.s32 	%r76, %r76, 4;
$L__BB5_48:
	setp.eq.s32 	%p30, %r24, 0;
	@%p30 bra 	$L__BB5_58;
	setp.eq.s32 	%p31, %r24, 1;
	@%p31 bra 	$L__BB5_55;
	shl.b32 	%r69, %r76, 7;
	add.s32 	%r31, %r69, %r6;
	setp.ge.s32 	%p32, %r31, %r4;
	@%p32 bra 	$L__BB5_52;
	mul.wide.s32 	%rd55, %r31, 8;
	add.s64 	%rd56, %rd6, %rd55;
	ld.global.f64 	%fd84, [%rd56];
	mul.f64 	%fd85, %fd1, %fd84;
	add.s64 	%rd57, %rd7, %rd55;
	st.global.f64 	[%rd57], %fd85;
$L__BB5_52:
	add.s32 	%r32, %r31, 128;
	setp.ge.s32 	%p33, %r32, %r4;
	@%p33 bra 	$L__BB5_54;
	mul.wide.s32 	%rd58, %r32, 8;
	add.s64 	%rd59, %rd6, %rd58;
	ld.global.f64 	%fd86, [%rd59];
	mul.f64 	%fd87, %fd1, %fd86;
	add.s64 	%rd60, %rd7, %rd58;
	st.global.f64 	[%rd60], %fd87;
$L__BB5_54:
	add.s32 	%r76, %r76, 2;
$L__BB5_55:
	and.b32  	%r70, %r49, 1;
	setp.eq.b32 	%p34, %r70, 1;
	not.pred 	%p35, %p34;
	@%p35 bra 	$L__BB5_58;
	shl.b32 	%r71, %r76, 7;
	add.s32 	%r35, %r71, %r6;
	setp.ge.s32 	%p36, %r35, %r4;
	@%p36 bra 	$L__BB5_58;
	mul.wide.s32 	%rd61, %r35, 8;
	add.s64 	%rd62, %rd6, %rd61;
	ld.global.f64 	%fd88, [%rd62];
	mul.f64 	%fd89, %fd1, %fd88;
	add.s64 	%rd63, %rd7, %rd61;
	st.global.f64 	[%rd63], %fd89;
$L__BB5_58:
	ret;

}
	// .globl	_ZN3cub18CUB_300001_SM_10006detail9transform16transform_kernelINS2_10policy_hubILb1EN4cuda3std3__45tupleIJN6thrust24THRUST_300001_SM_1000_NS6detail15normal_iteratorINSA_10device_ptrIdEEEEEEEE10policy1000ElNSB_10functional5actorINSJ_9compositeIJNSJ_16operator_adaptorINS7_10multipliesIvEEEENSK_INSJ_5valueIdEEEENSK_INSJ_8argumentILj0EEEEEEEEEESF_JPdEEEvT0_iT1_T2_DpNS2_10kernel_argIT3_EE
.visible .entry _ZN3cub18CUB_300001_SM_10006detail9transform16transform_kernelINS2_10policy_hubILb1EN4cuda3std3__45tupleIJN6thrust24THRUST_300001_SM_1000_NS6detail15normal_iteratorINSA_10device_ptrIdEEEEEEEE10policy1000ElNSB_10functional5actorINSJ_9compositeIJNSJ_16operator_adaptorINS7_10multipliesIvEEEENSK_INSJ_5valueIdEEEENSK_INSJ_8argumentILj0EEEEEEEEEESF_JPdEEEvT0_iT1_T2_DpNS2_10kernel_argIT3_EE(
	.param .u64 _ZN3cub18CUB_300001_SM_10006detail9transform16transform_kernelINS2_10policy_hubILb1EN4cuda3std3__45tupleIJN6thrust24THRUST_300001_SM_1000_NS6detail15normal_iteratorINSA_10device_ptrIdEEEEEEEE10policy1000ElNSB_10functional5actorINSJ_9compositeIJNSJ_16operator_adaptorINS7_10multipliesIvEEEENSK_INSJ_5valueIdEEEENSK_INSJ_8argumentILj0EEEEEEEEEESF_JPdEEEvT0_iT1_T2_DpNS2_10kernel_argIT3_EE_param_0,
	.param .u32 _ZN3cub18CUB_300001_SM_10006detail9transform16transform_kernelINS2_10policy_hubILb1EN4cuda3std3__45tupleIJN6thrust24THRUST_300001_SM_1000_NS6detail15normal_iteratorINSA_10device_ptrIdEEEEEEEE10policy1000ElNSB_10functional5actorINSJ_9compositeIJNSJ_16operator_adaptorINS7_10multipliesIvEEEENSK_INSJ_5valueIdEEEENSK_INSJ_8argumentILj0EEEEEEEEEESF_JPdEEEvT0_iT1_T2_DpNS2_10kernel_argIT3_EE_param_1,
	.param .align 8 .b8 _ZN3cub18CUB_300001_SM_10006detail9transform16transform_kernelINS2_10policy_hubILb1EN4cuda3std3__45tupleIJN6thrust24THRUST_300001_SM_1000_NS6detail15normal_iteratorINSA_10device_ptrIdEEEEEEEE10policy1000ElNSB_10functional5actorINSJ_9compositeIJNSJ_16operator_adaptorINS7_10multipliesIvEEEENSK_INSJ_5valueIdEEEENSK_INSJ_8argumentILj0EEEEEEEEEESF_JPdEEEvT0_iT1_T2_DpNS2_10kernel_argIT3_EE_param_2[24],
	.param .align 8 .b8 _ZN3cub18CUB_300001_SM_10006detail9transform16transform_kernelINS2_10policy_hubILb1EN4cuda3std3__45tupleIJN6thrust24THRUST_300001_SM_1000_NS6detail15normal_iteratorINSA_10device_ptrIdEEEEEEEE10policy1000ElNSB_10functional5actorINSJ_9compositeIJNSJ_16operator_adaptorINS7_10multipliesIvEEEENSK_INSJ_5valueIdEEEENSK_INSJ_8argumentILj0EEEEEEEEEESF_JPdEEEvT0_iT1_T2_DpNS2_10kernel_argIT3_EE_param_3[8],
	.param .align 8 .b8 _ZN3cub18CUB_300001_SM_10006detail9transform16transform_kernelINS2_10policy_hubILb1EN4cuda3std3__45tupleIJN6thrust24THRUST_300001_SM_1000_NS6detail15normal_iteratorINSA_10device_ptrIdEEEEEEEE10policy1000ElNSB_10functional5actorINSJ_9compositeIJNSJ_16operator_adaptorINS7_10multipliesIvEEEENSK_INSJ_5valueIdEEEENSK_INSJ_8argumentILj0EEEEEEEEEESF_JPdEEEvT0_iT1_T2_DpNS2_10kernel_argIT3_EE_param_4[16]
)
.maxntid 128
{
	.reg .pred 	%p<37>;
	.reg .b32 	%r<81>;
	.reg .b64 	%rd<72>;
	.reg .b64 	%fd<90>;

	ld.param.f64 	%fd1, [_ZN3cub18CUB_300001_SM_10006detail9transform16transform_kernelINS2_10policy_hubILb1EN4cuda3std3__45tupleIJN6thrust24THRUST_300001_SM_1000_NS6detail15normal_iteratorINSA_10device_ptrIdEEEEEEEE10policy1000ElNSB_10functional5actorINSJ_9compositeIJNSJ_16operator_adaptorINS7_10multipliesIvEEEENSK_INSJ_5valueIdEEEENSK_INSJ_8argumentILj0EEEEEEEEEESF_JPdEEEvT0_iT1_T2_DpNS2_10kernel_argIT3_EE_param_2+8];
	ld.param.u64 	%rd16, [_ZN3cub18CUB_300001_SM_10006detail9transform16transform_kernelINS2_10policy_hubILb1EN4cuda3std3__45tupleIJN6thrust24THRUST_300001_SM_1000_NS6detail15normal_iteratorINSA_10device_ptrIdEEEEEEEE10policy1000ElNSB_10functional5actorINSJ_9compositeIJNSJ_16operator_adaptorINS7_10multipliesIvEEEENSK_INSJ_5valueIdEEEENSK_INSJ_8argumentILj0EEEEEEEEEESF_JPdEEEvT0_iT1_T2_DpNS2_10kernel_argIT3_EE_param_0];
	ld.param.u64 	%rd17, [_ZN3cub18CUB_300001_SM_10006detail9transform16transform_kernelINS2_10policy_hubILb1EN4cuda3std3__45tupleIJN6thrust24THRUST_300001_SM_1000_NS6detail15normal_iteratorINSA_10device_ptrIdEEEEEEEE10policy1000ElNSB_10functional5actorINSJ_9compositeIJNSJ_16operator_adaptorINS7_10multipliesIvEEEENSK_INSJ_5valueIdEEEENSK_INSJ_8argumentILj0EEEEEEEEEESF_JPdEEEvT0_iT1_T2_DpNS2_10kernel_argIT3_EE_param_4];
	ld.param.u64 	%rd18, [_ZN3cub18CUB_300001_SM_10006detail9transform16transform_kernelINS2_10policy_hubILb1EN4cuda3std3__45tupleIJN6thrust24THRUST_300001_SM_1000_NS6detail15normal_iteratorINSA_10device_ptrIdEEEEEEEE10policy1000ElNSB_10functional5actorINSJ_9compositeIJNSJ_16operator_adaptorINS7_10multipliesIvEEEENSK_INSJ_5valueIdEEEENSK_INSJ_8argumentILj0EEEEEEEEEESF_JPdEEEvT0_iT1_T2_DpNS2_10kernel_argIT3_EE_param_3];
	ld.param.u32 	%r47, [_ZN3cub18CUB_300001_SM_10006detail9transform16transform_kernelINS2_10policy_hubILb1EN4cuda3std3__45tupleIJN6thrust24THRUST_300001_SM_1000_NS6detail15normal_iteratorINSA_10device_ptrIdEEEEEEEE10policy1000ElNSB_10functional5actorINSJ_9compositeIJNSJ_16operator_adaptorINS7_10multipliesIvEEEENSK_INSJ_5valueIdEEEENSK_INSJ_8argumentILj0EEEEEEEEEESF_JPdEEEvT0_iT1_T2_DpNS2_10kernel_argIT3_EE_param_1];
	cvta.to.global.u64 	%rd1, %rd18;
	cvta.to.global.u64 	%rd2, %rd17;
	shl.b32 	%r1, %r47, 7;
	mov.u32 	%r48, %ctaid.x;
	cvt.u64.u32 	%rd19, %r48;
	cvt.s64.s32 	%rd20, %r1;
	mul.lo.s64 	%rd3, %rd20, %rd19;
	sub.s64 	%rd21, %rd16, %rd3;
	min.s64 	%rd22, %rd21, %rd20;
	cvt.u32.u64 	%r2, %rd22;
	shl.b32 	%r3, %r2, 3;
	mov.u32 	%r4, %tid.x;
	shl.b32 	%r69, %r4, 7;
	setp.ge.s32 	%p1, %r69, %r3;
	@%p1 bra 	$L__BB6_3;
	shl.b64 	%rd23, %rd3, 3;
	add.s64 	%rd24, %rd2, %rd23;
	mul.wide.u32 	%rd25, %r4, 128;
	add.s64 	%rd70, %rd24, %rd25;
$L__BB6_2:
	.pragma "nounroll";
	// begin inline asm
	prefetch.global.L2 [%rd70];
	// end inline asm
	add.s32 	%r69, %r69, 16384;
	add.s64 	%rd70, %rd70, 16384;
	setp.lt.s32 	%p2, %r69, %r3;
	@%p2 bra 	$L__BB6_2;
$L__BB6_3:
	shl.b64 	%rd27, %rd3, 3;
	add.s64 	%rd7, %rd2, %rd27;
	add.s64 	%rd8, %rd1, %rd27;
	setp.eq.s32 	%p3, %r1, %r2;
	@%p3 bra 	$L__BB6_45;
	setp.lt.s32 	%p4, %r47, 1;
	@%p4 bra 	$L__BB6_58;
	and.b32  	%r8, %r47, 7;
	setp.lt.u32 	%p5, %r47, 8;
	mov.b32 	%r78, 0;
	@%p5 bra 	$L__BB6_24;
	and.b32  	%r78, %r47, 2147483640;
	mov.b32 	%r72, 0;
$L__BB6_7:
	.pragma "nounroll";
	shl.b32 	%r51, %r72, 7;
	add.s32 	%r19, %r51, %r4;
	setp.ge.s32 	%p6, %r19, %r2;
	@%p6 bra 	$L__BB6_9;
	mul.wide.u32 	%rd28, %r19, 8;
	add.s64 	%rd29, %rd7, %rd28;
	ld.global.f64 	%fd2, [%rd29];
	mul.f64 	%fd3, %fd1, %fd2;
	add.s64 	%rd30, %rd8, %rd28;
	st.global.f64 	[%rd30], %fd3;
$L__BB6_9:
	add.s32 	%r52, %r19, 128;
	setp.ge.s32 	%p7, %r52, %r2;
	mul.wide.s32 	%rd31, %r52, 8;
	add.s64 	%rd12, %rd7, %rd31;
	add.s64 	%rd13, %rd8, %rd31;
	@%p7 bra 	$L__BB6_11;
	ld.global.f64 	%fd4, [%rd12];
	mul.f64 	%fd5, %fd1, %fd4;
	st.global.f64 	[%rd13], %fd5;
$L__BB6_11:
	add.s32 	%r53, %r19, 256;
	setp.ge.s32 	%p8, %r53, %r2;
	@%p8 bra 	$L__BB6_13;
	ld.global.f64 	%fd6, [%rd12+1024];
	mul.f64 	%fd7, %fd1, %fd6;
	st.global.f64 	[%rd13+1024], %fd7;
$L__BB6_13:
	add.s32 	%r54, %r19, 384;
	setp.ge.s32 	%p9, %r54, %r2;
	@%p9 bra 	$L__BB6_15;
	ld.global.f64 	%fd8, [%rd12+2048];
	mul.f64 	%fd9, %fd1, %fd8;
	st.global.f64 	[%rd13+2048], %fd9;
$L__BB6_15:
	add.s32 	%r55, %r19, 512;
	setp.ge.s32 	%p10, %r55, %r2;
	@%p10 bra 	$L__BB6_17;
	ld.global.f64 	%fd10, [%rd12+3072];
	mul.f64 	%fd11, %fd1, %fd10;
	st.global.f64 	[%rd13+3072], %fd11;
$L__BB6_17:
	add.s32 	%r56, %r19, 640;
	setp.ge.s32 	%p11, %r56, %r2;
	@%p11 bra 	$L__BB6_19;
	ld.global.f64 	%fd12, [%rd12+4096];
	mul.f64 	%fd13, %fd1, %fd12;
	st.global.f64 	[%rd13+4096], %fd13;
$L__BB6_19:
	add.s32 	%r57, %r19, 768;
	setp.ge.s32 	%p12, %r57, %r2;
	@%p12 bra 	$L__BB6_21;
	ld.global.f64 	%fd14, [%rd12+5120];
	mul.f64 	%fd15, %fd1, %fd14;
	st.global.f64 	[%rd13+5120], %fd15;
$L__BB6_21:
	add.s32 	%r58, %r19, 896;
	setp.ge.s32 	%p13, %r58, %r2;
	@%p13 bra 	$L__BB6_23;
	ld.global.f64 	%fd16, [%rd12+6144];
	mul.f64 	%fd17, %fd1, %fd16;
	st.global.f64 	[%rd13+6144], %fd17;
$L__BB6_23:
	add.s32 	%r72, %r72, 8;
	setp.eq.s32 	%p14, %r72, %r78;
	@%p14 bra 	$L__BB6_24;
	bra.uni 	$L__BB6_7;
$L__BB6_24:
	setp.eq.s32 	%p15, %r8, 0;
	@%p15 bra 	$L__BB6_58;
	and.b32  	%r35, %r47, 3;
	setp.lt.u32 	%p16, %r8, 4;
	@%p16 bra 	$L__BB6_35;
	shl.b32 	%r59, %r78, 7;
	add.s32 	%r36, %r59, %r4;
	setp.ge.s32 	%p17, %r36, %r2;
	@%p17 bra 	$L__BB6_28;
	mul.wide.s32 	%rd32, %r36, 8;
	add.s64 	%rd33, %rd7, %rd32;
	ld.global.f64 	%fd18, [%rd33];
	mul.f64 	%fd19, %fd1, %fd18;
	add.s64 	%rd34, %rd8, %rd32;
	st.global.f64 	[%rd34], %fd19;
$L__BB6_28:
	add.s32 	%r37, %r36, 128;
	setp.ge.s32 	%p18, %r37, %r2;
	@%p18 bra 	$L__BB6_30;
	mul.wide.s32 	%rd35, %r37, 8;
	add.s64 	%rd36, %rd7, %rd35;
	ld.global.f64 	%fd20, [%rd36];
	mul.f64 	%fd21, %fd1, %fd20;
	add.s64 	%rd37, %rd8, %rd35;
	st.global.f64 	[%rd37], %fd21;
$L__BB6_30:
	add.s32 	%r38, %r36, 256;
	setp.ge.s32 	%p19, %r38, %r2;
	@%p19 bra 	$L__BB6_32;
	mul.wide.s32 	%rd38, %r38, 8;
	add.s64 	%rd39, %rd7, %rd38;
	ld.global.f64 	%fd22, [%rd39];
	mul.f64 	%fd23, %fd1, %fd22;
	add.s64 	%rd40, %rd8, %rd38;
	st.global.f64 	[%rd40], %fd23;
$L__BB6_32:
	add.s32 	%r39, %r36, 384;
	setp.ge.s32 	%p20, %r39, %r2;
	@%p20 bra 	$L__BB6_34;
	mul.wide.s32 	%rd41, %r39, 8;
	add.s64 	%rd42, %rd7, %rd41;
	ld.global.f64 	%fd24, [%rd42];
	mul.f64 	%fd25, %fd1, %fd24;
	add.s64 	%rd43, %rd8, %rd41;
	st.global.f64 	[%rd43], %fd25;
$L__BB6_34:
	add.s32 	%r78, %r78, 4;
$L__BB6_35:
	setp.eq.s32 	%p21, %r35, 0;
	@%p21 bra 	$L__BB6_58;
	setp.eq.s32 	%p22, %r35, 1;
	@%p22 bra 	$L__BB6_42;
	shl.b32 	%r60, %r78, 7;
	add.s32 	%r42, %r60, %r4;
	setp.ge.s32 	%p23, %r42, %r2;
	@%p23 bra 	$L__BB6_39;
	mul.wide.s32 	%rd44, %r42, 8;
	add.s64 	%rd45, %rd7, %rd44;
	ld.global.f64 	%fd26, [%rd45];
	mul.f64 	%fd27, %fd1, %fd26;
	add.s64 	%rd46, %rd8, %rd44;
	st.global.f64 	[%rd46], %fd27;
$L__BB6_39:
	add.s32 	%r43, %r42, 128;
	setp.ge.s32 	%p24, %r43, %r2;
	@%p24 bra 	$L__BB6_41;
	mul.wide.s32 	%rd47, %r43, 8;
	add.s64 	%rd48, %rd7, %rd47;
	ld.global.f64 	%fd28, [%rd48];
	mul.f64 	%fd29, %fd1, %fd28;
	add.s64 	%rd49, %rd8, %rd47;
	st.global.f64 	[%rd49], %fd29;
$L__BB6_41:
	add.s32 	%r78, %r78, 2;
$L__BB6_42:
	and.b32  	%r61, %r47, 1;
	setp.eq.b32 	%p25, %r61, 1;
	not.pred 	%p26, %p25;
	@%p26 bra 	$L__BB6_58;
	shl.b32 	%r62, %r78, 7;
	add.s32 	%r46, %r62, %r4;
	setp.ge.s32 	%p27, %r46, %r2;
	@%p27 bra 	$L__BB6_58;
	mul.wide.s32 	%rd50, %r46, 8;
	add.s64 	%rd51, %rd7, %rd50;
	ld.global.f64 	%fd30, [%rd51];
	mul.f64 	%fd31, %fd1, %fd30;
	add.s64 	%rd52, %rd8, %rd50;
	st.global.f64 	[%rd52], %fd31;
	bra.uni 	$L__BB6_58;
$L__BB6_45:
	setp.lt.s32 	%p28, %r47, 1;
	@%p28 bra 	$L__BB6_58;
	and.b32  	%r10, %r47, 15;
	setp.lt.u32 	%p29, %r47, 16;
	mov.b32 	%r74, 0;
	@%p29 bra 	$L__BB6_49;
	and.b32  	%r74, %r47, 2147483632;
	neg.s32 	%r71, %r74;
	add.s32 	%r70, %r4, 1152;
	mul.wide.u32 	%rd53, %r4, 8;
	or.b64  	%rd71, %rd53, 8192;
$L__BB6_48:
	.pragma "nounroll";
	mul.wide.s32 	%rd54, %r70, 8;
	add.s64 	%rd55, %rd54, 3072;
	add.s64 	%rd56, %rd7, %rd71;
	ld.global.f64 	%fd32, [%rd56+-8192];
	mul.f64 	%fd33, %fd1, %fd32;
	add.s64 	%rd57, %rd8, %rd71;
	st.global.f64 	[%rd57+-8192], %fd33;
	ld.global.f64 	%fd34, [%rd56+-7168];
	mul.f64 	%fd35, %fd1, %fd34;
	st.global.f64 	[%rd57+-7168], %fd35;
	ld.global.f64 	%fd36, [%rd56+-6144];
	mul.f64 	%fd37, %fd1, %fd36;
	st.global.f64 	[%rd57+-6144], %fd37;
	ld.global.f64 	%fd38, [%rd56+-5120];
	mul.f64 	%fd39, %fd1, %fd38;
	st.global.f64 	[%rd57+-5120], %fd39;
	ld.global.f64 	%fd40, [%rd56+-4096];
	mul.f64 	%fd41, %fd1, %fd40;
	st.global.f64 	[%rd57+-4096], %fd41;
	ld.global.f64 	%fd42, [%rd56+-3072];
	mul.f64 	%fd43, %fd1, %fd42;
	st.global.f64 	[%rd57+-3072], %fd43;
	ld.global.f64 	%fd44, [%rd56+-2048];
	mul.f64 	%fd45, %fd1, %fd44;
	st.global.f64 	[%rd57+-2048], %fd45;
	ld.global.f64 	%fd46, [%rd56+-1024];
	mul.f64 	%fd47, %fd1, %fd46;
	st.global.f64 	[%rd57+-1024], %fd47;
	ld.global.f64 	%fd48, [%rd56];
	mul.f64 	%fd49, %fd1, %fd48;
	st.global.f64 	[%rd57], %fd49;
	add.s64 	%rd58, %rd7, %rd55;
	ld.global.f64 	%fd50, [%rd58+-3072];
	mul.f64 	%fd51, %fd1, %fd50;
	add.s64 	%rd59, %rd8, %rd55;
	st.global.f64 	[%rd59+-3072], %fd51;
	ld.global.f64 	%fd52, [%rd58+-2048];
	mul.f64 	%fd53, %fd1, %fd52;
	st.global.f64 	[%rd59+-2048], %fd53;
	ld.global.f64 	%fd54, [%rd58+-1024];
	mul.f64 	%fd55, %fd1, %fd54;
	st.global.f64 	[%rd59+-1024], %fd55;
	ld.global.f64 	%fd56, [%rd58];
	mul.f64 	%fd57, %fd1, %fd56;
	st.global.f64 	[%rd59], %fd57;
	ld.global.f64 	%fd58, [%rd58+1024];
	mul.f64 	%fd59, %fd1, %fd58;
	st.global.f64 	[%rd59+1024], %fd59;
	ld.global.f64 	%fd60, [%rd58+2048];
	mul.f64 	%fd61, %fd1, %fd60;
	st.global.f64 	[%rd59+2048], %fd61;
	ld.global.f64 	%fd62, [%rd58+3072];
	mul.f64 	%fd63, %fd1, %fd62;
	st.global.f64 	[%rd59+3072], %fd63;
	add.s32 	%r71, %r71, 16;
	add.s32 	%r70, %r70, 2048;
	add.s64 	%rd71, %rd71, 16384;
	setp.eq.s32 	%p30, %r71, 0;
	@%p30 bra 	$L__BB6_49;
	bra.uni 	$L__BB6_48;
$L__BB6_49:
	setp.eq.s32 	%p31, %r10, 0;
	@%p31 bra 	$L__BB6_58;
	and.b32  	%r22, %r47, 7;
	setp.lt.u32 	%p32, %r10, 8;
	@%p32 bra 	$L__BB6_52;
	shl.b32 	%r64, %r74, 7;
	add.s32 	%r65, %r64, %r4;
	mul.wide.s32 	%rd60, %r65, 8;
	add.s64 	%rd61, %rd7, %rd60;
	ld.global.f64 	%fd64, [%rd61];
	mul.f64 	%fd65, %fd1, %fd64;
	add.s64 	%rd62, %rd8, %rd60;
	st.global.f64 	[%rd62], %fd65;
	ld.global.f64 	%fd66, [%rd61+1024];
	mul.f64 	%fd67, %fd1, %fd66;
	st.global.f64 	[%rd62+1024], %fd67;
	ld.global.f64 	%fd68, [%rd61+2048];
	mul.f64 	%fd69, %fd1, %fd68;
	st.global.f64 	[%rd62+2048], %fd69;
	ld.global.f64 	%fd70, [%rd61+3072];
	mul.f64 	%fd71, %fd1, %fd70;
	st.global.f64 	[%rd62+3072], %fd71;
	ld.global.f64 	%fd72, [%rd61+4096];
	mul.f64 	%fd73, %fd1, %fd72;
	st.global.f64 	[%rd62+4096], %fd73;
	ld.global.f64 	%fd74, [%rd61+5120];
	mul.f64 	%fd75, %fd1, %fd74;
	st.global.f64 	[%rd62+5120], %fd75;
	ld.global.f64 	%fd76, [%rd61+6144];
	mul.f64 	%fd77, %fd1, %fd76;
	st.global.f64 	[%rd62+6144], %fd77;
	ld.global.f64 	%fd78, [%rd61+7168];
	mul.f64 	%fd79, %fd1, %fd78;
	st.global.f64 	[%rd62+7168], %fd79;
	add.s32 	%r74, %r74, 8;
$L__BB6_52:
	setp.eq.s32 	%p33, %r22, 0;
	@%p33 bra 	$L__BB6_58;
	and.b32  	%r25, %r47, 3;
	setp.lt.u32 	%p34, %r22, 4;
	@%p34 bra 	$L__BB6_55;
	shl.b32 	%r66, %r74, 7;
	add.s32 	%r67, %r66, %r4;
	mul.wide.s32 	%rd63, %r67, 8;
	add.s64 	%rd64, %rd7, %rd63;
	ld.global.f64 	%fd80, [%rd64];
	mul.f64 	%fd81, %fd1, %fd80;
	add.s64 	%rd65, %rd8, %rd63;
	st.global.f64 	[%rd65], %fd81;
	ld.global.f64 	%fd82, [%rd64+1024];
	mul.f64 	%fd83, %fd1, %fd82;
	st.global.f64 	[%rd65+1024], %fd83;
	ld.global.f64 	%fd84, [%rd64+2048];
	mul.f64 	%fd85, %fd1, %fd84;
	st.global.f64 	[%rd65+2048], %fd85;
	ld.global.f64 	%fd86, [%rd64+3072];
	mul.f64 	%fd87, %fd1, %fd86;
	st.global.f64 	[%rd65+3072], %fd87;
	add.s32 	%r74, %r74, 4;
$L__BB6_55:
	setp.eq.s32 	%p35, %r25, 0;
	@%p35 bra 	$L__BB6_58;
	shl.b32 	%r68, %r74, 7;
	add.s32 	%r77, %r4, %r68;
	neg.s32 	%r76, %r25;
$L__BB6_57:
	.pragma "nounroll";
	mul.wide.s32 	%rd67, %r77, 8;
	add.s64 	%rd68, %rd8, %rd67;
	add.s64 	%rd69, %rd7, %rd67;
	ld.global.f64 	%fd88, [%rd69];
	mul.f64 	%fd89, %fd1, %fd88;
	st.global.f64 	[%rd68], %fd89;
	add.s32 	%r77, %r77, 128;
	add.s32 	%r76, %r76, 1;
	setp.eq.s32 	%p36, %r76, 0;
	@%p36 bra 	$L__BB6_58;
	bra.uni 	$L__BB6_57;
$L__BB6_58:
	ret;

}
	// .globl	_ZN3cub18CUB_300001_SM_10006detail6reduce28DeviceReduceSingleTileKernelINS2_10policy_hubIdjN4cuda3std3__44plusIdEEE10Policy1000EN6thrust24THRUST_300001_SM_1000_NS6detail15normal_iteratorINSD_10device_ptrIdEEEEPdjS9_ddNS7_10__identityEEEvT0_T1_T2_T3_T4_T6_
.visible .entry _ZN3cub18CUB_300001_SM_10006detail6reduce28DeviceReduceSingleTileKernelINS2_10policy_hubIdjN4cuda3std3__44plusIdEEE10Policy1000EN6thrust24THRUST_300001_SM_1000_NS6detail15normal_iteratorINSD_10device_ptrIdEEEEPdjS9_ddNS7_10__identityEEEvT0_T1_T2_T3_T4_T6_(
	.param .align 8 .b8 _ZN3cub18CUB_300001_SM_10006detail6reduce28DeviceReduceSingleTileKernelINS2_10policy_hubIdjN4cuda3std3__44plusIdEEE10Policy1000EN6thrust24THRUST_300001_SM_1000_NS6detail15normal_iteratorINSD_10device_ptrIdEEEEPdjS9_ddNS7_10__identityEEEvT0_T1_T2_T3_T4_T6__param_0[8],
	.param .u64 .ptr .align 1 _ZN3cub18CUB_300001_SM_10006detail6reduce28DeviceReduceSingleTileKernelINS2_10policy_hubIdjN4cuda3std3__44plusIdEEE10Policy1000EN6thrust24THRUST_300001_SM_1000_NS6detail15normal_iteratorINSD_10device_ptrIdEEEEPdjS9_ddNS7_10__identityEEEvT0_T1_T2_T3_T4_T6__param_1,
	.param .u32 _ZN3cub18CUB_300001_SM_10006detail6reduce28DeviceReduceSingleTileKernelINS2_10policy_hubIdjN4cuda3std3__44plusIdEEE10Policy1000EN6thrust24THRUST_300001_SM_1000_NS6detail15normal_iteratorINSD_10device_ptrIdEEEEPdjS9_ddNS7_10__identityEEEvT0_T1_T2_T3_T4_T6__param_2,
	.param .align 1 .b8 _ZN3cub18CUB_300001_SM_10006detail6reduce28DeviceReduceSingleTileKernelINS2_10policy_hubIdjN4cuda3std3__44plusIdEEE10Policy1000EN6thrust24THRUST_300001_SM_1000_NS6detail15normal_iteratorINSD_10device_ptrIdEEEEPdjS9_ddNS7_10__identityEEEvT0_T1_T2_T3_T4_T6__param_3[1],
	.param .f64 _ZN3cub18CUB_300001_SM_10006detail6reduce28DeviceReduceSingleTileKernelINS2_10policy_hubIdjN4cuda3std3__44plusIdEEE10Policy1000EN6thrust24THRUST_300001_SM_1000_NS6detail15normal_iteratorINSD_10device_ptrIdEEEEPdjS9_ddNS7_10__identityEEEvT0_T1_T2_T3_T4_T6__param_4,
	.param .align 1 .b8 _ZN3cub18CUB_300001_SM_10006detail6reduce28DeviceReduceSingleTileKernelINS2_10policy_hubIdjN4cuda3std3__44plusIdEEE10Policy1000EN6thrust24THRUST_300001_SM_1000_NS6detail15normal_iteratorINSD_10device_ptrIdEEEEPdjS9_ddNS7_10__identityEEEvT0_T1_T2_T3_T4_T6__param_5[1]
)
.maxntid 640
.minnctapersm 1
{
	.reg .pred 	%p<71>;
	.reg .b32 	%r<288>;
	.reg .b64 	%rd<114>;
	.reg .b64 	%fd<380>;
	// demoted variable
	.shared .align 8 .b8 _ZZN3cub18CUB_300001_SM_10006detail6reduce28DeviceReduceSingleTileKernelINS2_10policy_hubIdjN4cuda3std3__44plusIdEEE10Policy1000EN6thrust24THRUST_300001_SM_1000_NS6detail15normal_iteratorINSD_10device_ptrIdEEEEPdjS9_ddNS7_10__identityEEEvT0_T1_T2_T3_T4_T6_E12temp_storage[192];
	ld.param.u64 	%rd9, [_ZN3cub18CUB_300001_SM_10006detail6reduce28DeviceReduceSingleTileKernelINS2_10policy_hubIdjN4cuda3std3__44plusIdEEE10Policy1000EN6thrust24THRUST_300001_SM_1000_NS6detail15normal_iteratorINSD_10device_ptrIdEEEEPdjS9_ddNS7_10__identityEEEvT0_T1_T2_T3_T4_T6__param_0];
	ld.param.u64 	%rd10, [_ZN3cub18CUB_300001_SM_10006detail6reduce28DeviceReduceSingleTileKernelINS2_10policy_hubIdjN4cuda3std3__44plusIdEEE10Policy1000EN6thrust24THRUST_300001_SM_1000_NS6detail15normal_iteratorINSD_10device_ptrIdEEEEPdjS9_ddNS7_10__identityEEEvT0_T1_T2_T3_T4_T6__param_1];
	ld.param.u32 	%r51, [_ZN3cub18CUB_300001_SM_10006detail6reduce28DeviceReduceSingleTileKernelINS2_10policy_hubIdjN4cuda3std3__44plusIdEEE10Policy1000EN6thrust24THRUST_300001_SM_1000_NS6detail15normal_iteratorINSD_10device_ptrIdEEEEPdjS9_ddNS7_10__identityEEEvT0_T1_T2_T3_T4_T6__param_2];
	ld.param.f64 	%fd42, [_ZN3cub18CUB_300001_SM_10006detail6reduce28DeviceReduceSingleTileKernelINS2_10policy_hubIdjN4cuda3std3__44plusIdEEE10Policy1000EN6thrust24THRUST_300001_SM_1000_NS6detail15normal_iteratorINSD_10device_ptrIdEEEEPdjS9_ddNS7_10__identityEEEvT0_T1_T2_T3_T4_T6__param_4];
	cvta.to.global.u64 	%rd1, %rd10;
	setp.ne.s32 	%p1, %r51, 0;
	@%p1 bra 	$L__BB7_3;
	mov.u32 	%r270, %tid.x;
	setp.ne.s32 	%p70, %r270, 0;
	@%p70 bra 	$L__BB7_52;
	st.global.f64 	[%rd1], %fd42;
	bra.uni 	$L__BB7_52;
$L__BB7_3:
	cvta.to.global.u64 	%rd2, %rd9;
	setp.gt.u32 	%p2, %r51, 5119;
	@%p2 bra 	$L__BB7_28;
	mov.u32 	%r1, %tid.x;
	setp.ge.u32 	%p24, %r1, %r51;
	mov.f64 	%fd367, 0d0000000000000000;
	mov.u32 	%r274, %r1;
	@%p24 bra 	$L__BB7_6;
	mul.wide.u32 	%rd83, %r1, 8;
	add.s64 	%rd84, %rd2, %rd83;
	ld.global.f64 	%fd367, [%rd84];
	add.s32 	%r274, %r1, 640;
$L__BB7_6:
	setp.ge.u32 	%p25, %r274, %r51;
	@%p25 bra 	$L__BB7_19;
	not.b32 	%r146, %r274;
	add.s32 	%r147, %r51, %r146;
	mul.hi.u32 	%r148, %r147, -858993459;
	shr.u32 	%r149, %r148, 9;
	add.s32 	%r4, %r149, 1;
	and.b32  	%r5, %r4, 15;
	setp.lt.u32 	%p26, %r147, 9600;
	@%p26 bra 	$L__BB7_10;
	and.b32  	%r150, %r4, 16777200;
	neg.s32 	%r272, %r150;
	mul.wide.u32 	%rd85, %r274, 8;
	add.s64 	%rd86, %rd85, %rd2;
	add.s64 	%rd112, %rd86, 40960;
$L__BB7_9:
	.pragma "nounroll";
	ld.global.f64 	%fd181, [%rd112+-40960];
	add.f64 	%fd182, %fd367, %fd181;
	ld.global.f64 	%fd183, [%rd112+-35840];
	add.f64 	%fd184, %fd182, %fd183;
	ld.global.f64 	%fd185, [%rd112+-30720];
	add.f64 	%fd186, %fd184, %fd185;
	ld.global.f64 	%fd187, [%rd112+-25600];
	add.f64 	%fd188, %fd186, %fd187;
	ld.global.f64 	%fd189, [%rd112+-20480];
	add.f64 	%fd190, %fd188, %fd189;
	ld.global.f64 	%fd191, [%rd112+-15360];
	add.f64 	%fd192, %fd190, %fd191;
	ld.global.f64 	%fd193, [%rd112+-10240];
	add.f64 	%fd194, %fd192, %fd193;
	ld.global.f64 	%fd195, [%rd112+-5120];
	add.f64 	%fd196, %fd194, %fd195;
	ld.global.f64 	%fd197, [%rd112];
	add.f64 	%fd198, %fd196, %fd197;
	ld.global.f64 	%fd199, [%rd112+5120];
	add.f64 	%fd200, %fd198, %fd199;
	ld.global.f64 	%fd201, [%rd112+10240];
	add.f64 	%fd202, %fd200, %fd201;
	ld.global.f64 	%fd203, [%rd112+15360];
	add.f64 	%fd204, %fd202, %fd203;
	ld.global.f64 	%fd205, [%rd112+20480];
	add.f64 	%fd206, %fd204, %fd205;
	ld.global.f64 	%fd207, [%rd112+25600];
	add.f64 	%fd208, %fd206, %fd207;
	ld.global.f64 	%fd209, [%rd112+30720];
	add.f64 	%fd210, %fd208, %fd209;
	ld.global.f64 	%fd211, [%rd112+35840];
	add.f64 	%fd367, %fd210, %fd211;
	add.s32 	%r274, %r274, 10240;
	add.s32 	%r272, %r272, 16;
	add.s64 	%rd112, %rd112, 81920;
	setp.ne.s32 	%p27, %r272, 0;
	@%p27 bra 	$L__BB7_9;
$L__BB7_10:
	setp.eq.s32 	%p28, %r5, 0;
	@%p28 bra 	$L__BB7_19;
	and.b32  	%r12, %r4, 7;
	setp.lt.u32 	%p29, %r5, 8;
	@%p29 bra 	$L__BB7_13;
	mul.wide.u32 	%rd87, %r274, 8;
	add.s64 	%rd88, %rd2, %rd87;
	ld.global.f64 	%fd213, [%rd88];
	add.f64 	%fd214, %fd367, %fd213;
	ld.global.f64 	%fd215, [%rd88+5120];
	add.f64 	%fd216, %fd214, %fd215;
	ld.global.f64 	%fd217, [%rd88+10240];
	add.f64 	%fd218, %fd216, %fd217;
	ld.global.f64 	%fd219, [%rd88+15360];
	add.f64 	%fd220, %fd218, %fd219;
	ld.global.f64 	%fd221, [%rd88+20480];
	add.f64 	%fd222, %fd220, %fd221;
	ld.global.f64 	%fd223, [%rd88+25600];
	add.f64 	%fd224, %fd222, %fd223;
	ld.global.f64 	%fd225, [%rd88+30720];
	add.f64 	%fd226, %fd224, %fd225;
	ld.global.f64 	%fd227, [%rd88+35840];
	add.f64 	%fd367, %fd226, %fd227;
	add.s32 	%r274, %r274, 5120;
$L__BB7_13:
	setp.eq.s32 	%p30, %r12, 0;
	@%p30 bra 	$L__BB7_19;
	and.b32  	%r15, %r4, 3;
	setp.lt.u32 	%p31, %r12, 4;
	@%p31 bra 	$L__BB7_16;
	mul.wide.u32 	%rd89, %r274, 8;
	add.s64 	%rd90, %rd2, %rd89;
	ld.global.f64 	%fd229, [%rd90];
	add.f64 	%fd230, %fd367, %fd229;
	ld.global.f64 	%fd231, [%rd90+5120];
	add.f64 	%fd232, %fd230, %fd231;
	ld.global.f64 	%fd233, [%rd90+10240];
	add.f64 	%fd234, %fd232, %fd233;
	ld.global.f64 	%fd235, [%rd90+15360];
	add.f64 	%fd367, %fd234, %fd235;
	add.s32 	%r274, %r274, 2560;
$L__BB7_16:
	setp.eq.s32 	%p32, %r15, 0;
	@%p32 bra 	$L__BB7_19;
	mul.wide.u32 	%rd91, %r274, 8;
	add.s64 	%rd113, %rd2, %rd91;
	neg.s32 	%r277, %r15;
$L__BB7_18:
	.pragma "nounroll";
	ld.global.f64 	%fd236, [%rd113];
	add.f64 	%fd367, %fd367, %fd236;
	add.s64 	%rd113, %rd113, 5120;
	add.s32 	%r277, %r277, 1;
	setp.ne.s32 	%p33, %r277, 0;
	@%p33 bra 	$L__BB7_18;
$L__BB7_19:
	setp.lt.u32 	%p34, %r51, 640;
	@%p34 bra 	$L__BB7_24;
	// begin inline asm
	mov.u32 %r214, %laneid;
	// end inline asm
	mov.b64 	%rd102, %fd367;
	mov.b64 	{%r216, %r221}, %rd102;
	mov.b32 	%r222, 1;
	mov.b32 	%r263, 31;
	mov.b32 	%r264, -1;
	// begin inline asm
	shfl.sync.down.b32 %r215, %r216, %r222, %r263, %r264;
	// end inline asm
	// begin inline asm
	shfl.sync.down.b32 %r220, %r221, %r222, %r263, %r264;
	// end inline asm
	mov.b64 	%rd103, {%r215, %r220};
	mov.b64 	%fd307, %rd103;
	setp.gt.s32 	%p62, %r214, 30;
	add.f64 	%fd308, %fd367, %fd307;
	selp.f64 	%fd309, %fd367, %fd308, %p62;
	mov.b64 	%rd104, %fd309;
	mov.b64 	{%r226, %r231}, %rd104;
	mov.b32 	%r232, 2;
	// begin inline asm
	shfl.sync.down.b32 %r225, %r226, %r232, %r263, %r264;
	// end inline asm
	// begin inline asm
	shfl.sync.down.b32 %r230, %r231, %r232, %r263, %r264;
	// end inline asm
	mov.b64 	%rd105, {%r225, %r230};
	mov.b64 	%fd310, %rd105;
	setp.gt.s32 	%p63, %r214, 29;
	add.f64 	%fd311, %fd309, %fd310;
	selp.f64 	%fd312, %fd309, %fd311, %p63;
	mov.b64 	%rd106, %fd312;
	mov.b64 	{%r236, %r241}, %rd106;
	mov.b32 	%r242, 4;
	// begin inline asm
	shfl.sync.down.b32 %r235, %r236, %r242, %r263, %r264;
	// end inline asm
	// begin inline asm
	shfl.sync.down.b32 %r240, %r241, %r242, %r263, %r264;
	// end inline asm
	mov.b64 	%rd107, {%r235, %r240};
	mov.b64 	%fd313, %rd107;
	setp.gt.s32 	%p64, %r214, 27;
	add.f64 	%fd314, %fd312, %fd313;
	selp.f64 	%fd315, %fd312, %fd314, %p64;
	mov.b64 	%rd108, %fd315;
	mov.b64 	{%r246, %r251}, %rd108;
	mov.b32 	%r252, 8;
	// begin inline asm
	shfl.sync.down.b32 %r245, %r246, %r252, %r263, %r264;
	// end inline asm
	// begin inline asm
	shfl.sync.down.b32 %r250, %r251, %r252, %r263, %r264;
	// end inline asm
	mov.b64 	%rd109, {%r245, %r250};
	mov.b64 	%fd316, %rd109;
	setp.gt.s32 	%p65, %r214, 23;
	add.f64 	%fd317, %fd315, %fd316;
	selp.f64 	%fd318, %fd315, %fd317, %p65;
	mov.b64 	%rd110, %fd318;
	mov.b64 	{%r256, %r261}, %rd110;
	mov.b32 	%r262, 16;
	// begin inline asm
	shfl.sync.down.b32 %r255, %r256, %r262, %r263, %r264;
	// end inline asm
	// begin inline asm
	shfl.sync.down.b32 %r260, %r261, %r262, %r263, %r264;
	// end inline asm
	mov.b64 	%rd111, {%r255, %r260};
	mov.b64 	%fd319, %rd111;
	setp.gt.s32 	%p66, %r214, 15;
	add.f64 	%fd16, %fd318, %fd319;
	selp.f64 	%fd379, %fd318, %fd16, %p66;
	setp.ne.s32 	%p67, %r214, 0;
	@%p67 bra 	$L__BB7_22;
	shr.u32 	%r265, %r1, 2;
	and.b32  	%r266, %r265, 248;
	mov.u32 	%r267, _ZZN3cub18CUB_300001_SM_10006detail6reduce28DeviceReduceSingleTileKernelINS2_10policy_hubIdjN4cuda3std3__44plusIdEEE10Policy1000EN6thrust24THRUST_300001_SM_1000_NS6detail15normal_iteratorINSD_10device_ptrIdEEEEPdjS9_ddNS7_10__identityEEEvT0_T1_T2_T3_T4_T6_E12temp_storage;
	add.s32 	%r268, %r267, %r266;
	st.shared.f64 	[%r268+24], %fd16;
$L__BB7_22:
	bar.sync 	0;
	setp.ne.s32 	%p68, %r1, 0;
	@%p68 bra 	$L__BB7_50;
	ld.shared.f64 	%fd320, [_ZZN3cub18CUB_300001_SM_10006detail6reduce28DeviceReduceSingleTileKernelINS2_10policy_hubIdjN4cuda3std3__44plusIdEEE10Policy1000EN6thrust24THRUST_300001_SM_1000_NS6detail15normal_iteratorINSD_10device_ptrIdEEEEPdjS9_ddNS7_10__identityEEEvT0_T1_T2_T3_T4_T6_E12temp_storage+32];
	add.f64 	%fd321, %fd379, %fd320;
	ld.shared.f64 	%fd322, [_ZZN3cub18CUB_300001_SM_10006detail6reduce28DeviceReduceSingleTileKernelINS2_10policy_hubIdjN4cuda3std3__44plusIdEEE10Policy1000EN6thrust24THRUST_300001_SM_1000_NS6detail15normal_iteratorINSD_10device_ptrIdEEEEPdjS9_ddNS7_10__identityEEEvT0_T1_T2_T3_T4_T6_E12temp_storage+40];
	add.f64 	%fd323, %fd321, %fd322;
	ld.shared.f64 	%fd324, [_ZZN3cub18CUB_300001_SM_10006detail6reduce28DeviceReduceSingleTileKernelINS2_10policy_hubIdjN4cuda3std3__44plusIdEEE10Policy1000EN6thrust24THRUST_300001_SM_1000_NS6detail15normal_iteratorINSD_10device_ptrIdEEEEPdjS9_ddNS7_10__identityEEEvT0_T1_T2_T3_T4_T6_E12temp_storage+48];
	add.f64 	%fd325, %fd323, %fd324;
	ld.shared.f64 	%fd326, [_ZZN3cub18CUB_300001_SM_10006detail6reduce28DeviceReduceSingleTileKernelINS2_10policy_hubIdjN4cuda3std3__44plusIdEEE10Policy1000EN6thrust24THRUST_300001_SM_1000_NS6detail15normal_iteratorINSD_10device_ptrIdEEEEPdjS9_ddNS7_10__identityEEEvT0_T1_T2_T3_T4_T6_E12temp_storage+56];
	add.f64 	%fd327, %fd325, %fd326;
	ld.shared.f64 	%fd328, [_ZZN3cub18CUB_300001_SM_10006detail6reduce28DeviceReduceSingleTileKernelINS2_10policy_hubIdjN4cuda3std3__44plusIdEEE10Policy1000EN6thrust24THRUST_300001_SM_1000_NS6detail15normal_iteratorINSD_10device_ptrIdEEEEPdjS9_ddNS7_10__identityEEEvT0_T1_T2_T3_T4_T6_E12temp_storage+64];
	add.f64 	%fd329, %fd327, %fd328;
	ld.shared.f64 	%fd330, [_ZZN3cub18CUB_300001_SM_10006detail6reduce28DeviceReduceSingleTileKernelINS2_10policy_hubIdjN4cuda3std3__44plusIdEEE10Policy1000EN6thrust24THRUST_300001_SM_1000_NS6detail15normal_iteratorINSD_10device_ptrIdEEEEPdjS9_ddNS7_10__identityEEEvT0_T1_T2_T3_T4_T6_E12temp_storage+72];
	add.f64 	%fd331, %fd329, %fd330;
	ld.shared.f64 	%fd332, [_ZZN3cub18CUB_300001_SM_10006detail6reduce28DeviceReduceSingleTileKernelINS2_10policy_hubIdjN4cuda3std3__44plusIdEEE10Policy1000EN6thrust24THRUST_300001_SM_1000_NS6detail15normal_iteratorINSD_10device_ptrIdEEEEPdjS9_ddNS7_10__identityEEEvT0_T1_T2_T3_T4_T6_E12temp_storage+80];
	add.f64 	%fd333, %fd331, %fd332;
	ld.shared.f64 	%fd334, [_ZZN3cub18CUB_300001_SM_10006detail6reduce28DeviceReduceSingleTileKernelINS2_10policy_hubIdjN4cuda3std3__44plusIdEEE10Policy1000EN6thrust24THRUST_300001_SM_1000_NS6detail15normal_iteratorINSD_10device_ptrIdEEEEPdjS9_ddNS7_10__identityEEEvT0_T1_T2_T3_T4_T6_E12temp_storage+88];
	add.f64 	%fd335, %fd333, %fd334;
	ld.shared.f64 	%fd336, [_ZZN3cub18CUB_300001_SM_10006detail6reduce28DeviceReduceSingleTileKernelINS2_10policy_hubIdjN4cuda3std3__44plusIdEEE10Policy1000EN6thrust24THRUST_300001_SM_1000_NS6detail15normal_iteratorINSD_10device_ptrIdEEEEPdjS9_ddNS7_10__identityEEEvT0_T1_T2_T3_T4_T6_E12temp_storage+96];
	add.f64 	%fd337, %fd335, %fd336;
	ld.shared.f64 	%fd338, [_ZZN3cub18CUB_300001_SM_10006detail6reduce28DeviceReduceSingleTileKernelINS2_10policy_hubIdjN4cuda3std3__44plusIdEEE10Policy1000EN6thrust24THRUST_300001_SM_1000_NS6detail15normal_iteratorINSD_10device_ptrIdEEEEPdjS9_ddNS7_10__identityEEEvT0_T1_T2_T3_T4_T6_E12temp_storage+104];
	add.f64 	%fd339, %fd337, %fd338;
	ld.shared.f64 	%fd340, [_ZZN3cub18CUB_300001_SM_10006detail6reduce28DeviceReduceSingleTileKernelINS2_10policy_hubIdjN4cuda3std3__44plusIdEEE10Policy1000EN6thrust24THRUST_300001_SM_1000_NS6detail15normal_iteratorINSD_10device_ptrIdEEEEPdjS9_ddNS7_10__identityEEEvT0_T1_T2_T3_T4_T6_E12temp_storage+112];
	add.f64 	%fd341, %fd339, %fd340;
	ld.shared.f64 	%fd342, [_ZZN3cub18CUB_300001_SM_10006detail6reduce28DeviceReduceSingleTileKernelINS2_10policy_hubIdjN4cuda3std3__44plusIdEEE10Policy1000EN6thrust24THRUST_300001_SM_1000_NS6detail15normal_iteratorINSD_10device_ptrIdEEEEPdjS9_ddNS7_10__identityEEEvT0_T1_T2_T3_T4_T6_E12temp_storage+120];
	add.f64 	%fd343, %fd341, %fd342;
	ld.shared.f64 	%fd344, [_ZZN3cub18CUB_300001_SM_10006detail6reduce28DeviceReduceSingleTileKernelINS2_10policy_hubIdjN4cuda3std3__44plusIdEEE10Policy1000EN6thrust24THRUST_300001_SM_1000_NS6detail15normal_iteratorINSD_10device_ptrIdEEEEPdjS9_ddNS7_10__identityEEEvT0_T1_T2_T3_T4_T6_E12temp_storage+128];
	add.f64 	%fd345, %fd343, %fd344;
	ld.shared.f64 	%fd346, [_ZZN3cub18CUB_300001_SM_10006detail6reduce28DeviceReduceSingleTileKernelINS2_10policy_hubIdjN4cuda3std3__44plusIdEEE10Policy1000EN6thrust24THRUST_300001_SM_1000_NS6detail15normal_iteratorINSD_10device_ptrIdEEEEPdjS9_ddNS7_10__identityEEEvT0_T1_T2_T3_T4_T6_E12temp_storage+136];
	add.f64 	%fd347, %fd345, %fd346;
	ld.shared.f64 	%fd348, [_ZZN3cub18CUB_300001_SM_10006detail6reduce28DeviceReduceSingleTileKernelINS2_10policy_hubIdjN4cuda3std3__44plusIdEEE10Policy1000EN6thrust24THRUST_300001_SM_1000_NS6detail15normal_iteratorINSD_10device_ptrIdEEEEPdjS9_ddNS7_10__identityEEEvT0_T1_T2_T3_T4_T6_E12temp_storage+144];
	add.f64 	%fd349, %fd347, %fd348;
	ld.shared.f64 	%fd350, [_ZZN3cub18CUB_300001_SM_10006detail6reduce28DeviceReduceSingleTileKernelINS2_10policy_hubIdjN4cuda3std3__44plusIdEEE10Policy1000EN6thrust24THRUST_300001_SM_1000_NS6detail15normal_iteratorINSD_10device_ptrIdEEEEPdjS9_ddNS7_10__identityEEEvT0_T1_T2_T3_T4_T6_E12temp_storage+152];
	add.f64 	%fd351, %fd349, %fd350;
	ld.shared.f64 	%fd352, [_ZZN3cub18CUB_300001_SM_10006detail6reduce28DeviceReduceSingleTileKernelINS2_10policy_hubIdjN4cuda3std3__44plusIdEEE10Policy1000EN6thrust24THRUST_300001_SM_1000_NS6detail15normal_iteratorINSD_10device_ptrIdEEEEPdjS9_ddNS7_10__identityEEEvT0_T1_T2_T3_T4_T6_E12temp_storage+160];
	add.f64 	%fd353, %fd351, %fd352;
	ld.shared.f64 	%fd354, [_ZZN3cub18CUB_300001_SM_10006detail6reduce28DeviceReduceSingleTileKernelINS2_10policy_hubIdjN4cuda3std3__44plusIdEEE10Policy1000EN6thrust24THRUST_300001_SM_1000_NS6detail15normal_iteratorINSD_10device_ptrIdEEEEPdjS9_ddNS7_10__identityEEEvT0_T1_T2_T3_T4_T6_E12temp_storage+168];
	add.f64 	%fd355, %fd353, %fd354;
	ld.shared.f64 	%fd356, [_ZZN3cub18CUB_300001_SM_10006detail6reduce28DeviceReduceSingleTileKernelINS2_10policy_hubIdjN4cuda3std3__44plusIdEEE10Policy1000EN6thrust24THRUST_300001_SM_1000_NS6detail15normal_iteratorINSD_10device_ptrIdEEEEPdjS9_ddNS7_10__identityEEEvT0_T1_T2_T3_T4_T6_E12temp_storage+176];
	add.f64 	%fd379, %fd355, %fd356;
	bra.uni 	$L__BB7_50;
$L__BB7_24:
	// begin inline asm
	mov.u32 %r151, %laneid;
	// end inline asm
	and.b32  	%r202, %r1, 992;
	add.s32 	%r203, %r202, 32;
	setp.gt.u32 	%p35, %r203, %r51;
	not.b32 	%r204, %r202;
	add.s32 	%r205, %r51, %r204;
	selp.b32 	%r200, %r205, 31, %p35;
	mov.b64 	%rd92, %fd367;
	mov.b64 	{%r153, %r158}, %rd92;
	mov.b32 	%r159, 1;
	mov.b32 	%r201, -1;
	// begin inline asm
	shfl.sync.down.b32 %r152, %r153, %r159, %r200, %r201;
	// end inline asm
	// begin inline asm
	shfl.sync.down.b32 %r157, %r158, %r159, %r200, %r201;
	// end inline asm
	mov.b64 	%rd93, {%r152, %r157};
	mov.b64 	%fd237, %rd93;
	setp.lt.s32 	%p36, %r151, %r200;
	add.f64 	%fd238, %fd367, %fd237;
	selp.f64 	%fd239, %fd238, %fd367, %p36;
	mov.b64 	%rd94, %fd239;
	mov.b64 	{%r163, %r168}, %rd94;
	mov.b32 	%r169, 2;
	// begin inline asm
	shfl.sync.down.b32 %r162, %r163, %r169, %r200, %r201;
	// end inline asm
	// begin inline asm
	shfl.sync.down.b32 %r167, %r168, %r169, %r200, %r201;
	// end inline asm
	mov.b64 	%rd95, {%r162, %r167};
	mov.b64 	%fd240, %rd95;
	add.s32 	%r206, %r151, 2;
	setp.gt.s32 	%p37, %r206, %r200;
	add.f64 	%fd241, %fd239, %fd240;
	selp.f64 	%fd242, %fd239, %fd241, %p37;
	mov.b64 	%rd96, %fd242;
	mov.b64 	{%r173, %r178}, %rd96;
	mov.b32 	%r179, 4;
	// begin inline asm
	shfl.sync.down.b32 %r172, %r173, %r179, %r200, %r201;
	// end inline asm
	// begin inline asm
	shfl.sync.down.b32 %r177, %r178, %r179, %r200, %r201;
	// end inline asm
	mov.b64 	%rd97, {%r172, %r177};
	mov.b64 	%fd243, %rd97;
	add.s32 	%r207, %r151, 4;
	setp.gt.s32 	%p38, %r207, %r200;
	add.f64 	%fd244, %fd242, %fd243;
	selp.f64 	%fd245, %fd242, %fd244, %p38;
	mov.b64 	%rd98, %fd245;
	mov.b64 	{%r183, %r188}, %rd98;
	mov.b32 	%r189, 8;
	// begin inline asm
	shfl.sync.down.b32 %r182, %r183, %r189, %r200, %r201;
	// end inline asm
	// begin inline asm
	shfl.sync.down.b32 %r187, %r188, %r189, %r200, %r201;
	// end inline asm
	mov.b64 	%rd99, {%r182, %r187};
	mov.b64 	%fd246, %rd99;
	add.s32 	%r208, %r151, 8;
	setp.gt.s32 	%p39, %r208, %r200;
	add.f64 	%fd247, %fd245, %fd246;
	selp.f64 	%fd248, %fd245, %fd247, %p39;
	mov.b64 	%rd100, %fd248;
	mov.b64 	{%r193, %r198}, %rd100;
	mov.b32 	%r199, 16;
	// begin inline asm
	shfl.sync.down.b32 %r192, %r193, %r199, %r200, %r201;
	// end inline asm
	// begin inline asm
	shfl.sync.down.b32 %r197, %r198, %r199, %r200, %r201;
	// end inline asm
	mov.b64 	%rd101, {%r192, %r197};
	mov.b64 	%fd249, %rd101;
	add.s32 	%r209, %r151, 16;
	setp.gt.s32 	%p40, %r209, %r200;
	add.f64 	%fd250, %fd248, %fd249;
	selp.f64 	%fd379, %fd248, %fd250, %p40;
	setp.ne.s32 	%p41, %r151, 0;
	@%p41 bra 	$L__BB7_26;
	shr.u32 	%r210, %r1, 2;
	and.b32  	%r211, %r210, 248;
	mov.u32 	%r212, _ZZN3cub18CUB_300001_SM_10006detail6reduce28DeviceReduceSingleTileKernelINS2_10policy_hubIdjN4cuda3std3__44plusIdEEE10Policy1000EN6thrust24THRUST_300001_SM_1000_NS6detail15normal_iteratorINSD_10device_ptrIdEEEEPdjS9_ddNS7_10__identityEEEvT0_T1_T2_T3_T4_T6_E12temp_storage;
	add.s32 	%r213, %r212, %r211;
	st.shared.f64 	[%r213+24], %fd379;
$L__BB7_26:
	bar.sync 	0;
	setp.ne.s32 	%p42, %r1, 0;
	@%p42 bra 	$L__BB7_50;
	setp.gt.u32 	%p43, %r51, 32;
	ld.shared.f64 	%fd251, [_ZZN3cub18CUB_300001_SM_10006detail6reduce28DeviceReduceSingleTileKernelINS2_10policy_hubIdjN4cuda3std3__44plusIdEEE10Policy1000EN6thrust24THRUST_300001_SM_1000_NS6detail15normal_iteratorINSD_10device_ptrIdEEEEPdjS9_ddNS7_10__identityEEEvT0_T1_T2_T3_T4_T6_E12temp_storage+32];
	add.f64 	%fd252, %fd379, %fd251;
	selp.f64 	%fd253, %fd252, %fd379, %p43;
	setp.gt.u32 	%p44, %r51, 64;
	ld.shared.f64 	%fd254, [_ZZN3cub18CUB_300001_SM_10006detail6reduce28DeviceReduceSingleTileKernelINS2_10policy_hubIdjN4cuda3std3__44plusIdEEE10Policy1000EN6thrust24THRUST_300001_SM_1000_NS6detail15normal_iteratorINSD_10device_ptrIdEEEEPdjS9_ddNS7_10__identityEEEvT0_T1_T2_T3_T4_T6_E12temp_storage+40];
	add.f64 	%fd255, %fd254, %fd253;
	selp.f64 	%fd256, %fd255, %fd253, %p44;
	setp.gt.u32 	%p45, %r51, 96;
	ld.shared.f64 	%fd257, [_ZZN3cub18CUB_300001_SM_10006detail6reduce28DeviceReduceSingleTileKernelINS2_10policy_hubIdjN4cuda3std3__44plusIdEEE10Policy1000EN6thrust24THRUST_300001_SM_1000_NS6detail15normal_iteratorINSD_10device_ptrIdEEEEPdjS9_ddNS7_10__identityEEEvT0_T1_T2_T3_T4_T6_E12temp_storage+48];
	add.f64 	%fd258, %fd257, %fd256;
	selp.f64 	%fd259, %fd258, %fd256, %p45;
	setp.gt.u32 	%p46, %r51, 128;
	ld.shared.f64 	%fd260, [_ZZN3cub18CUB_300001_SM_10006detail6reduce28DeviceReduceSingleTileKernelINS2_10policy_hubIdjN4cuda3std3__44plusIdEEE10Policy1000EN6thrust24THRUST_300001_SM_1000_NS6detail15normal_iteratorINSD_10device_ptrIdEEEEPdjS9_ddNS7_10__identityEEEvT0_T1_T2_T3_T4_T6_E12temp_storage+56];
	add.f64 	%fd261, %fd260, %fd259;
	selp.f64 	%fd262, %fd261, %fd259, %p46;
	setp.gt.u32 	%p47, %r51, 160;
	ld.shared.f64 	%fd263, [_ZZN3cub18CUB_300001_SM_10006detail6reduce28DeviceReduceSingleTileKernelINS2_10policy_hubIdjN4cuda3std3__44plusIdEEE10Policy1000EN6thrust24THRUST_300001_SM_1000_NS6detail15normal_iteratorINSD_10device_ptrIdEEEEPdjS9_ddNS7_10__identityEEEvT0_T1_T2_T3_T4_T6_E12temp_storage+64];
	add.f64 	%fd264, %fd263, %fd262;
	selp.f64 	%fd265, %fd264, %fd262, %p47;
	setp.gt.u32 	%p48, %r51, 192;
	ld.shared.f64 	%fd266, [_ZZN3cub18CUB_300001_SM_10006detail6reduce28DeviceReduceSingleTileKernelINS2_10policy_hubIdjN4cuda3std3__44plusIdEEE10Policy1000EN6thrust24THRUST_300001_SM_1000_NS6detail15normal_iteratorINSD_10device_ptrIdEEEEPdjS9_ddNS7_10__identityEEEvT0_T1_T2_T3_T4_T6_E12temp_storage+72];
	add.f64 	%fd267, %fd266, %fd265;
	selp.f64 	%fd268, %fd267, %fd265, %p48;
	setp.gt.u32 	%p49, %r51, 224;
	ld.shared.f64 	%fd269, [_ZZN3cub18CUB_300001_SM_10006detail6reduce28DeviceReduceSingleTileKernelINS2_10policy_hubIdjN4cuda3std3__44plusIdEEE10Policy1000EN6thrust24THRUST_300001_SM_1000_NS6detail15normal_iteratorINSD_10device_ptrIdEEEEPdjS9_ddNS7_10__identityEEEvT0_T1_T2_T3_T4_T6_E12temp_storage+80];
	add.f64 	%fd270, %fd269, %fd268;
	selp.f64 	%fd271, %fd270, %fd268, %p49;
	setp.gt.u32 	%p50, %r51, 256;
	ld.shared.f64 	%fd272, [_ZZN3cub18CUB_300001_SM_10006detail6reduce28DeviceReduceSingleTileKernelINS2_10policy_hubIdjN4cuda3std3__44plusIdEEE10Policy1000EN6thrust24THRUST_300001_SM_1000_NS6detail15normal_iteratorINSD_10device_ptrIdEEEEPdjS9_ddNS7_10__identityEEEvT0_T1_T2_T3_T4_T6_E12temp_storage+88];
	add.f64 	%fd273, %fd272, %fd271;
	selp.f64 	%fd274, %fd273, %fd271, %p50;
	setp.gt.u32 	%p51, %r51, 288;
	ld.shared.f64 	%fd275, [_ZZN3cub18CUB_300001_SM_10006detail6reduce28DeviceReduceSingleTileKernelINS2_10policy_hubIdjN4cuda3std3__44plusIdEEE10Policy1000EN6thrust24THRUST_300001_SM_1000_NS6detail15normal_iteratorINSD_10device_ptrIdEEEEPdjS9_ddNS7_10__identityEEEvT0_T1_T2_T3_T4_T6_E12temp_storage+96];
	add.f64 	%fd276, %fd275, %fd274;
	selp.f64 	%fd277, %fd276, %fd274, %p51;
	setp.gt.u32 	%p52, %r51, 320;
	ld.shared.f64 	%fd278, [_ZZN3cub18CUB_300001_SM_10006detail6reduce28DeviceReduceSingleTileKernelINS2_10policy_hubIdjN4cuda3std3__44plusIdEEE10Policy1000EN6thrust24THRUST_300001_SM_1000_NS6detail15normal_iteratorINSD_10device_ptrIdEEEEPdjS9_ddNS7_10__identityEEEvT0_T1_T2_T3_T4_T6_E12temp_storage+104];
	add.f64 	%fd279, %fd278, %fd277;
	selp.f64 	%fd280, %fd279, %fd277, %p52;
	setp.gt.u32 	%p53, %r51, 352;
	ld.shared.f64 	%fd281, [_ZZN3cub18CUB_300001_SM_10006detail6reduce28DeviceReduceSingleTileKernelINS2_10policy_hubIdjN4cuda3std3__44plusIdEEE10Policy1000EN6thrust24THRUST_300001_SM_1000_NS6detail15normal_iteratorINSD_10device_ptrIdEEEEPdjS9_ddNS7_10__identityEEEvT0_T1_T2_T3_T4_T6_E12temp_storage+112];
	add.f64 	%fd282, %fd281, %fd280;
	selp.f64 	%fd283, %fd282, %fd280, %p53;
	setp.gt.u32 	%p54, %r51, 384;
	ld.shared.f64 	%fd284, [_ZZN3cub18CUB_300001_SM_10006detail6reduce28DeviceReduceSingleTileKernelINS2_10policy_hubIdjN4cuda3std3__44plusIdEEE10Policy1000EN6thrust24THRUST_300001_SM_1000_NS6detail15normal_iteratorINSD_10device_ptrIdEEEEPdjS9_ddNS7_10__identityEEEvT0_T1_T2_T3_T4_T6_E12temp_storage+120];
	add.f64 	%fd285, %fd284, %fd283;
	selp.f64 	%fd286, %fd285, %fd283, %p54;
	setp.gt.u32 	%p55, %r51, 416;
	ld.shared.f64 	%fd287, [_ZZN3cub18CUB_300001_SM_10006detail6reduce28DeviceReduceSingleTileKernelINS2_10policy_hubIdjN4cuda3std3__44plusIdEEE10Policy1000EN6thrust24THRUST_300001_SM_1000_NS6detail15normal_iteratorINSD_10device_ptrIdEEEEPdjS9_ddNS7_10__identityEEEvT0_T1_T2_T3_T4_T6_E12temp_storage+128];
	add.f64 	%fd288, %fd287, %fd286;
	selp.f64 	%fd289, %fd288, %fd286, %p55;
	setp.gt.u32 	%p56, %r51, 448;
	ld.shared.f64 	%fd290, [_ZZN3cub18CUB_300001_SM_10006detail6reduce28DeviceReduceSingleTileKernelINS2_10policy_hubIdjN4cuda3std3__44plusIdEEE10Policy1000EN6thrust24THRUST_300001_SM_1000_NS6detail15normal_iteratorINSD_10device_ptrIdEEEEPdjS9_ddNS7_10__identityEEEvT0_T1_T2_T3_T4_T6_E12temp_storage+136];
	add.f64 	%fd291, %fd290, %fd289;
	selp.f64 	%fd292, %fd291, %fd289, %p56;
	setp.gt.u32 	%p57, %r51, 480;
	ld.shared.f64 	%fd293, [_ZZN3cub18CUB_300001_SM_10006detail6reduce28DeviceReduceSingleTileKernelINS2_10policy_hubIdjN4cuda3std3__44plusIdEEE10Policy1000EN6thrust24THRUST_300001_SM_1000_NS6detail15normal_iteratorINSD_10device_ptrIdEEEEPdjS9_ddNS7_10__identityEEEvT0_T1_T2_T3_T4_T6_E12temp_storage+144];
	add.f64 	%fd294, %fd293, %fd292;
	selp.f64 	%fd295, %fd294, %fd292, %p57;
	setp.gt.u32 	%p58, %r51, 512;
	ld.shared.f64 	%fd296, [_ZZN3cub18CUB_300001_SM_10006detail6reduce28DeviceReduceSingleTileKernelINS2_10policy_hubIdjN4cuda3std3__44plusIdEEE10Policy1000EN6thrust24THRUST_300001_SM_1000_NS6detail15normal_iteratorINSD_10device_ptrIdEEEEPdjS9_ddNS7_10__identityEEEvT0_T1_T2_T3_T4_T6_E12temp_storage+152];
	add.f64 	%fd297, %fd296, %fd295;
	selp.f64 	%fd298, %fd297, %fd295, %p58;
	setp.gt.u32 	%p59, %r51, 544;
	ld.shared.f64 	%fd299, [_ZZN3cub18CUB_300001_SM_10006detail6reduce28DeviceReduceSingleTileKernelINS2_10policy_hubIdjN4cuda3std3__44plusIdEEE10Policy1000EN6thrust24THRUST_300001_SM_1000_NS6detail15normal_iteratorINSD_10device_ptrIdEEEEPdjS9_ddNS7_10__identityEEEvT0_T1_T2_T3_T4_T6_E12temp_storage+160];
	add.f64 	%fd300, %fd299, %fd298;
	selp.f64 	%fd301, %fd300, %fd298, %p59;
	setp.gt.u32 	%p60, %r51, 576;
	ld.shared.f64 	%fd302, [_ZZN3cub18CUB_300001_SM_10006detail6reduce28DeviceReduceSingleTileKernelINS2_10policy_hubIdjN4cuda3std3__44plusIdEEE10Policy1000EN6thrust24THRUST_300001_SM_1000_NS6detail15normal_iteratorINSD_10device_ptrIdEEEEPdjS9_ddNS7_10__identityEEEvT0_T1_T2_T3_T4_T6_E12temp_storage+168];
	add.f64 	%fd303, %fd302, %fd301;
	selp.f64 	%fd304, %fd303, %fd301, %p60;
	setp.gt.u32 	%p61, %r51, 608;
	ld.shared.f64 	%fd305, [_ZZN3cub18CUB_300001_SM_10006detail6reduce28DeviceReduceSingleTileKernelINS2_10policy_hubIdjN4cuda3std3__44plusIdEEE10Policy1000EN6thrust24THRUST_300001_SM_1000_NS6detail15normal_iteratorINSD_10device_ptrIdEEEEPdjS9_ddNS7_10__identityEEEvT0_T1_T2_T3_T4_T6_E12temp_storage+176];
	add.f64 	%fd306, %fd305, %fd304;
	selp.f64 	%fd379, %fd306, %fd304, %p61;
	bra.uni 	$L__BB7_50;
$L__BB7_28:
	mov.u32 	%r21, %tid.x;
	mul.wide.u32 	%rd11, %r21, 8;
	add.s64 	%rd12, %rd2, %rd11;
	ld.global.f64 	%fd43, [%rd12];
	ld.global.f64 	%fd44, [%rd12+5120];
	ld.global.f64 	%fd45, [%rd12+10240];
	ld.global.f64 	%fd46, [%rd12+15360];
	ld.global.f64 	%fd47, [%rd12+20480];
	ld.global.f64 	%fd48, [%rd12+25600];
	ld.global.f64 	%fd49, [%rd12+30720];
	ld.global.f64 	%fd50, [%rd12+35840];
	add.f64 	%fd51, %fd43, %fd44;
	add.f64 	%fd52, %fd51, %fd45;
	add.f64 	%fd53, %fd52, %fd46;
	add.f64 	%fd54, %fd53, %fd47;
	add.f64 	%fd55, %fd54, %fd48;
	add.f64 	%fd56, %fd55, %fd49;
	add.f64 	%fd378, %fd56, %fd50;
	add.s32 	%r22, %r51, -5120;
	setp.lt.u32 	%p3, %r22, 5120;
	mov.b32 	%r279, 5120;
	@%p3 bra 	$L__BB7_32;
	mov.b32 	%r279, 5120;
$L__BB7_30:
	add.s32 	%r54, %r21, %r279;
	mul.wide.u32 	%rd13, %r54, 8;
	add.s64 	%rd14, %rd2, %rd13;
	ld.global.f64 	%fd57, [%rd14];
	ld.global.f64 	%fd58, [%rd14+5120];
	ld.global.f64 	%fd59, [%rd14+10240];
	ld.global.f64 	%fd60, [%rd14+15360];
	ld.global.f64 	%fd61, [%rd14+20480];
	ld.global.f64 	%fd62, [%rd14+25600];
	ld.global.f64 	%fd63, [%rd14+30720];
	ld.global.f64 	%fd64, [%rd14+35840];
	add.f64 	%fd65, %fd378, %fd57;
	add.f64 	%fd66, %fd65, %fd58;
	add.f64 	%fd67, %fd66, %fd59;
	add.f64 	%fd68, %fd67, %fd60;
	add.f64 	%fd69, %fd68, %fd61;
	add.f64 	%fd70, %fd69, %fd62;
	add.f64 	%fd71, %fd70, %fd63;
	add.f64 	%fd378, %fd71, %fd64;
	sub.s32 	%r55, %r51, %r279;
	setp.lt.u32 	%p4, %r55, 5120;
	@%p4 bra 	$L__BB7_46;
	add.s32 	%r279, %r279, 5120;
	setp.le.u32 	%p5, %r279, %r22;
	@%p5 bra 	$L__BB7_30;
$L__BB7_32:
	setp.le.u32 	%p6, %r51, %r279;
	sub.s32 	%r56, %r51, %r279;
	setp.ge.s32 	%p7, %r21, %r56;
	or.pred  	%p8, %p6, %p7;
	@%p8 bra 	$L__BB7_46;
	not.b32 	%r58, %r21;
	add.s32 	%r59, %r51, %r58;
	sub.s32 	%r60, %r59, %r279;
	mul.hi.u32 	%r61, %r60, -858993459;
	shr.u32 	%r62, %r61, 9;
	add.s32 	%r26, %r62, 1;
	and.b32  	%r27, %r26, 15;
	setp.lt.u32 	%p9, %r60, 9600;
	mov.u32 	%r284, %r21;
	@%p9 bra 	$L__BB7_37;
	or.b32  	%r282, %r21, 5120;
	add.s32 	%r281, %r21, %r279;
	and.b32  	%r63, %r26, 16777200;
	neg.s32 	%r280, %r63;
$L__BB7_35:
	.pragma "nounroll";
	mul.wide.u32 	%rd15, %r281, 8;
	add.s64 	%rd16, %rd2, %rd15;
	ld.global.f64 	%fd73, [%rd16];
	add.f64 	%fd74, %fd378, %fd73;
	add.s32 	%r64, %r281, 640;
	mul.wide.u32 	%rd17, %r64, 8;
	add.s64 	%rd18, %rd2, %rd17;
	ld.global.f64 	%fd75, [%rd18];
	add.f64 	%fd76, %fd74, %fd75;
	add.s32 	%r65, %r281, 1280;
	mul.wide.u32 	%rd19, %r65, 8;
	add.s64 	%rd20, %rd2, %rd19;
	ld.global.f64 	%fd77, [%rd20];
	add.f64 	%fd78, %fd76, %fd77;
	add.s32 	%r66, %r281, 1920;
	mul.wide.u32 	%rd21, %r66, 8;
	add.s64 	%rd22, %rd2, %rd21;
	ld.global.f64 	%fd79, [%rd22];
	add.f64 	%fd80, %fd78, %fd79;
	add.s32 	%r67, %r281, 2560;
	mul.wide.u32 	%rd23, %r67, 8;
	add.s64 	%rd24, %rd2, %rd23;
	ld.global.f64 	%fd81, [%rd24];
	add.f64 	%fd82, %fd80, %fd81;
	add.s32 	%r68, %r281, 3200;
	mul.wide.u32 	%rd25, %r68, 8;
	add.s64 	%rd26, %rd2, %rd25;
	ld.global.f64 	%fd83, [%rd26];
	add.f64 	%fd84, %fd82, %fd83;
	add.s32 	%r69, %r281, 3840;
	mul.wide.u32 	%rd27, %r69, 8;
	add.s64 	%rd28, %rd2, %rd27;
	ld.global.f64 	%fd85, [%rd28];
	add.f64 	%fd86, %fd84, %fd85;
	add.s32 	%r70, %r281, 4480;
	mul.wide.u32 	%rd29, %r70, 8;
	add.s64 	%rd30, %rd2, %rd29;
	ld.global.f64 	%fd87, [%rd30];
	add.f64 	%fd88, %fd86, %fd87;
	add.s32 	%r71, %r281, 5120;
	mul.wide.u32 	%rd31, %r71, 8;
	add.s64 	%rd32, %rd2, %rd31;
	ld.global.f64 	%fd89, [%rd32];
	add.f64 	%fd90, %fd88, %fd89;
	add.s32 	%r72, %r281, 5760;
	mul.wide.u32 	%rd33, %r72, 8;
	add.s64 	%rd34, %rd2, %rd33;
	ld.global.f64 	%fd91, [%rd34];
	add.f64 	%fd92, %fd90, %fd91;
	add.s32 	%r73, %r281, 6400;
	mul.wide.u32 	%rd35, %r73, 8;
	add.s64 	%rd36, %rd2, %rd35;
	ld.global.f64 	%fd93, [%rd36];
	add.f64 	%fd94, %fd92, %fd93;
	add.s32 	%r74, %r281, 7040;
	mul.wide.u32 	%rd37, %r74, 8;
	add.s64 	%rd38, %rd2, %rd37;
	ld.global.f64 	%fd95, [%rd38];
	add.f64 	%fd96, %fd94, %fd95;
	add.s32 	%r75, %r281, 7680;
	mul.wide.u32 	%rd39, %r75, 8;
	add.s64 	%rd40, %rd2, %rd39;
	ld.global.f64 	%fd97, [%rd40];
	add.f64 	%fd98, %fd96, %fd97;
	add.s32 	%r76, %r281, 8320;
	mul.wide.u32 	%rd41, %r76, 8;
	add.s64 	%rd42, %rd2, %rd41;
	ld.global.f64 	%fd99, [%rd42];
	add.f64 	%fd100, %fd98, %fd99;
	add.s32 	%r77, %r281, 8960;
	mul.wide.u32 	%rd43, %r77, 8;
	add.s64 	%rd44, %rd2, %rd43;
	ld.global.f64 	%fd101, [%rd44];
	add.f64 	%fd102, %fd100, %fd101;
	add.s32 	%r78, %r281, 9600;
	mul.wide.u32 	%rd45, %r78, 8;
	add.s64 	%rd46, %rd2, %rd45;
	ld.global.f64 	%fd103, [%rd46];
	add.f64 	%fd378, %fd102, %fd103;
	add.s32 	%r282, %r282, 10240;
	add.s32 	%r281, %r281, 10240;
	add.s32 	%r280, %r280, 16;
	setp.ne.s32 	%p10, %r280, 0;
	@%p10 bra 	$L__BB7_35;
	add.s32 	%r284, %r282, -5120;
$L__BB7_37:
	setp.eq.s32 	%p11, %r27, 0;
	@%p11 bra 	$L__BB7_46;
	and.b32  	%r39, %r26, 7;
	setp.lt.u32 	%p12, %r27, 8;
	@%p12 bra 	$L__BB7_40;
	add.s32 	%r79, %r284, %r279;
	mul.wide.u32 	%rd47, %r79, 8;
	add.s64 	%rd48, %rd2, %rd47;
	ld.global.f64 	%fd105, [%rd48];
	add.f64 	%fd106, %fd378, %fd105;
	add.s32 	%r80, %r79, 640;
	mul.wide.u32 	%rd49, %r80, 8;
	add.s64 	%rd50, %rd2, %rd49;
	ld.global.f64 	%fd107, [%rd50];
	add.f64 	%fd108, %fd106, %fd107;
	add.s32 	%r81, %r79, 1280;
	mul.wide.u32 	%rd51, %r81, 8;
	add.s64 	%rd52, %rd2, %rd51;
	ld.global.f64 	%fd109, [%rd52];
	add.f64 	%fd110, %fd108, %fd109;
	add.s32 	%r82, %r79, 1920;
	mul.wide.u32 	%rd53, %r82, 8;
	add.s64 	%rd54, %rd2, %rd53;
	ld.global.f64 	%fd111, [%rd54];
	add.f64 	%fd112, %fd110, %fd111;
	add.s32 	%r83, %r79, 2560;
	mul.wide.u32 	%rd55, %r83, 8;
	add.s64 	%rd56, %rd2, %rd55;
	ld.global.f64 	%fd113, [%rd56];
	add.f64 	%fd114, %fd112, %fd113;
	add.s32 	%r84, %r79, 3200;
	mul.wide.u32 	%rd57, %r84, 8;
	add.s64 	%rd58, %rd2, %rd57;
	ld.global.f64 	%fd115, [%rd58];
	add.f64 	%fd116, %fd114, %fd115;
	add.s32 	%r85, %r79, 3840;
	mul.wide.u32 	%rd59, %r85, 8;
	add.s64 	%rd60, %rd2, %rd59;
	ld.global.f64 	%fd117, [%rd60];
	add.f64 	%fd118, %fd116, %fd117;
	add.s32 	%r86, %r79, 4480;
	mul.wide.u32 	%rd61, %r86, 8;
	add.s64 	%rd62, %rd2, %rd61;
	ld.global.f64 	%fd119, [%rd62];
	add.f64 	%fd378, %fd118, %fd119;
	add.s32 	%r284, %r284, 5120;
$L__BB7_40:
	setp.eq.s32 	%p13, %r39, 0;
	@%p13 bra 	$L__BB7_46;
	and.b32  	%r42, %r26, 3;
	setp.lt.u32 	%p14, %r39, 4;
	@%p14 bra 	$L__BB7_43;
	add.s32 	%r87, %r284, %r279;
	mul.wide.u32 	%rd63, %r87, 8;
	add.s64 	%rd64, %rd2, %rd63;
	ld.global.f64 	%fd121, [%rd64];
	add.f64 	%fd122, %fd378, %fd121;
	add.s32 	%r88, %r87, 640;
	mul.wide.u32 	%rd65, %r88, 8;
	add.s64 	%rd66, %rd2, %rd65;
	ld.global.f64 	%fd123, [%rd66];
	add.f64 	%fd124, %fd122, %fd123;
	add.s32 	%r89, %r87, 1280;
	mul.wide.u32 	%rd67, %r89, 8;
	add.s64 	%rd68, %rd2, %rd67;
	ld.global.f64 	%fd125, [%rd68];
	add.f64 	%fd126, %fd124, %fd125;
	add.s32 	%r90, %r87, 1920;
	mul.wide.u32 	%rd69, %r90, 8;
	add.s64 	%rd70, %rd2, %rd69;
	ld.global.f64 	%fd127, [%rd70];
	add.f64 	%fd378, %fd126, %fd127;
	add.s32 	%r284, %r284, 2560;
$L__BB7_43:
	setp.eq.s32 	%p15, %r42, 0;
	@%p15 bra 	$L__BB7_46;
	add.s32 	%r287, %r284, %r279;
	neg.s32 	%r286, %r42;
$L__BB7_45:
	.pragma "nounroll";
	mul.wide.u32 	%rd71, %r287, 8;
	add.s64 	%rd72, %rd2, %rd71;
	ld.global.f64 	%fd128, [%rd72];
	add.f64 	%fd378, %fd378, %fd128;
	add.s32 	%r287, %r287, 640;
	add.s32 	%r286, %r286, 1;
	setp.ne.s32 	%p16, %r286, 0;
	@%p16 bra 	$L__BB7_45;
$L__BB7_46:
	// begin inline asm
	mov.u32 %r91, %laneid;
	// end inline asm
	mov.b64 	%rd73, %fd378;
	mov.b64 	{%r93, %r98}, %rd73;
	mov.b32 	%r99, 1;
	mov.b32 	%r140, 31;
	mov.b32 	%r141, -1;
	// begin inline asm
	shfl.sync.down.b32 %r92, %r93, %r99, %r140, %r141;
	// end inline asm
	// begin inline asm
	shfl.sync.down.b32 %r97, %r98, %r99, %r140, %r141;
	// end inline asm
	mov.b64 	%rd74, {%r92, %r97};
	mov.b64 	%fd129, %rd74;
	setp.gt.s32 	%p17, %r91, 30;
	add.f64 	%fd130, %fd378, %fd129;
	selp.f64 	%fd131, %fd378, %fd130, %p17;
	mov.b64 	%rd75, %fd131;
	mov.b64 	{%r103, %r108}, %rd75;
	mov.b32 	%r109, 2;
	// begin inline asm
	shfl.sync.down.b32 %r102, %r103, %r109, %r140, %r141;
	// end inline asm
	// begin inline asm
	shfl.sync.down.b32 %r107, %r108, %r109, %r140, %r141;
	// end inline asm
	mov.b64 	%rd76, {%r102, %r107};
	mov.b64 	%fd132, %rd76;
	setp.gt.s32 	%p18, %r91, 29;
	add.f64 	%fd133, %fd131, %fd132;
	selp.f64 	%fd134, %fd131, %fd133, %p18;
	mov.b64 	%rd77, %fd134;
	mov.b64 	{%r113, %r118}, %rd77;
	mov.b32 	%r119, 4;
	// begin inline asm
	shfl.sync.down.b32 %r112, %r113, %r119, %r140, %r141;
	// end inline asm
	// begin inline asm
	shfl.sync.down.b32 %r117, %r118, %r119, %r140, %r141;
	// end inline asm
	mov.b64 	%rd78, {%r112, %r117};
	mov.b64 	%fd135, %rd78;
	setp.gt.s32 	%p19, %r91, 27;
	add.f64 	%fd136, %fd134, %fd135;
	selp.f64 	%fd137, %fd134, %fd136, %p19;
	mov.b64 	%rd79, %fd137;
	mov.b64 	{%r123, %r128}, %rd79;
	mov.b32 	%r129, 8;
	// begin inline asm
	shfl.sync.down.b32 %r122, %r123, %r129, %r140, %r141;
	// end inline asm
	// begin inline asm
	shfl.sync.down.b32 %r127, %r128, %r129, %r140, %r141;
	// end inline asm
	mov.b64 	%rd80, {%r122, %r127};
	mov.b64 	%fd138, %rd80;
	setp.gt.s32 	%p20, %r91, 23;
	add.f64 	%fd139, %fd137, %fd138;
	selp.f64 	%fd140, %fd137, %fd139, %p20;
	mov.b64 	%rd81, %fd140;
	mov.b64 	{%r133, %r138}, %rd81;
	mov.b32 	%r139, 16;
	// begin inline asm
	shfl.sync.down.b32 %r132, %r133, %r139, %r140, %r141;
	// end inline asm
	// begin inline asm
	shfl.sync.down.b32 %r137, %r138, %r139, %r140, %r141;
	// end inline asm
	mov.b64 	%rd82, {%r132, %r137};
	mov.b64 	%fd141, %rd82;
	setp.gt.s32 	%p21, %r91, 15;
	add.f64 	%fd38, %fd140, %fd141;
	selp.f64 	%fd379, %fd140, %fd38, %p21;
	setp.ne.s32 	%p22, %r91, 0;
	@%p22 bra 	$L__BB7_48;
	shr.u32 	%r142, %r21, 2;
	and.b32  	%r143, %r142, 248;
	mov.u32 	%r144, _ZZN3cub18CUB_300001_SM_10006detail6reduce28DeviceReduceSingleTileKernelINS2_10policy_hubIdjN4cuda3std3__44plusIdEEE10Policy1000EN6thrust24THRUST_300001_SM_1000_NS6detail15normal_iteratorINSD_10device_ptrIdEEEEPdjS9_ddNS7_10__identityEEEvT0_T1_T2_T3_T4_T6_E12temp_storage;
	add.s32 	%r145, %r144, %r143;
	st.shared.f64 	[%r145+24], %fd38;
$L__BB7_48:
	bar.sync 	0;
	setp.ne.s32 	%p23, %r21, 0;
	@%p23 bra 	$L__BB7_50;
	ld.shared.f64 	%fd142, [_ZZN3cub18CUB_300001_SM_10006detail6reduce28DeviceReduceSingleTileKernelINS2_10policy_hubIdjN4cuda3std3__44plusIdEEE10Policy1000EN6thrust24THRUST_300001_SM_1000_NS6detail15normal_iteratorINSD_10device_ptrIdEEEEPdjS9_ddNS7_10__identityEEEvT0_T1_T2_T3_T4_T6_E12temp_storage+32];
	add.f64 	%fd143, %fd379, %fd142;
	ld.shared.f64 	%fd144, [_ZZN3cub18CUB_300001_SM_10006detail6reduce28DeviceReduceSingleTileKernelINS2_10policy_hubIdjN4cuda3std3__44plusIdEEE10Policy1000EN6thrust24THRUST_300001_SM_1000_NS6detail15normal_iteratorINSD_10device_ptrIdEEEEPdjS9_ddNS7_10__identityEEEvT0_T1_T2_T3_T4_T6_E12temp_storage+40];
	add.f64 	%fd145, %fd143, %fd144;
	ld.shared.f64 	%fd146, [_ZZN3cub18CUB_300001_SM_10006detail6reduce28DeviceReduceSingleTileKernelINS2_10policy_hubIdjN4cuda3std3__44plusIdEEE10Policy1000EN6thrust24THRUST_300001_SM_1000_NS6detail15normal_iteratorINSD_10device_ptrIdEEEEPdjS9_ddNS7_10__identityEEEvT0_T1_T2_T3_T4_T6_E12temp_storage+48];
	add.f64 	%fd147, %fd145, %fd146;
	ld.shared.f64 	%fd148, [_ZZN3cub18CUB_300001_SM_10006detail6reduce28DeviceReduceSingleTileKernelINS2_10policy_hubIdjN4cuda3std3__44plusIdEEE10Policy1000EN6thrust24THRUST_300001_SM_1000_NS6detail15normal_iteratorINSD_10device_ptrIdEEEEPdjS9_ddNS7_10__identityEEEvT0_T1_T2_T3_T4_T6_E12temp_storage+56];
	add.f64 	%fd149, %fd147, %fd148;
	ld.shared.f64 	%fd150, [_ZZN3cub18CUB_300001_SM_10006detail6reduce28DeviceReduceSingleTileKernelINS2_10policy_hubIdjN4cuda3std3__44plusIdEEE10Policy1000EN6thrust24THRUST_300001_SM_1000_NS6detail15normal_iteratorINSD_10device_ptrIdEEEEPdjS9_ddNS7_10__identityEEEvT0_T1_T2_T3_T4_T6_E12temp_storage+64];
	add.f64 	%fd151, %fd149, %fd150;
	ld.shared.f64 	%fd152, [_ZZN3cub18CUB_300001_SM_10006detail6reduce28DeviceReduceSingleTileKernelINS2_10policy_hubIdjN4cuda3std3__44plusIdEEE10Policy1000EN6thrust24THRUST_300001_SM_1000_NS6detail15normal_iteratorINSD_10device_ptrIdEEEEPdjS9_ddNS7_10__identityEEEvT0_T1_T2_T3_T4_T6_E12temp_storage+72];
	add.f64 	%fd153, %fd151, %fd152;
	ld.shared.f64 	%fd154, [_ZZN3cub18CUB_300001_SM_10006detail6reduce28DeviceReduceSingleTileKernelINS2_10policy_hubIdjN4cuda3std3__44plusIdEEE10Policy1000EN6thrust24THRUST_300001_SM_1000_NS6detail15normal_iteratorINSD_10device_ptrIdEEEEPdjS9_ddNS7_10__identityEEEvT0_T1_T2_T3_T4_T6_E12temp_storage+80];
	add.f64 	%fd155, %fd153, %fd154;
	ld.shared.f64 	%fd156, [_ZZN3cub18CUB_300001_SM_10006detail6reduce28DeviceReduceSingleTileKernelINS2_10policy_hubIdjN4cuda3std3__44plusIdEEE10Policy1000EN6thrust24THRUST_300001_SM_1000_NS6detail15normal_iteratorINSD_10device_ptrIdEEEEPdjS9_ddNS7_10__identityEEEvT0_T1_T2_T3_T4_T6_E12temp_storage+88];
	add.f64 	%fd157, %fd155, %fd156;
	ld.shared.f64 	%fd158, [_ZZN3cub18CUB_300001_SM_10006detail6reduce28DeviceReduceSingleTileKernelINS2_10policy_hubIdjN4cuda3std3__44plusIdEEE10Policy1000EN6thrust24THRUST_300001_SM_1000_NS6detail15normal_iteratorINSD_10device_ptrIdEEEEPdjS9_ddNS7_10__identityEEEvT0_T1_T2_T3_T4_T6_E12temp_storage+96];
	add.f64 	%fd159, %fd157, %fd158;
	ld.shared.f64 	%fd160, [_ZZN3cub18CUB_300001_SM_10006detail6reduce28DeviceReduceSingleTileKernelINS2_10policy_hubIdjN4cuda3std3__44plusIdEEE10Policy1000EN6thrust24THRUST_300001_SM_1000_NS6detail15normal_iteratorINSD_10device_ptrIdEEEEPdjS9_ddNS7_10__identityEEEvT0_T1_T2_T3_T4_T6_E12temp_storage+104];
	add.f64 	%fd161, %fd159, %fd160;
	ld.shared.f64 	%fd162, [_ZZN3cub18CUB_300001_SM_10006detail6reduce28DeviceReduceSingleTileKernelINS2_10policy_hubIdjN4cuda3std3__44plusIdEEE10Policy1000EN6thrust24THRUST_300001_SM_1000_NS6detail15normal_iteratorINSD_10device_ptrIdEEEEPdjS9_ddNS7_10__identityEEEvT0_T1_T2_T3_T4_T6_E12temp_storage+112];
	add.f64 	%fd163, %fd161, %fd162;
	ld.shared.f64 	%fd164, [_ZZN3cub18CUB_300001_SM_10006detail6reduce28DeviceReduceSingleTileKernelINS2_10policy_hubIdjN4cuda3std3__44plusIdEEE10Policy1000EN6thrust24THRUST_300001_SM_1000_NS6detail15normal_iteratorINSD_10device_ptrIdEEEEPdjS9_ddNS7_10__identityEEEvT0_T1_T2_T3_T4_T6_E12temp_storage+120];
	add.f64 	%fd165, %fd163, %fd164;
	ld.shared.f64 	%fd166, [_ZZN3cub18CUB_300001_SM_10006detail6reduce28DeviceReduceSingleTileKernelINS2_10policy_hubIdjN4cuda3std3__44plusIdEEE10Policy1000EN6thrust24THRUST_300001_SM_1000_NS6detail15normal_iteratorINSD_10device_ptrIdEEEEPdjS9_ddNS7_10__identityEEEvT0_T1_T2_T3_T4_T6_E12temp_storage+128];
	add.f64 	%fd167, %fd165, %fd166;
	ld.shared.f64 	%fd168, [_ZZN3cub18CUB_300001_SM_10006detail6reduce28DeviceReduceSingleTileKernelINS2_10policy_hubIdjN4cuda3std3__44plusIdEEE10Policy1000EN6thrust24THRUST_300001_SM_1000_NS6detail15normal_iteratorINSD_10device_ptrIdEEEEPdjS9_ddNS7_10__identityEEEvT0_T1_T2_T3_T4_T6_E12temp_storage+136];
	add.f64 	%fd169, %fd167, %fd168;
	ld.shared.f64 	%fd170, [_ZZN3cub18CUB_300001_SM_10006detail6reduce28DeviceReduceSingleTileKernelINS2_10policy_hubIdjN4cuda3std3__44plusIdEEE10Policy1000EN6thrust24THRUST_300001_SM_1000_NS6detail15normal_iteratorINSD_10device_ptrIdEEEEPdjS9_ddNS7_10__identityEEEvT0_T1_T2_T3_T4_T6_E12temp_storage+144];
	add.f64 	%fd171, %fd169, %fd170;
	ld.shared.f64 	%fd172, [_ZZN3cub18CUB_300001_SM_10006detail6reduce28DeviceReduceSingleTileKernelINS2_10policy_hubIdjN4cuda3std3__44plusIdEEE10Policy1000EN6thrust24THRUST_300001_SM_1000_NS6detail15normal_iteratorINSD_10device_ptrIdEEEEPdjS9_ddNS7_10__identityEEEvT0_T1_T2_T3_T4_T6_E12temp_storage+152];
	add.f64 	%fd173, %fd171, %fd172;
	ld.shared.f64 	%fd174, [_ZZN3cub18CUB_300001_SM_10006detail6reduce28DeviceReduceSingleTileKernelINS2_10policy_hubIdjN4cuda3std3__44plusIdEEE10Policy1000EN6thrust24THRUST_300001_SM_1000_NS6detail15normal_iteratorINSD_10device_ptrIdEEEEPdjS9_ddNS7_10__identityEEEvT0_T1_T2_T3_T4_T6_E12temp_storage+160];
	add.f64 	%fd175, %fd173, %fd174;
	ld.shared.f64 	%fd176, [_ZZN3cub18CUB_300001_SM_10006detail6reduce28DeviceReduceSingleTileKernelINS2_10policy_hubIdjN4cuda3std3__44plusIdEEE10Policy1000EN6thrust24THRUST_300001_SM_1000_NS6detail15normal_iteratorINSD_10device_ptrIdEEEEPdjS9_ddNS7_10__identityEEEvT0_T1_T2_T3_T4_T6_E12temp_storage+168];
	add.f64 	%fd177, %fd175, %fd176;
	ld.shared.f64 	%fd178, [_ZZN3cub18CUB_300001_SM_10006detail6reduce28DeviceReduceSingleTileKernelINS2_10policy_hubIdjN4cuda3std3__44plusIdEEE10Policy1000EN6thrust24THRUST_300001_SM_1000_NS6detail15normal_iteratorINSD_10device_ptrIdEEEEPdjS9_ddNS7_10__identityEEEvT0_T1_T2_T3_T4_T6_E12temp_storage+176];
	add.f64 	%fd379, %fd177, %fd178;
$L__BB7_50:
	mov.u32 	%r269, %tid.x;
	setp.ne.s32 	%p69, %r269, 0;
	@%p69 bra 	$L__BB7_52;
	add.f64 	%fd357, %fd42, %fd379;
	st.global.f64 	[%rd1], %fd357;
$L__BB7_52:
	ret;

}
	// .globl	_ZN3cub18CUB_300001_SM_10006detail6reduce18DeviceReduceKernelINS2_10policy_hubIdjN4cuda3std3__44plusIdEEE10Policy1000EN6thrust24THRUST_300001_SM_1000_NS6detail15normal_iteratorINSD_10device_ptrIdEEEEjS9_dNS7_10__identityEEEvT0_PT3_T1_NS0_13GridEvenShareISN_EET2_T4_
.visible .entry _ZN3cub18CUB_300001_SM_10006detail6reduce18DeviceReduceKernelINS2_10policy_hubIdjN4cuda3std3__44plusIdEEE10Policy1000EN6thrust24THRUST_300001_SM_1000_NS6detail15normal_iteratorINSD_10device_ptrIdEEEEjS9_dNS7_10__identityEEEvT0_PT3_T1_NS0_13GridEvenShareISN_EET2_T4_(
	.param .align 8 .b8 _ZN3cub18CUB_300001_SM_10006detail6reduce18DeviceReduceKernelINS2_10policy_hubIdjN4cuda3std3__44plusIdEEE10Policy1000EN6thrust24THRUST_300001_SM_1000_NS6detail15normal_iteratorINSD_10device_ptrIdEEEEjS9_dNS7_10__identityEEEvT0_PT3_T1_NS0_13GridEvenShareISN_EET2_T4__param_0[8],
	.param .u64 .ptr .align 1 _ZN3cub18CUB_300001_SM_10006detail6reduce18DeviceReduceKernelINS2_10policy_hubIdjN4cuda3std3__44plusIdEEE10Policy1000EN6thrust24THRUST_300001_SM_1000_NS6detail15normal_iteratorINSD_10device_ptrIdEEEEjS9_dNS7_10__identityEEEvT0_PT3_T1_NS0_13GridEvenShareISN_EET2_T4__param_1,
	.param .u32 _ZN3cub18CUB_300001_SM_10006detail6reduce18DeviceReduceKernelINS2_10policy_hubIdjN4cuda3std3__44plusIdEEE10Policy1000EN6thrust24THRUST_300001_SM_1000_NS6detail15normal_iteratorINSD_10device_ptrIdEEEEjS9_dNS7_10__identityEEEvT0_PT3_T1_NS0_13GridEvenShareISN_EET2_T4__param_2,
	.param .align 4 .b8 _ZN3cub18CUB_300001_SM_10006detail6reduce18DeviceReduceKernelINS2_10policy_hubIdjN4cuda3std3__44plusIdEEE10Policy1000EN6thrust24THRUST_300001_SM_1000_NS6detail15normal_iteratorINSD_10device_ptrIdEEEEjS9_dNS7_10__identityEEEvT0_PT3_T1_NS0_13GridEvenShareISN_EET2_T4__param_3[40],
	.param .align 1 .b8 _ZN3cub18CUB_300001_SM_10006detail6reduce18DeviceReduceKernelINS2_10policy_hubIdjN4cuda3std3__44plusIdEEE10Policy1000EN6thrust24THRUST_300001_SM_1000_NS6detail15normal_iteratorINSD_10device_ptrIdEEEEjS9_dNS7_10__identityEEEvT0_PT3_T1_NS0_13GridEvenShareISN_EET2_T4__param_4[1],
	.param .align 1 .b8 _ZN3cub18CUB_300001_SM_10006detail6reduce18DeviceReduceKernelINS2_10policy_hubIdjN4cuda3std3__44plusIdEEE10Policy1000EN6thrust24THRUST_300001_SM_1000_NS6detail15normal_iteratorINSD_10device_ptrIdEEEEjS9_dNS7_10__identityEEEvT0_PT3_T1_NS0_13GridEvenShareISN_EET2_T4__param_5[1]
)
.maxntid 640
{
	.reg .pred 	%p<69>;
	.reg .b16 	%rs<4>;
	.reg .b32 	%r<356>;
	.reg .b64 	%rd<160>;
	.reg .b64 	%fd<376>;
	// demoted variable
	.shared .align 8 .b8 _ZZN3cub18CUB_300001_SM_10006detail6reduce18DeviceReduceKernelINS2_10policy_hubIdjN4cuda3std3__44plusIdEEE10Policy1000EN6thrust24THRUST_300001_SM_1000_NS6detail15normal_iteratorINSD_10device_ptrIdEEEEjS9_dNS7_10__identityEEEvT0_PT3_T1_NS0_13GridEvenShareISN_EET2_T4_E12temp_storage[192];
	ld.param.u32 	%r1, [_ZN3cub18CUB_300001_SM_10006detail6reduce18DeviceReduceKernelINS2_10policy_hubIdjN4cuda3std3__44plusIdEEE10Policy1000EN6thrust24THRUST_300001_SM_1000_NS6detail15normal_iteratorINSD_10device_ptrIdEEEEjS9_dNS7_10__identityEEEvT0_PT3_T1_NS0_13GridEvenShareISN_EET2_T4__param_3+20];
	ld.param.u32 	%r2, [_ZN3cub18CUB_300001_SM_10006detail6reduce18DeviceReduceKernelINS2_10policy_hubIdjN4cuda3std3__44plusIdEEE10Policy1000EN6thrust24THRUST_300001_SM_1000_NS6detail15normal_iteratorINSD_10device_ptrIdEEEEjS9_dNS7_10__identityEEEvT0_PT3_T1_NS0_13GridEvenShareISN_EET2_T4__param_3+24];
	ld.param.u64 	%rd3, [_ZN3cub18CUB_300001_SM_10006detail6reduce18DeviceReduceKernelINS2_10policy_hubIdjN4cuda3std3__44plusIdEEE10Policy1000EN6thrust24THRUST_300001_SM_1000_NS6detail15normal_iteratorINSD_10device_ptrIdEEEEjS9_dNS7_10__identityEEEvT0_PT3_T1_NS0_13GridEvenShareISN_EET2_T4__param_0];
	cvta.to.global.u64 	%rd1, %rd3;
	mov.u32 	%r3, %ctaid.x;
	mul.lo.s32 	%r4, %r2, 5120;
	mul.lo.s32 	%r347, %r3, 5120;
	sub.s32 	%r6, %r1, %r347;
	setp.gt.u32 	%p1, %r6, 5119;
	@%p1 bra 	$L__BB8_26;
	mov.u32 	%r7, %tid.x;
	setp.ge.u32 	%p23, %r7, %r6;
	mov.f64 	%fd364, 0d0000000000000000;
	mov.u32 	%r338, %r7;
	@%p23 bra 	$L__BB8_3;
	add.s32 	%r181, %r347, %r7;
	mul.wide.u32 	%rd76, %r181, 8;
	add.s64 	%rd77, %rd1, %rd76;
	ld.global.f64 	%fd364, [%rd77];
	add.s32 	%r338, %r7, 640;
$L__BB8_3:
	setp.ge.u32 	%p24, %r338, %r6;
	@%p24 bra 	$L__BB8_17;
	not.b32 	%r182, %r338;
	add.s32 	%r183, %r1, %r182;
	sub.s32 	%r184, %r183, %r347;
	mul.hi.u32 	%r185, %r184, -858993459;
	shr.u32 	%r186, %r185, 9;
	add.s32 	%r10, %r186, 1;
	and.b32  	%r11, %r10, 15;
	setp.lt.u32 	%p25, %r184, 9600;
	@%p25 bra 	$L__BB8_8;
	add.s32 	%r337, %r338, 5120;
	add.s32 	%r336, %r338, %r347;
	and.b32  	%r187, %r10, 16777200;
	neg.s32 	%r335, %r187;
$L__BB8_6:
	.pragma "nounroll";
	mul.wide.u32 	%rd78, %r336, 8;
	add.s64 	%rd79, %rd1, %rd78;
	ld.global.f64 	%fd179, [%rd79];
	add.f64 	%fd180, %fd364, %fd179;
	add.s32 	%r188, %r336, 640;
	mul.wide.u32 	%rd80, %r188, 8;
	add.s64 	%rd81, %rd1, %rd80;
	ld.global.f64 	%fd181, [%rd81];
	add.f64 	%fd182, %fd180, %fd181;
	add.s32 	%r189, %r336, 1280;
	mul.wide.u32 	%rd82, %r189, 8;
	add.s64 	%rd83, %rd1, %rd82;
	ld.global.f64 	%fd183, [%rd83];
	add.f64 	%fd184, %fd182, %fd183;
	add.s32 	%r190, %r336, 1920;
	mul.wide.u32 	%rd84, %r190, 8;
	add.s64 	%rd85, %rd1, %rd84;
	ld.global.f64 	%fd185, [%rd85];
	add.f64 	%fd186, %fd184, %fd185;
	add.s32 	%r191, %r336, 2560;
	mul.wide.u32 	%rd86, %r191, 8;
	add.s64 	%rd87, %rd1, %rd86;
	ld.global.f64 	%fd187, [%rd87];
	add.f64 	%fd188, %fd186, %fd187;
	add.s32 	%r192, %r336, 3200;
	mul.wide.u32 	%rd88, %r192, 8;
	add.s64 	%rd89, %rd1, %rd88;
	ld.global.f64 	%fd189, [%rd89];
	add.f64 	%fd190, %fd188, %fd189;
	add.s32 	%r193, %r336, 3840;
	mul.wide.u32 	%rd90, %r193, 8;
	add.s64 	%rd91, %rd1, %rd90;
	ld.global.f64 	%fd191, [%rd91];
	add.f64 	%fd192, %fd190, %fd191;
	add.s32 	%r194, %r336, 4480;
	mul.wide.u32 	%rd92, %r194, 8;
	add.s64 	%rd93, %rd1, %rd92;
	ld.global.f64 	%fd193, [%rd93];
	add.f64 	%fd194, %fd192, %fd193;
	add.s32 	%r195, %r336, 5120;
	mul.wide.u32 	%rd94, %r195, 8;
	add.s64 	%rd95, %rd1, %rd94;
	ld.global.f64 	%fd195, [%rd95];
	add.f64 	%fd196, %fd194, %fd195;
	add.s32 	%r196, %r336, 5760;
	mul.wide.u32 	%rd96, %r196, 8;
	add.s64 	%rd97, %rd1, %rd96;
	ld.global.f64 	%fd197, [%rd97];
	add.f64 	%fd198, %fd196, %fd197;
	add.s32 	%r197, %r336, 6400;
	mul.wide.u32 	%rd98, %r197, 8;
	add.s64 	%rd99, %rd1, %rd98;
	ld.global.f64 	%fd199, [%rd99];
	add.f64 	%fd200, %fd198, %fd199;
	add.s32 	%r198, %r336, 7040;
	mul.wide.u32 	%rd100, %r198, 8;
	add.s64 	%rd101, %rd1, %rd100;
	ld.global.f64 	%fd201, [%rd101];
	add.f64 	%fd202, %fd200, %fd201;
	add.s32 	%r199, %r336, 7680;
	mul.wide.u32 	%rd102, %r199, 8;
	add.s64 	%rd103, %rd1, %rd102;
	ld.global.f64 	%fd203, [%rd103];
	add.f64 	%fd204, %fd202, %fd203;
	add.s32 	%r200, %r336, 8320;
	mul.wide.u32 	%rd104, %r200, 8;
	add.s64 	%rd105, %rd1, %rd104;
	ld.global.f64 	%fd205, [%rd105];
	add.f64 	%fd206, %fd204, %fd205;
	add.s32 	%r201, %r336, 8960;
	mul.wide.u32 	%rd106, %r201, 8;
	add.s64 	%rd107, %rd1, %rd106;
	ld.global.f64 	%fd207, [%rd107];
	add.f64 	%fd208, %fd206, %fd207;
	add.s32 	%r202, %r336, 9600;
	mul.wide.u32 	%rd108, %r202, 8;
	add.s64 	%rd109, %rd1, %rd108;
	ld.global.f64 	%fd209, [%rd109];
	add.f64 	%fd364, %fd208, %fd209;
	add.s32 	%r337, %r337, 10240;
	add.s32 	%r336, %r336, 10240;
	add.s32 	%r335, %r335, 16;
	setp.ne.s32 	%p26, %r335, 0;
	@%p26 bra 	$L__BB8_6;
	add.s32 	%r338, %r337, -5120;
$L__BB8_8:
	setp.eq.s32 	%p27, %r11, 0;
	@%p27 bra 	$L__BB8_17;
	and.b32  	%r23, %r10, 7;
	setp.lt.u32 	%p28, %r11, 8;
	@%p28 bra 	$L__BB8_11;
	add.s32 	%r203, %r338, %r347;
	mul.wide.u32 	%rd110, %r203, 8;
	add.s64 	%rd111, %rd1, %rd110;
	ld.global.f64 	%fd211, [%rd111];
	add.f64 	%fd212, %fd364, %fd211;
	add.s32 	%r204, %r203, 640;
	mul.wide.u32 	%rd112, %r204, 8;
	add.s64 	%rd113, %rd1, %rd112;
	ld.global.f64 	%fd213, [%rd113];
	add.f64 	%fd214, %fd212, %fd213;
	add.s32 	%r205, %r203, 1280;
	mul.wide.u32 	%rd114, %r205, 8;
	add.s64 	%rd115, %rd1, %rd114;
	ld.global.f64 	%fd215, [%rd115];
	add.f64 	%fd216, %fd214, %fd215;
	add.s32 	%r206, %r203, 1920;
	mul.wide.u32 	%rd116, %r206, 8;
	add.s64 	%rd117, %rd1, %rd116;
	ld.global.f64 	%fd217, [%rd117];
	add.f64 	%fd218, %fd216, %fd217;
	add.s32 	%r207, %r203, 2560;
	mul.wide.u32 	%rd118, %r207, 8;
	add.s64 	%rd119, %rd1, %rd118;
	ld.global.f64 	%fd219, [%rd119];
	add.f64 	%fd220, %fd218, %fd219;
	add.s32 	%r208, %r203, 3200;
	mul.wide.u32 	%rd120, %r208, 8;
	add.s64 	%rd121, %rd1, %rd120;
	ld.global.f64 	%fd221, [%rd121];
	add.f64 	%fd222, %fd220, %fd221;
	add.s32 	%r209, %r203, 3840;
	mul.wide.u32 	%rd122, %r209, 8;
	add.s64 	%rd123, %rd1, %rd122;
	ld.global.f64 	%fd223, [%rd123];
	add.f64 	%fd224, %fd222, %fd223;
	add.s32 	%r210, %r203, 4480;
	mul.wide.u32 	%rd124, %r210, 8;
	add.s64 	%rd125, %rd1, %rd124;
	ld.global.f64 	%fd225, [%rd125];
	add.f64 	%fd364, %fd224, %fd225;
	add.s32 	%r338, %r338, 5120;
$L__BB8_11:
	setp.eq.s32 	%p29, %r23, 0;
	@%p29 bra 	$L__BB8_17;
	and.b32  	%r26, %r10, 3;
	setp.lt.u32 	%p30, %r23, 4;
	@%p30 bra 	$L__BB8_14;
	add.s32 	%r211, %r338, %r347;
	mul.wide.u32 	%rd126, %r211, 8;
	add.s64 	%rd127, %rd1, %rd126;
	ld.global.f64 	%fd227, [%rd127];
	add.f64 	%fd228, %fd364, %fd227;
	add.s32 	%r212, %r211, 640;
	mul.wide.u32 	%rd128, %r212, 8;
	add.s64 	%rd129, %rd1, %rd128;
	ld.global.f64 	%fd229, [%rd129];
	add.f64 	%fd230, %fd228, %fd229;
	add.s32 	%r213, %r211, 1280;
	mul.wide.u32 	%rd130, %r213, 8;
	add.s64 	%rd131, %rd1, %rd130;
	ld.global.f64 	%fd231, [%rd131];
	add.f64 	%fd232, %fd230, %fd231;
	add.s32 	%r214, %r211, 1920;
	mul.wide.u32 	%rd132, %r214, 8;
	add.s64 	%rd133, %rd1, %rd132;
	ld.global.f64 	%fd233, [%rd133];
	add.f64 	%fd364, %fd232, %fd233;
	add.s32 	%r338, %r338, 2560;
$L__BB8_14:
	setp.eq.s32 	%p31, %r26, 0;
	@%p31 bra 	$L__BB8_17;
	add.s32 	%r342, %r338, %r347;
	neg.s32 	%r341, %r26;
$L__BB8_16:
	.pragma "nounroll";
	mul.wide.u32 	%rd134, %r342, 8;
	add.s64 	%rd135, %rd1, %rd134;
	ld.global.f64 	%fd234, [%rd135];
	add.f64 	%fd364, %fd364, %fd234;
	add.s32 	%r342, %r342, 640;
	add.s32 	%r341, %r341, 1;
	setp.ne.s32 	%p32, %r341, 0;
	@%p32 bra 	$L__BB8_16;
$L__BB8_17:
	setp.lt.u32 	%p33, %r6, 640;
	@%p33 bra 	$L__BB8_22;
	// begin inline asm
	mov.u32 %r278, %laneid;
	// end inline asm
	mov.b64 	%rd146, %fd364;
	mov.b64 	{%r280, %r285}, %rd146;
	mov.b32 	%r286, 1;
	mov.b32 	%r327, 31;
	mov.b32 	%r328, -1;
	// begin inline asm
	shfl.sync.down.b32 %r279, %r280, %r286, %r327, %r328;
	// end inline asm
	// begin inline asm
	shfl.sync.down.b32 %r284, %r285, %r286, %r327, %r328;
	// end inline asm
	mov.b64 	%rd147, {%r279, %r284};
	mov.b64 	%fd305, %rd147;
	setp.gt.s32 	%p61, %r278, 30;
	add.f64 	%fd306, %fd364, %fd305;
	selp.f64 	%fd307, %fd364, %fd306, %p61;
	mov.b64 	%rd148, %fd307;
	mov.b64 	{%r290, %r295}, %rd148;
	mov.b32 	%r296, 2;
	// begin inline asm
	shfl.sync.down.b32 %r289, %r290, %r296, %r327, %r328;
	// end inline asm
	// begin inline asm
	shfl.sync.down.b32 %r294, %r295, %r296, %r327, %r328;
	// end inline asm
	mov.b64 	%rd149, {%r289, %r294};
	mov.b64 	%fd308, %rd149;
	setp.gt.s32 	%p62, %r278, 29;
	add.f64 	%fd309, %fd307, %fd308;
	selp.f64 	%fd310, %fd307, %fd309, %p62;
	mov.b64 	%rd150, %fd310;
	mov.b64 	{%r300, %r305}, %rd150;
	mov.b32 	%r306, 4;
	// begin inline asm
	shfl.sync.down.b32 %r299, %r300, %r306, %r327, %r328;
	// end inline asm
	// begin inline asm
	shfl.sync.down.b32 %r304, %r305, %r306, %r327, %r328;
	// end inline asm
	mov.b64 	%rd151, {%r299, %r304};
	mov.b64 	%fd311, %rd151;
	setp.gt.s32 	%p63, %r278, 27;
	add.f64 	%fd312, %fd310, %fd311;
	selp.f64 	%fd313, %fd310, %fd312, %p63;
	mov.b64 	%rd152, %fd313;
	mov.b64 	{%r310, %r315}, %rd152;
	mov.b32 	%r316, 8;
	// begin inline asm
	shfl.sync.down.b32 %r309, %r310, %r316, %r327, %r328;
	// end inline asm
	// begin inline asm
	shfl.sync.down.b32 %r314, %r315, %r316, %r327, %r328;
	// end inline asm
	mov.b64 	%rd153, {%r309, %r314};
	mov.b64 	%fd314, %rd153;
	setp.gt.s32 	%p64, %r278, 23;
	add.f64 	%fd315, %fd313, %fd314;
	selp.f64 	%fd316, %fd313, %fd315, %p64;
	mov.b64 	%rd154, %fd316;
	mov.b64 	{%r320, %r325}, %rd154;
	mov.b32 	%r326, 16;
	// begin inline asm
	shfl.sync.down.b32 %r319, %r320, %r326, %r327, %r328;
	// end inline asm
	// begin inline asm
	shfl.sync.down.b32 %r324, %r325, %r326, %r327, %r328;
	// end inline asm
	mov.b64 	%rd155, {%r319, %r324};
	mov.b64 	%fd317, %rd155;
	setp.gt.s32 	%p65, %r278, 15;
	add.f64 	%fd16, %fd316, %fd317;
	selp.f64 	%fd375, %fd316, %fd16, %p65;
	setp.ne.s32 	%p66, %r278, 0;
	@%p66 bra 	$L__BB8_20;
	shr.u32 	%r329, %r7, 2;
	and.b32  	%r330, %r329, 248;
	mov.u32 	%r331, _ZZN3cub18CUB_300001_SM_10006detail6reduce18DeviceReduceKernelINS2_10policy_hubIdjN4cuda3std3__44plusIdEEE10Policy1000EN6thrust24THRUST_300001_SM_1000_NS6detail15normal_iteratorINSD_10device_ptrIdEEEEjS9_dNS7_10__identityEEEvT0_PT3_T1_NS0_13GridEvenShareISN_EET2_T4_E12temp_storage;
	add.s32 	%r332, %r331, %r330;
	st.shared.f64 	[%r332+24], %fd16;
$L__BB8_20:
	bar.sync 	0;
	setp.ne.s32 	%p67, %r7, 0;
	@%p67 bra 	$L__BB8_48;
	ld.shared.f64 	%fd318, [_ZZN3cub18CUB_300001_SM_10006detail6reduce18DeviceReduceKernelINS2_10policy_hubIdjN4cuda3std3__44plusIdEEE10Policy1000EN6thrust24THRUST_300001_SM_1000_NS6detail15normal_iteratorINSD_10device_ptrIdEEEEjS9_dNS7_10__identityEEEvT0_PT3_T1_NS0_13GridEvenShareISN_EET2_T4_E12temp_storage+32];
	add.f64 	%fd319, %fd375, %fd318;
	ld.shared.f64 	%fd320, [_ZZN3cub18CUB_300001_SM_10006detail6reduce18DeviceReduceKernelINS2_10policy_hubIdjN4cuda3std3__44plusIdEEE10Policy1000EN6thrust24THRUST_300001_SM_1000_NS6detail15normal_iteratorINSD_10device_ptrIdEEEEjS9_dNS7_10__identityEEEvT0_PT3_T1_NS0_13GridEvenShareISN_EET2_T4_E12temp_storage+40];
	add.f64 	%fd321, %fd319, %fd320;
	ld.shared.f64 	%fd322, [_ZZN3cub18CUB_300001_SM_10006detail6reduce18DeviceReduceKernelINS2_10policy_hubIdjN4cuda3std3__44plusIdEEE10Policy1000EN6thrust24THRUST_300001_SM_1000_NS6detail15normal_iteratorINSD_10device_ptrIdEEEEjS9_dNS7_10__identityEEEvT0_PT3_T1_NS0_13GridEvenShareISN_EET2_T4_E12temp_storage+48];
	add.f64 	%fd323, %fd321, %fd322;
	ld.shared.f64 	%fd324, [_ZZN3cub18CUB_300001_SM_10006detail6reduce18DeviceReduceKernelINS2_10policy_hubIdjN4cuda3std3__44plusIdEEE10Policy1000EN6thrust24THRUST_300001_SM_1000_NS6detail15normal_iteratorINSD_10device_ptrIdEEEEjS9_dNS7_10__identityEEEvT0_PT3_T1_NS0_13GridEvenShareISN_EET2_T4_E12temp_storage+56];
	add.f64 	%fd325, %fd323, %fd324;
	ld.shared.f64 	%fd326, [_ZZN3cub18CUB_300001_SM_10006detail6reduce18DeviceReduceKernelINS2_10policy_hubIdjN4cuda3std3__44plusIdEEE10Policy1000EN6thrust24THRUST_300001_SM_1000_NS6detail15normal_iteratorINSD_10device_ptrIdEEEEjS9_dNS7_10__identityEEEvT0_PT3_T1_NS0_13GridEvenShareISN_EET2_T4_E12temp_storage+64];
	add.f64 	%fd327, %fd325, %fd326;
	ld.shared.f64 	%fd328, [_ZZN3cub18CUB_300001_SM_10006detail6reduce18DeviceReduceKernelINS2_10policy_hubIdjN4cuda3std3__44plusIdEEE10Policy1000EN6thrust24THRUST_300001_SM_1000_NS6detail15normal_iteratorINSD_10device_ptrIdEEEEjS9_dNS7_10__identityEEEvT0_PT3_T1_NS0_13GridEvenShareISN_EET2_T4_E12temp_storage+72];
	add.f64 	%fd329, %fd327, %fd328;
	ld.shared.f64 	%fd330, [_ZZN3cub18CUB_300001_SM_10006detail6reduce18DeviceReduceKernelINS2_10policy_hubIdjN4cuda3std3__44plusIdEEE10Policy1000EN6thrust24THRUST_300001_SM_1000_NS6detail15normal_iteratorINSD_10device_ptrIdEEEEjS9_dNS7_10__identityEEEvT0_PT3_T1_NS0_13GridEvenShareISN_EET2_T4_E12temp_storage+80];
	add.f64 	%fd331, %fd329, %fd330;
	ld.shared.f64 	%fd332, [_ZZN3cub18CUB_300001_SM_10006detail6reduce18DeviceReduceKernelINS2_10policy_hubIdjN4cuda3std3__44plusIdEEE10Policy1000EN6thrust24THRUST_300001_SM_1000_NS6detail15normal_iteratorINSD_10device_ptrIdEEEEjS9_dNS7_10__identityEEEvT0_PT3_T1_NS0_13GridEvenShareISN_EET2_T4_E12temp_storage+88];
	add.f64 	%fd333, %fd331, %fd332;
	ld.shared.f64 	%fd334, [_ZZN3cub18CUB_300001_SM_10006detail6reduce18DeviceReduceKernelINS2_10policy_hubIdjN4cuda3std3__44plusIdEEE10Policy1000EN6thrust24THRUST_300001_SM_1000_NS6detail15normal_iteratorINSD_10device_ptrIdEEEEjS9_dNS7_10__identityEEEvT0_PT3_T1_NS0_13GridEvenShareISN_EET2_T4_E12temp_storage+96];
	add.f64 	%fd335, %fd333, %fd334;
	ld.shared.f64 	%fd336, [_ZZN3cub18CUB_300001_SM_10006detail6reduce18DeviceReduceKernelINS2_10policy_hubIdjN4cuda3std3__44plusIdEEE10Policy1000EN6thrust24THRUST_300001_SM_1000_NS6detail15normal_iteratorINSD_10device_ptrIdEEEEjS9_dNS7_10__identityEEEvT0_PT3_T1_NS0_13GridEvenShareISN_EET2_T4_E12temp_storage+104];
	add.f64 	%fd337, %fd335, %fd336;
	ld.shared.f64 	%fd338, [_ZZN3cub18CUB_300001_SM_10006detail6reduce18DeviceReduceKernelINS2_10policy_hubIdjN4cuda3std3__44plusIdEEE10Policy1000EN6thrust24THRUST_300001_SM_1000_NS6detail15normal_iteratorINSD_10device_ptrIdEEEEjS9_dNS7_10__identityEEEvT0_PT3_T1_NS0_13GridEvenShareISN_EET2_T4_E12temp_storage+112];
	add.f64 	%fd339, %fd337, %fd338;
	ld.shared.f64 	%fd340, [_ZZN3cub18CUB_300001_SM_10006detail6reduce18DeviceReduceKernelINS2_10policy_hubIdjN4cuda3std3__44plusIdEEE10Policy1000EN6thrust24THRUST_300001_SM_1000_NS6detail15normal_iteratorINSD_10device_ptrIdEEEEjS9_dNS7_10__identityEEEvT0_PT3_T1_NS0_13GridEvenShareISN_EET2_T4_E12temp_storage+120];
	add.f64 	%fd341, %fd339, %fd340;
	ld.shared.f64 	%fd342, [_ZZN3cub18CUB_300001_SM_10006detail6reduce18DeviceReduceKernelINS2_10policy_hubIdjN4cuda3std3__44plusIdEEE10Policy1000EN6thrust24THRUST_300001_SM_1000_NS6detail15normal_iteratorINSD_10device_ptrIdEEEEjS9_dNS7_10__identityEEEvT0_PT3_T1_NS0_13GridEvenShareISN_EET2_T4_E12temp_storage+128];
	add.f64 	%fd343, %fd341, %fd342;
	ld.shared.f64 	%fd344, [_ZZN3cub18CUB_300001_SM_10006detail6reduce18DeviceReduceKernelINS2_10policy_hubIdjN4cuda3std3__44plusIdEEE10Policy1000EN6thrust24THRUST_300001_SM_1000_NS6detail15normal_iteratorINSD_10device_ptrIdEEEEjS9_dNS7_10__identityEEEvT0_PT3_T1_NS0_13GridEvenShareISN_EET2_T4_E12temp_storage+136];
	add.f64 	%fd345, %fd343, %fd344;
	ld.shared.f64 	%fd346, [_ZZN3cub18CUB_300001_SM_10006detail6reduce18DeviceReduceKernelINS2_10policy_hubIdjN4cuda3std3__44plusIdEEE10Policy1000EN6thrust24THRUST_300001_SM_1000_NS6detail15normal_iteratorINSD_10device_ptrIdEEEEjS9_dNS7_10__identityEEEvT0_PT3_T1_NS0_13GridEvenShareISN_EET2_T4_E12temp_storage+144];
	add.f64 	%fd347, %fd345, %fd346;
	ld.shared.f64 	%fd348, [_ZZN3cub18CUB_300001_SM_10006detail6reduce18DeviceReduceKernelINS2_10policy_hubIdjN4cuda3std3__44plusIdEEE10Policy1000EN6thrust24THRUST_300001_SM_1000_NS6detail15normal_iteratorINSD_10device_ptrIdEEEEjS9_dNS7_10__identityEEEvT0_PT3_T1_NS0_13GridEvenShareISN_EET2_T4_E12temp_storage+152];
	add.f64 	%fd349, %fd347, %fd348;
	ld.shared.f64 	%fd350, [_ZZN3cub18CUB_300001_SM_10006detail6reduce18DeviceReduceKernelINS2_10policy_hubIdjN4cuda3std3__44plusIdEEE10Policy1000EN6thrust24THRUST_300001_SM_1000_NS6detail15normal_iteratorINSD_10device_ptrIdEEEEjS9_dNS7_10__identityEEEvT0_PT3_T1_NS0_13GridEvenShareISN_EET2_T4_E12temp_storage+160];
	add.f64 	%fd351, %fd349, %fd350;
	ld.shared.f64 	%fd352, [_ZZN3cub18CUB_300001_SM_10006detail6reduce18DeviceReduceKernelINS2_10policy_hubIdjN4cuda3std3__44plusIdEEE10Policy1000EN6thrust24THRUST_300001_SM_1000_NS6detail15normal_iteratorINSD_10device_ptrIdEEEEjS9_dNS7_10__identityEEEvT0_PT3_T1_NS0_13GridEvenShareISN_EET2_T4_E12temp_storage+168];
	add.f64 	%fd353, %fd351, %fd352;
	ld.shared.f64 	%fd354, [_ZZN3cub18CUB_300001_SM_10006detail6reduce18DeviceReduceKernelINS2_10policy_hubIdjN4cuda3std3__44plusIdEEE10Policy1000EN6thrust24THRUST_300001_SM_1000_NS6detail15normal_iteratorINSD_10device_ptrIdEEEEjS9_dNS7_10__identityEEEvT0_PT3_T1_NS0_13GridEvenShareISN_EET2_T4_E12temp_storage+176];
	add.f64 	%fd375, %fd353, %fd354;
	bra.uni 	$L__BB8_48;
$L__BB8_22:
	// begin inline asm
	mov.u32 %r215, %laneid;
	// end inline asm
	and.b32  	%r266, %r7, 992;
	add.s32 	%r267, %r266, 32;
	setp.gt.u32 	%p34, %r267, %r6;
	not.b32 	%r268, %r266;
	add.s32 	%r269, %r6, %r268;
	selp.b32 	%r264, %r269, 31, %p34;
	mov.b64 	%rd136, %fd364;
	mov.b64 	{%r217, %r222}, %rd136;
	mov.b32 	%r223, 1;
	mov.b32 	%r265, -1;
	// begin inline asm
	shfl.sync.down.b32 %r216, %r217, %r223, %r264, %r265;
	// end inline asm
	// begin inline asm
	shfl.sync.down.b32 %r221, %r222, %r223, %r264, %r265;
	// end inline asm
	mov.b64 	%rd137, {%r216, %r221};
	mov.b64 	%fd235, %rd137;
	setp.lt.s32 	%p35, %r215, %r264;
	add.f64 	%fd236, %fd364, %fd235;
	selp.f64 	%fd237, %fd236, %fd364, %p35;
	mov.b64 	%rd138, %fd237;
	mov.b64 	{%r227, %r232}, %rd138;
	mov.b32 	%r233, 2;
	// begin inline asm
	shfl.sync.down.b32 %r226, %r227, %r233, %r264, %r265;
	// end inline asm
	// begin inline asm
	shfl.sync.down.b32 %r231, %r232, %r233, %r264, %r265;
	// end inline asm
	mov.b64 	%rd139, {%r226, %r231};
	mov.b64 	%fd238, %rd139;
	add.s32 	%r270, %r215, 2;
	setp.gt.s32 	%p36, %r270, %r264;
	add.f64 	%fd239, %fd237, %fd238;
	selp.f64 	%fd240, %fd237, %fd239, %p36;
	mov.b64 	%rd140, %fd240;
	mov.b64 	{%r237, %r242}, %rd140;
	mov.b32 	%r243, 4;
	// begin inline asm
	shfl.sync.down.b32 %r236, %r237, %r243, %r264, %r265;
	// end inline asm
	// begin inline asm
	shfl.sync.down.b32 %r241, %r242, %r243, %r264, %r265;
	// end inline asm
	mov.b64 	%rd141, {%r236, %r241};
	mov.b64 	%fd241, %rd141;
	add.s32 	%r271, %r215, 4;
	setp.gt.s32 	%p37, %r271, %r264;
	add.f64 	%fd242, %fd240, %fd241;
	selp.f64 	%fd243, %fd240, %fd242, %p37;
	mov.b64 	%rd142, %fd243;
	mov.b64 	{%r247, %r252}, %rd142;
	mov.b32 	%r253, 8;
	// begin inline asm
	shfl.sync.down.b32 %r246, %r247, %r253, %r264, %r265;
	// end inline asm
	// begin inline asm
	shfl.sync.down.b32 %r251, %r252, %r253, %r264, %r265;
	// end inline asm
	mov.b64 	%rd143, {%r246, %r251};
	mov.b64 	%fd244, %rd143;
	add.s32 	%r272, %r215, 8;
	setp.gt.s32 	%p38, %r272, %r264;
	add.f64 	%fd245, %fd243, %fd244;
	selp.f64 	%fd246, %fd243, %fd245, %p38;
	mov.b64 	%rd144, %fd246;
	mov.b64 	{%r257, %r262}, %rd144;
	mov.b32 	%r263, 16;
	// begin inline asm
	shfl.sync.down.b32 %r256, %r257, %r263, %r264, %r265;
	// end inline asm
	// begin inline asm
	shfl.sync.down.b32 %r261, %r262, %r263, %r264, %r265;
	// end inline asm
	mov.b64 	%rd145, {%r256, %r261};
	mov.b64 	%fd247, %rd145;
	add.s32 	%r273, %r215, 16;
	setp.gt.s32 	%p39, %r273, %r264;
	add.f64 	%fd248, %fd246, %fd247;
	selp.f64 	%fd375, %fd246, %fd248, %p39;
	setp.ne.s32 	%p40, %r215, 0;
	@%p40 bra 	$L__BB8_24;
	shr.u32 	%r274, %r7, 2;
	and.b32  	%r275, %r274, 248;
	mov.u32 	%r276, _ZZN3cub18CUB_300001_SM_10006detail6reduce18DeviceReduceKernelINS2_10policy_hubIdjN4cuda3std3__44plusIdEEE10Policy1000EN6thrust24THRUST_300001_SM_1000_NS6detail15normal_iteratorINSD_10device_ptrIdEEEEjS9_dNS7_10__identityEEEvT0_PT3_T1_NS0_13GridEvenShareISN_EET2_T4_E12temp_storage;
	add.s32 	%r277, %r276, %r275;
	st.shared.f64 	[%r277+24], %fd375;
$L__BB8_24:
	bar.sync 	0;
	setp.ne.s32 	%p41, %r7, 0;
	@%p41 bra 	$L__BB8_48;
	setp.gt.u32 	%p42, %r6, 32;
	ld.shared.f64 	%fd249, [_ZZN3cub18CUB_300001_SM_10006detail6reduce18DeviceReduceKernelINS2_10policy_hubIdjN4cuda3std3__44plusIdEEE10Policy1000EN6thrust24THRUST_300001_SM_1000_NS6detail15normal_iteratorINSD_10device_ptrIdEEEEjS9_dNS7_10__identityEEEvT0_PT3_T1_NS0_13GridEvenShareISN_EET2_T4_E12temp_storage+32];
	add.f64 	%fd250, %fd375, %fd249;
	selp.f64 	%fd251, %fd250, %fd375, %p42;
	setp.gt.u32 	%p43, %r6, 64;
	ld.shared.f64 	%fd252, [_ZZN3cub18CUB_300001_SM_10006detail6reduce18DeviceReduceKernelINS2_10policy_hubIdjN4cuda3std3__44plusIdEEE10Policy1000EN6thrust24THRUST_300001_SM_1000_NS6detail15normal_iteratorINSD_10device_ptrIdEEEEjS9_dNS7_10__identityEEEvT0_PT3_T1_NS0_13GridEvenShareISN_EET2_T4_E12temp_storage+40];
	add.f64 	%fd253, %fd252, %fd251;
	selp.f64 	%fd254, %fd253, %fd251, %p43;
	setp.gt.u32 	%p44, %r6, 96;
	ld.shared.f64 	%fd255, [_ZZN3cub18CUB_300001_SM_10006detail6reduce18DeviceReduceKernelINS2_10policy_hubIdjN4cuda3std3__44plusIdEEE10Policy1000EN6thrust24THRUST_300001_SM_1000_NS6detail15normal_iteratorINSD_10device_ptrIdEEEEjS9_dNS7_10__identityEEEvT0_PT3_T1_NS0_13GridEvenShareISN_EET2_T4_E12temp_storage+48];
	add.f64 	%fd256, %fd255, %fd254;
	selp.f64 	%fd257, %fd256, %fd254, %p44;
	setp.gt.u32 	%p45, %r6, 128;
	ld.shared.f64 	%fd258, [_ZZN3cub18CUB_300001_SM_10006detail6reduce18DeviceReduceKernelINS2_10policy_hubIdjN4cuda3std3__44plusIdEEE10Policy1000EN6thrust24THRUST_300001_SM_1000_NS6detail15normal_iteratorINSD_10device_ptrIdEEEEjS9_dNS7_10__identityEEEvT0_PT3_T1_NS0_13GridEvenShareISN_EET2_T4_E12temp_storage+56];
	add.f64 	%fd259, %fd258, %fd257;
	selp.f64 	%fd260, %fd259, %fd257, %p45;
	setp.gt.u32 	%p46, %r6, 160;
	ld.shared.f64 	%fd261, [_ZZN3cub18CUB_300001_SM_10006detail6reduce18DeviceReduceKernelINS2_10policy_hubIdjN4cuda3std3__44plusIdEEE10Policy1000EN6thrust24THRUST_300001_SM_1000_NS6detail15normal_iteratorINSD_10device_ptrIdEEEEjS9_dNS7_10__identityEEEvT0_PT3_T1_NS0_13GridEvenShareISN_EET2_T4_E12temp_storage+64];
	add.f64 	%fd262, %fd261, %fd260;
	selp.f64 	%fd263, %fd262, %fd260, %p46;
	setp.gt.u32 	%p47, %r6, 192;
	ld.shared.f64 	%fd264, [_ZZN3cub18CUB_300001_SM_10006detail6reduce18DeviceReduceKernelINS2_10policy_hubIdjN4cuda3std3__44plusIdEEE10Policy1000EN6thrust24THRUST_300001_SM_1000_NS6detail15normal_iteratorINSD_10device_ptrIdEEEEjS9_dNS7_10__identityEEEvT0_PT3_T1_NS0_13GridEvenShareISN_EET2_T4_E12temp_storage+72];
	add.f64 	%fd265, %fd264, %fd263;
	selp.f64 	%fd266, %fd265, %fd263, %p47;
	setp.gt.u32 	%p48, %r6, 224;
	ld.shared.f64 	%fd267, [_ZZN3cub18CUB_300001_SM_10006detail6reduce18DeviceReduceKernelINS2_10policy_hubIdjN4cuda3std3__44plusIdEEE10Policy1000EN6thrust24THRUST_300001_SM_1000_NS6detail15normal_iteratorINSD_10device_ptrIdEEEEjS9_dNS7_10__identityEEEvT0_PT3_T1_NS0_13GridEvenShareISN_EET2_T4_E12temp_storage+80];
	add.f64 	%fd268, %fd267, %fd266;
	selp.f64 	%fd269, %fd268, %fd266, %p48;
	setp.gt.u32 	%p49, %r6, 256;
	ld.shared.f64 	%fd270, [_ZZN3cub18CUB_300001_SM_10006detail6reduce18DeviceReduceKernelINS2_10policy_hubIdjN4cuda3std3__44plusIdEEE10Policy1000EN6thrust24THRUST_300001_SM_1000_NS6detail15normal_iteratorINSD_10device_ptrIdEEEEjS9_dNS7_10__identityEEEvT0_PT3_T1_NS0_13GridEvenShareISN_EET2_T4_E12temp_storage+88];
	add.f64 	%fd271, %fd270, %fd269;
	selp.f64 	%fd272, %fd271, %fd269, %p49;
	setp.gt.u32 	%p50, %r6, 288;
	ld.shared.f64 	%fd273, [_ZZN3cub18CUB_300001_SM_10006detail6reduce18DeviceReduceKernelINS2_10policy_hubIdjN4cuda3std3__44plusIdEEE10Policy1000EN6thrust24THRUST_300001_SM_1000_NS6detail15normal_iteratorINSD_10device_ptrIdEEEEjS9_dNS7_10__identityEEEvT0_PT3_T1_NS0_13GridEvenShareISN_EET2_T4_E12temp_storage+96];
	add.f64 	%fd274, %fd273, %fd272;
	selp.f64 	%fd275, %fd274, %fd272, %p50;
	setp.gt.u32 	%p51, %r6, 320;
	ld.shared.f64 	%fd276, [_ZZN3cub18CUB_300001_SM_10006detail6reduce18DeviceReduceKernelINS2_10policy_hubIdjN4cuda3std3__44plusIdEEE10Policy1000EN6thrust24THRUST_300001_SM_1000_NS6detail15normal_iteratorINSD_10device_ptrIdEEEEjS9_dNS7_10__identityEEEvT0_PT3_T1_NS0_13GridEvenShareISN_EET2_T4_E12temp_storage+104];
	add.f64 	%fd277, %fd276, %fd275;
	selp.f64 	%fd278, %fd277, %fd275, %p51;
	setp.gt.u32 	%p52, %r6, 352;
	ld.shared.f64 	%fd279, [_ZZN3cub18CUB_300001_SM_10006detail6reduce18DeviceReduceKernelINS2_10policy_hubIdjN4cuda3std3__44plusIdEEE10Policy1000EN6thrust24THRUST_300001_SM_1000_NS6detail15normal_iteratorINSD_10device_ptrIdEEEEjS9_dNS7_10__identityEEEvT0_PT3_T1_NS0_13GridEvenShareISN_EET2_T4_E12temp_storage+112];
	add.f64 	%fd280, %fd279, %fd278;
	selp.f64 	%fd281, %fd280, %fd278, %p52;
	setp.gt.u32 	%p53, %r6, 384;
	ld.shared.f64 	%fd282, [_ZZN3cub18CUB_300001_SM_10006detail6reduce18DeviceReduceKernelINS2_10policy_hubIdjN4cuda3std3__44plusIdEEE10Policy1000EN6thrust24THRUST_300001_SM_1000_NS6detail15normal_iteratorINSD_10device_ptrIdEEEEjS9_dNS7_10__identityEEEvT0_PT3_T1_NS0_13GridEvenShareISN_EET2_T4_E12temp_storage+120];
	add.f64 	%fd283, %fd282, %fd281;
	selp.f64 	%fd284, %fd283, %fd281, %p53;
	setp.gt.u32 	%p54, %r6, 416;
	ld.shared.f64 	%fd285, [_ZZN3cub18CUB_300001_SM_10006detail6reduce18DeviceReduceKernelINS2_10policy_hubIdjN4cuda3std3__44plusIdEEE10Policy1000EN6thrust24THRUST_300001_SM_1000_NS6detail15normal_iteratorINSD_10device_ptrIdEEEEjS9_dNS7_10__identityEEEvT0_PT3_T1_NS0_13GridEvenShareISN_EET2_T4_E12temp_storage+128];
	add.f64 	%fd286, %fd285, %fd284;
	selp.f64 	%fd287, %fd286, %fd284, %p54;
	setp.gt.u32 	%p55, %r6, 448;
	ld.shared.f64 	%fd288, [_ZZN3cub18CUB_300001_SM_10006detail6reduce18DeviceReduceKernelINS2_10policy_hubIdjN4cuda3std3__44plusIdEEE10Policy1000EN6thrust24THRUST_300001_SM_1000_NS6detail15normal_iteratorINSD_10device_ptrIdEEEEjS9_dNS7_10__identityEEEvT0_PT3_T1_NS0_13GridEvenShareISN_EET2_T4_E12temp_storage+136];
	add.f64 	%fd289, %fd288, %fd287;
	selp.f64 	%fd290, %fd289, %fd287, %p55;
	setp.gt.u32 	%p56, %r6, 480;
	ld.shared.f64 	%fd291, [_ZZN3cub18CUB_300001_SM_10006detail6reduce18DeviceReduceKernelINS2_10policy_hubIdjN4cuda3std3__44plusIdEEE10Policy1000EN6thrust24THRUST_300001_SM_1000_NS6detail15normal_iteratorINSD_10device_ptrIdEEEEjS9_dNS7_10__identityEEEvT0_PT3_T1_NS0_13GridEvenShareISN_EET2_T4_E12temp_storage+144];
	add.f64 	%fd292, %fd291, %fd290;
	selp.f64 	%fd293, %fd292, %fd290, %p56;
	setp.gt.u32 	%p57, %r6, 512;
	ld.shared.f64 	%fd294, [_ZZN3cub18CUB_300001_SM_10006detail6reduce18DeviceReduceKernelINS2_10policy_hubIdjN4cuda3std3__44plusIdEEE10Policy1000EN6thrust24THRUST_300001_SM_1000_NS6detail15normal_iteratorINSD_10device_ptrIdEEEEjS9_dNS7_10__identityEEEvT0_PT3_T1_NS0_13GridEvenShareISN_EET2_T4_E12temp_storage+152];
	add.f64 	%fd295, %fd294, %fd293;
	selp.f64 	%fd296, %fd295, %fd293, %p57;
	setp.gt.u32 	%p58, %r6, 544;
	ld.shared.f64 	%fd297, [_ZZN3cub18CUB_300001_SM_10006detail6reduce18DeviceReduceKernelINS2_10policy_hubIdjN4cuda3std3__44plusIdEEE10Policy1000EN6thrust24THRUST_300001_SM_1000_NS6detail15normal_iteratorINSD_10device_ptrIdEEEEjS9_dNS7_10__identityEEEvT0_PT3_T1_NS0_13GridEvenShareISN_EET2_T4_E12temp_storage+160];
	add.f64 	%fd298, %fd297, %fd296;
	selp.f64 	%fd299, %fd298, %fd296, %p58;
	setp.gt.u32 	%p59, %r6, 576;
	ld.shared.f64 	%fd300, [_ZZN3cub18CUB_300001_SM_10006detail6reduce18DeviceReduceKernelINS2_10policy_hubIdjN4cuda3std3__44plusIdEEE10Policy1000EN6thrust24THRUST_300001_SM_1000_NS6detail15normal_iteratorINSD_10device_ptrIdEEEEjS9_dNS7_10__identityEEEvT0_PT3_T1_NS0_13GridEvenShareISN_EET2_T4_E12temp_storage+168];
	add.f64 	%fd301, %fd300, %fd299;
	selp.f64 	%fd302, %fd301, %fd299, %p59;
	setp.gt.u32 	%p60, %r6, 608;
	ld.shared.f64 	%fd303, [_ZZN3cub18CUB_300001_SM_10006detail6reduce18DeviceReduceKernelINS2_10policy_hubIdjN4cuda3std3__44plusIdEEE10Policy1000EN6thrust24THRUST_300001_SM_1000_NS6detail15normal_iteratorINSD_10device_ptrIdEEEEjS9_dNS7_10__identityEEEvT0_PT3_T1_NS0_13GridEvenShareISN_EET2_T4_E12temp_storage+176];
	add.f64 	%fd304, %fd303, %fd302;
	selp.f64 	%fd375, %fd304, %fd302, %p60;
	bra.uni 	$L__BB8_48;
$L__BB8_26:
	mov.u32 	%r35, %tid.x;
	add.s32 	%r72, %r347, %r35;
	mul.wide.u32 	%rd4, %r72, 8;
	add.s64 	%rd5, %rd1, %rd4;
	ld.global.f64 	%fd41, [%rd5];
	ld.global.f64 	%fd42, [%rd5+5120];
	ld.global.f64 	%fd43, [%rd5+10240];
	ld.global.f64 	%fd44, [%rd5+15360];
	ld.global.f64 	%fd45, [%rd5+20480];
	ld.global.f64 	%fd46, [%rd5+25600];
	ld.global.f64 	%fd47, [%rd5+30720];
	ld.global.f64 	%fd48, [%rd5+35840];
	add.f64 	%fd49, %fd41, %fd42;
	add.f64 	%fd50, %fd49, %fd43;
	add.f64 	%fd51, %fd50, %fd44;
	add.f64 	%fd52, %fd51, %fd45;
	add.f64 	%fd53, %fd52, %fd46;
	add.f64 	%fd54, %fd53, %fd47;
	add.f64 	%fd374, %fd54, %fd48;
	setp.lt.u32 	%p2, %r6, %r4;
	@%p2 bra 	$L__BB8_44;
	add.s32 	%r36, %r4, %r347;
	not.b32 	%r74, %r35;
	add.s32 	%r75, %r74, %r1;
	sub.s32 	%r76, %r75, %r4;
	sub.s32 	%r344, %r76, %r347;
	add.s32 	%r77, %r36, %r35;
	add.s32 	%r343, %r77, 5120;
	mov.b32 	%r346, 0;
	mov.u32 	%r345, %r36;
$L__BB8_28:
	mad.lo.s32 	%r347, %r2, 5120, %r347;
	add.s32 	%r78, %r1, -5120;
	setp.gt.u32 	%p3, %r347, %r78;
	@%p3 bra 	$L__BB8_30;
	add.s32 	%r79, %r35, %r347;
	mul.wide.u32 	%rd6, %r79, 8;
	add.s64 	%rd7, %rd1, %rd6;
	ld.global.f64 	%fd55, [%rd7];
	ld.global.f64 	%fd56, [%rd7+5120];
	ld.global.f64 	%fd57, [%rd7+10240];
	ld.global.f64 	%fd58, [%rd7+15360];
	ld.global.f64 	%fd59, [%rd7+20480];
	ld.global.f64 	%fd60, [%rd7+25600];
	ld.global.f64 	%fd61, [%rd7+30720];
	ld.global.f64 	%fd62, [%rd7+35840];
	add.f64 	%fd63, %fd374, %fd55;
	add.f64 	%fd64, %fd63, %fd56;
	add.f64 	%fd65, %fd64, %fd57;
	add.f64 	%fd66, %fd65, %fd58;
	add.f64 	%fd67, %fd66, %fd59;
	add.f64 	%fd68, %fd67, %fd60;
	add.f64 	%fd69, %fd68, %fd61;
	add.f64 	%fd374, %fd69, %fd62;
	sub.s32 	%r80, %r1, %r347;
	mul.lo.s32 	%r81, %r2, 5120;
	setp.lt.u32 	%p4, %r80, %r81;
	add.s32 	%r346, %r346, 1;
	add.s32 	%r345, %r345, %r81;
	sub.s32 	%r344, %r344, %r81;
	add.s32 	%r343, %r343, %r81;
	@%p4 bra 	$L__BB8_44;
	bra.uni 	$L__BB8_28;
$L__BB8_30:
	setp.le.u32 	%p5, %r1, %r347;
	sub.s32 	%r82, %r1, %r347;
	setp.ge.s32 	%p6, %r35, %r82;
	or.pred  	%p7, %p5, %p6;
	@%p7 bra 	$L__BB8_44;
	not.b32 	%r84, %r35;
	add.s32 	%r85, %r1, %r84;
	sub.s32 	%r86, %r85, %r36;
	mul.lo.s32 	%r87, %r2, %r346;
	mad.lo.s32 	%r88, %r87, -5120, %r86;
	mul.hi.u32 	%r89, %r88, -858993459;
	shr.u32 	%r90, %r89, 9;
	add.s32 	%r49, %r90, 1;
	and.b32  	%r50, %r49, 15;
	setp.lt.u32 	%p8, %r88, 9600;
	mov.u32 	%r352, %r35;
	@%p8 bra 	$L__BB8_35;
	or.b32  	%r350, %r35, 5120;
	mul.hi.u32 	%r91, %r344, -858993459;
	shr.u32 	%r92, %r91, 9;
	add.s32 	%r93, %r92, 1;
	and.b32  	%r94, %r93, 16777200;
	neg.s32 	%r348, %r94;
$L__BB8_33:
	.pragma "nounroll";
	add.s32 	%r95, %r343, -5120;
	mul.wide.u32 	%rd8, %r95, 8;
	add.s64 	%rd9, %rd1, %rd8;
	ld.global.f64 	%fd71, [%rd9];
	add.f64 	%fd72, %fd374, %fd71;
	add.s32 	%r96, %r343, -4480;
	mul.wide.u32 	%rd10, %r96, 8;
	add.s64 	%rd11, %rd1, %rd10;
	ld.global.f64 	%fd73, [%rd11];
	add.f64 	%fd74, %fd72, %fd73;
	add.s32 	%r97, %r343, -3840;
	mul.wide.u32 	%rd12, %r97, 8;
	add.s64 	%rd13, %rd1, %rd12;
	ld.global.f64 	%fd75, [%rd13];
	add.f64 	%fd76, %fd74, %fd75;
	add.s32 	%r98, %r343, -3200;
	mul.wide.u32 	%rd14, %r98, 8;
	add.s64 	%rd15, %rd1, %rd14;
	ld.global.f64 	%fd77, [%rd15];
	add.f64 	%fd78, %fd76, %fd77;
	add.s32 	%r99, %r343, -2560;
	mul.wide.u32 	%rd16, %r99, 8;
	add.s64 	%rd17, %rd1, %rd16;
	ld.global.f64 	%fd79, [%rd17];
	add.f64 	%fd80, %fd78, %fd79;
	add.s32 	%r100, %r343, -1920;
	mul.wide.u32 	%rd18, %r100, 8;
	add.s64 	%rd19, %rd1, %rd18;
	ld.global.f64 	%fd81, [%rd19];
	add.f64 	%fd82, %fd80, %fd81;
	add.s32 	%r101, %r343, -1280;
	mul.wide.u32 	%rd20, %r101, 8;
	add.s64 	%rd21, %rd1, %rd20;
	ld.global.f64 	%fd83, [%rd21];
	add.f64 	%fd84, %fd82, %fd83;
	add.s32 	%r102, %r343, 4480;
	add.s32 	%r103, %r343, -640;
	mul.wide.u32 	%rd22, %r103, 8;
	add.s64 	%rd23, %rd1, %rd22;
	ld.global.f64 	%fd85, [%rd23];
	add.f64 	%fd86, %fd84, %fd85;
	mul.wide.u32 	%rd24, %r343, 8;
	add.s64 	%rd25, %rd1, %rd24;
	ld.global.f64 	%fd87, [%rd25];
	add.f64 	%fd88, %fd86, %fd87;
	add.s32 	%r104, %r343, 640;
	mul.wide.u32 	%rd26, %r104, 8;
	add.s64 	%rd27, %rd1, %rd26;
	ld.global.f64 	%fd89, [%rd27];
	add.f64 	%fd90, %fd88, %fd89;
	add.s32 	%r105, %r343, 1280;
	mul.wide.u32 	%rd28, %r105, 8;
	add.s64 	%rd29, %rd1, %rd28;
	ld.global.f64 	%fd91, [%rd29];
	add.f64 	%fd92, %fd90, %fd91;
	add.s32 	%r106, %r343, 1920;
	mul.wide.u32 	%rd30, %r106, 8;
	add.s64 	%rd31, %rd1, %rd30;
	ld.global.f64 	%fd93, [%rd31];
	add.f64 	%fd94, %fd92, %fd93;
	add.s32 	%r107, %r343, 2560;
	mul.wide.u32 	%rd32, %r107, 8;
	add.s64 	%rd33, %rd1, %rd32;
	ld.global.f64 	%fd95, [%rd33];
	add.f64 	%fd96, %fd94, %fd95;
	add.s32 	%r108, %r343, 3200;
	mul.wide.u32 	%rd34, %r108, 8;
	add.s64 	%rd35, %rd1, %rd34;
	ld.global.f64 	%fd97, [%rd35];
	add.f64 	%fd98, %fd96, %fd97;
	add.s32 	%r109, %r343, 3840;
	mul.wide.u32 	%rd36, %r109, 8;
	add.s64 	%rd37, %rd1, %rd36;
	ld.global.f64 	%fd99, [%rd37];
	add.f64 	%fd100, %fd98, %fd99;
	mul.wide.u32 	%rd38, %r102, 8;
	add.s64 	%rd39, %rd1, %rd38;
	ld.global.f64 	%fd101, [%rd39];
	add.f64 	%fd374, %fd100, %fd101;
	add.s32 	%r350, %r350, 10240;
	add.s32 	%r343, %r343, 10240;
	add.s32 	%r348, %r348, 16;
	setp.ne.s32 	%p9, %r348, 0;
	@%p9 bra 	$L__BB8_33;
	add.s32 	%r352, %r350, -5120;
$L__BB8_35:
	setp.eq.s32 	%p10, %r50, 0;
	@%p10 bra 	$L__BB8_44;
	and.b32  	%r61, %r49, 7;
	setp.lt.u32 	%p11, %r50, 8;
	@%p11 bra 	$L__BB8_38;
	add.s32 	%r110, %r352, %r347;
	mul.wide.u32 	%rd40, %r110, 8;
	add.s64 	%rd41, %rd1, %rd40;
	ld.global.f64 	%fd103, [%rd41];
	add.f64 	%fd104, %fd374, %fd103;
	add.s32 	%r111, %r110, 640;
	mul.wide.u32 	%rd42, %r111, 8;
	add.s64 	%rd43, %rd1, %rd42;
	ld.global.f64 	%fd105, [%rd43];
	add.f64 	%fd106, %fd104, %fd105;
	add.s32 	%r112, %r110, 1280;
	mul.wide.u32 	%rd44, %r112, 8;
	add.s64 	%rd45, %rd1, %rd44;
	ld.global.f64 	%fd107, [%rd45];
	add.f64 	%fd108, %fd106, %fd107;
	add.s32 	%r113, %r110, 1920;
	mul.wide.u32 	%rd46, %r113, 8;
	add.s64 	%rd47, %rd1, %rd46;
	ld.global.f64 	%fd109, [%rd47];
	add.f64 	%fd110, %fd108, %fd109;
	add.s32 	%r114, %r110, 2560;
	mul.wide.u32 	%rd48, %r114, 8;
	add.s64 	%rd49, %rd1, %rd48;
	ld.global.f64 	%fd111, [%rd49];
	add.f64 	%fd112, %fd110, %fd111;
	add.s32 	%r115, %r110, 3200;
	mul.wide.u32 	%rd50, %r115, 8;
	add.s64 	%rd51, %rd1, %rd50;
	ld.global.f64 	%fd113, [%rd51];
	add.f64 	%fd114, %fd112, %fd113;
	add.s32 	%r116, %r110, 3840;
	mul.wide.u32 	%rd52, %r116, 8;
	add.s64 	%rd53, %rd1, %rd52;
	ld.global.f64 	%fd115, [%rd53];
	add.f64 	%fd116, %fd114, %fd115;
	add.s32 	%r117, %r110, 4480;
	mul.wide.u32 	%rd54, %r117, 8;
	add.s64 	%rd55, %rd1, %rd54;
	ld.global.f64 	%fd117, [%rd55];
	add.f64 	%fd374, %fd116, %fd117;
	add.s32 	%r352, %r352, 5120;
$L__BB8_38:
	setp.eq.s32 	%p12, %r61, 0;
	@%p12 bra 	$L__BB8_44;
	setp.lt.u32 	%p13, %r61, 4;
	@%p13 bra 	$L__BB8_41;
	add.s32 	%r118, %r352, %r347;
	mul.wide.u32 	%rd56, %r118, 8;
	add.s64 	%rd57, %rd1, %rd56;
	ld.global.f64 	%fd119, [%rd57];
	add.f64 	%fd120, %fd374, %fd119;
	add.s32 	%r119, %r118, 640;
	mul.wide.u32 	%rd58, %r119, 8;
	add.s64 	%rd59, %rd1, %rd58;
	ld.global.f64 	%fd121, [%rd59];
	add.f64 	%fd122, %fd120, %fd121;
	add.s32 	%r120, %r118, 1280;
	mul.wide.u32 	%rd60, %r120, 8;
	add.s64 	%rd61, %rd1, %rd60;
	ld.global.f64 	%fd123, [%rd61];
	add.f64 	%fd124, %fd122, %fd123;
	add.s32 	%r121, %r118, 1920;
	mul.wide.u32 	%rd62, %r121, 8;
	add.s64 	%rd63, %rd1, %rd62;
	ld.global.f64 	%fd125, [%rd63];
	add.f64 	%fd374, %fd124, %fd125;
	add.s32 	%r352, %r352, 2560;
$L__BB8_41:
	and.b32  	%r122, %r49, 3;
	setp.eq.s32 	%p14, %r122, 0;
	@%p14 bra 	$L__BB8_44;
	add.s32 	%r355, %r352, %r345;
	mul.hi.u32 	%r123, %r344, -858993459;
	cvt.u16.u32 	%rs1, %r123;
	shr.u16 	%rs2, %rs1, 9;
	add.s16 	%rs3, %rs2, 1;
	cvt.u32.u16 	%r124, %rs3;
	and.b32  	%r125, %r124, 3;
	neg.s32 	%r354, %r125;
$L__BB8_43:
	.pragma "nounroll";
	mul.wide.u32 	%rd64, %r355, 8;
	add.s64 	%rd65, %rd1, %rd64;
	ld.global.f64 	%fd126, [%rd65];
	add.f64 	%fd374, %fd374, %fd126;
	add.s32 	%r355, %r355, 640;
	add.s32 	%r354, %r354, 1;
	setp.ne.s32 	%p15, %r354, 0;
	@%p15 bra 	$L__BB8_43;
$L__BB8_44:
	// begin inline asm
	mov.u32 %r126, %laneid;
	// end inline asm
	mov.b64 	%rd66, %fd374;
	mov.b64 	{%r128, %r133}, %rd66;
	mov.b32 	%r134, 1;
	mov.b32 	%r175, 31;
	mov.b32 	%r176, -1;
	// begin inline asm
	shfl.sync.down.b32 %r127, %r128, %r134, %r175, %r176;
	// end inline asm
	// begin inline asm
	shfl.sync.down.b32 %r132, %r133, %r134, %r175, %r176;
	// end inline asm
	mov.b64 	%rd67, {%r127, %r132};
	mov.b64 	%fd127, %rd67;
	setp.gt.s32 	%p16, %r126, 30;
	add.f64 	%fd128, %fd374, %fd127;
	selp.f64 	%fd129, %fd374, %fd128, %p16;
	mov.b64 	%rd68, %fd129;
	mov.b64 	{%r138, %r143}, %rd68;
	mov.b32 	%r144, 2;
	// begin inline asm
	shfl.sync.down.b32 %r137, %r138, %r144, %r175, %r176;
	// end inline asm
	// begin inline asm
	shfl.sync.down.b32 %r142, %r143, %r144, %r175, %r176;
	// end inline asm
	mov.b64 	%rd69, {%r137, %r142};
	mov.b64 	%fd130, %rd69;
	setp.gt.s32 	%p17, %r126, 29;
	add.f64 	%fd131, %fd129, %fd130;
	selp.f64 	%fd132, %fd129, %fd131, %p17;
	mov.b64 	%rd70, %fd132;
	mov.b64 	{%r148, %r153}, %rd70;
	mov.b32 	%r154, 4;
	// begin inline asm
	shfl.sync.down.b32 %r147, %r148, %r154, %r175, %r176;
	// end inline asm
	// begin inline asm
	shfl.sync.down.b32 %r152, %r153, %r154, %r175, %r176;
	// end inline asm
	mov.b64 	%rd71, {%r147, %r152};
	mov.b64 	%fd133, %rd71;
	setp.gt.s32 	%p18, %r126, 27;
	add.f64 	%fd134, %fd132, %fd133;
	selp.f64 	%fd135, %fd132, %fd134, %p18;
	mov.b64 	%rd72, %fd135;
	mov.b64 	{%r158, %r163}, %rd72;
	mov.b32 	%r164, 8;
	// begin inline asm
	shfl.sync.down.b32 %r157, %r158, %r164, %r175, %r176;
	// end inline asm
	// begin inline asm
	shfl.sync.down.b32 %r162, %r163, %r164, %r175, %r176;
	// end inline asm
	mov.b64 	%rd73, {%r157, %r162};
	mov.b64 	%fd136, %rd73;
	setp.gt.s32 	%p19, %r126, 23;
	add.f64 	%fd137, %fd135, %fd136;
	selp.f64 	%fd138, %fd135, %fd137, %p19;
	mov.b64 	%rd74, %fd138;
	mov.b64 	{%r168, %r173}, %rd74;
	mov.b32 	%r174, 16;
	// begin inline asm
	shfl.sync.down.b32 %r167, %r168, %r174, %r175, %r176;
	// end inline asm
	// begin inline asm
	shfl.sync.down.b32 %r172, %r173, %r174, %r175, %r176;
	// end inline asm
	mov.b64 	%rd75, {%r167, %r172};
	mov.b64 	%fd139, %rd75;
	setp.gt.s32 	%p20, %r126, 15;
	add.f64 	%fd37, %fd138, %fd139;
	selp.f64 	%fd375, %fd138, %fd37, %p20;
	setp.ne.s32 	%p21, %r126, 0;
	@%p21 bra 	$L__BB8_46;
	shr.u32 	%r177, %r35, 2;
	and.b32  	%r178, %r177, 248;
	mov.u32 	%r179, _ZZN3cub18CUB_300001_SM_10006detail6reduce18DeviceReduceKernelINS2_10policy_hubIdjN4cuda3std3__44plusIdEEE10Policy1000EN6thrust24THRUST_300001_SM_1000_NS6detail15normal_iteratorINSD_10device_ptrIdEEEEjS9_dNS7_10__identityEEEvT0_PT3_T1_NS0_13GridEvenShareISN_EET2_T4_E12temp_storage;
	add.s32 	%r180, %r179, %r178;
	st.shared.f64 	[%r180+24], %fd37;
$L__BB8_46:
	bar.sync 	0;
	setp.ne.s32 	%p22, %r35, 0;
	@%p22 bra 	$L__BB8_48;
	ld.shared.f64 	%fd140, [_ZZN3cub18CUB_300001_SM_10006detail6reduce18DeviceReduceKernelINS2_10policy_hubIdjN4cuda3std3__44plusIdEEE10Policy1000EN6thrust24THRUST_300001_SM_1000_NS6detail15normal_iteratorINSD_10device_ptrIdEEEEjS9_dNS7_10__identityEEEvT0_PT3_T1_NS0_13GridEvenShareISN_EET2_T4_E12temp_storage+32];
	add.f64 	%fd141, %fd375, %fd140;
	ld.shared.f64 	%fd142, [_ZZN3cub18CUB_300001_SM_10006detail6reduce18DeviceReduceKernelINS2_10policy_hubIdjN4cuda3std3__44plusIdEEE10Policy1000EN6thrust24THRUST_300001_SM_1000_NS6detail15normal_iteratorINSD_10device_ptrIdEEEEjS9_dNS7_10__identityEEEvT0_PT3_T1_NS0_13GridEvenShareISN_EET2_T4_E12temp_storage+40];
	add.f64 	%fd143, %fd141, %fd142;
	ld.shared.f64 	%fd144, [_ZZN3cub18CUB_300001_SM_10006detail6reduce18DeviceReduceKernelINS2_10policy_hubIdjN4cuda3std3__44plusIdEEE10Policy1000EN6thrust24THRUST_300001_SM_1000_NS6detail15normal_iteratorINSD_10device_ptrIdEEEEjS9_dNS7_10__identityEEEvT0_PT3_T1_NS0_13GridEvenShareISN_EET2_T4_E12temp_storage+48];
	add.f64 	%fd145, %fd143, %fd144;
	ld.shared.f64 	%fd146, [_ZZN3cub18CUB_300001_SM_10006detail6reduce18DeviceReduceKernelINS2_10policy_hubIdjN4cuda3std3__44plusIdEEE10Policy1000EN6thrust24THRUST_300001_SM_1000_NS6detail15normal_iteratorINSD_10device_ptrIdEEEEjS9_dNS7_10__identityEEEvT0_PT3_T1_NS0_13GridEvenShareISN_EET2_T4_E12temp_storage+56];
	add.f64 	%fd147, %fd145, %fd146;
	ld.shared.f64 	%fd148, [_ZZN3cub18CUB_300001_SM_10006detail6reduce18DeviceReduceKernelINS2_10policy_hubIdjN4cuda3std3__44plusIdEEE10Policy1000EN6thrust24THRUST_300001_SM_1000_NS6detail15normal_iteratorINSD_10device_ptrIdEEEEjS9_dNS7_10__identityEEEvT0_PT3_T1_NS0_13GridEvenShareISN_EET2_T4_E12temp_storage+64];
	add.f64 	%fd149, %fd147, %fd148;
	ld.shared.f64 	%fd150, [_ZZN3cub18CUB_300001_SM_10006detail6reduce18DeviceReduceKernelINS2_10policy_hubIdjN4cuda3std3__44plusIdEEE10Policy1000EN6thrust24THRUST_300001_SM_1000_NS6detail15normal_iteratorINSD_10device_ptrIdEEEEjS9_dNS7_10__identityEEEvT0_PT3_T1_NS0_13GridEvenShareISN_EET2_T4_E12temp_storage+72];
	add.f64 	%fd151, %fd149, %fd150;
	ld.shared.f64 	%fd152, [_ZZN3cub18CUB_300001_SM_10006detail6reduce18DeviceReduceKernelINS2_10policy_hubIdjN4cuda3std3__44plusIdEEE10Policy1000EN6thrust24THRUST_300001_SM_1000_NS6detail15normal_iteratorINSD_10device_ptrIdEEEEjS9_dNS7_10__identityEEEvT0_PT3_T1_NS0_13GridEvenShareISN_EET2_T4_E12temp_storage+80];
	add.f64 	%fd153, %fd151, %fd152;
	ld.shared.f64 	%fd154, [_ZZN3cub18CUB_300001_SM_10006detail6reduce18DeviceReduceKernelINS2_10policy_hubIdjN4cuda3std3__44plusIdEEE10Policy1000EN6thrust24THRUST_300001_SM_1000_NS6detail15normal_iteratorINSD_10device_ptrIdEEEEjS9_dNS7_10__identityEEEvT0_PT3_T1_NS0_13GridEvenShareISN_EET2_T4_E12temp_storage+88];
	add.f64 	%fd155, %fd153, %fd154;
	ld.shared.f64 	%fd156, [_ZZN3cub18CUB_300001_SM_10006detail6reduce18DeviceReduceKernelINS2_10policy_hubIdjN4cuda3std3__44plusIdEEE10Policy1000EN6thrust24THRUST_300001_SM_1000_NS6detail15normal_iteratorINSD_10device_ptrIdEEEEjS9_dNS7_10__identityEEEvT0_PT3_T1_NS0_13GridEvenShareISN_EET2_T4_E12temp_storage+96];
	add.f64 	%fd157, %fd155, %fd156;
	ld.shared.f64 	%fd158, [_ZZN3cub18CUB_300001_SM_10006detail6reduce18DeviceReduceKernelINS2_10policy_hubIdjN4cuda3std3__44plusIdEEE10Policy1000EN6thrust24THRUST_300001_SM_1000_NS6detail15normal_iteratorINSD_10device_ptrIdEEEEjS9_dNS7_10__identityEEEvT0_PT3_T1_NS0_13GridEvenShareISN_EET2_T4_E12temp_storage+104];
	add.f64 	%fd159, %fd157, %fd158;
	ld.shared.f64 	%fd160, [_ZZN3cub18CUB_300001_SM_10006detail6reduce18DeviceReduceKernelINS2_10policy_hubIdjN4cuda3std3__44plusIdEEE10Policy1000EN6thrust24THRUST_300001_SM_1000_NS6detail15normal_iteratorINSD_10device_ptrIdEEEEjS9_dNS7_10__identityEEEvT0_PT3_T1_NS0_13GridEvenShareISN_EET2_T4_E12temp_storage+112];
	add.f64 	%fd161, %fd159, %fd160;
	ld.shared.f64 	%fd162, [_ZZN3cub18CUB_300001_SM_10006detail6reduce18DeviceReduceKernelINS2_10policy_hubIdjN4cuda3std3__44plusIdEEE10Policy1000EN6thrust24THRUST_300001_SM_1000_NS6detail15normal_iteratorINSD_10device_ptrIdEEEEjS9_dNS7_10__identityEEEvT0_PT3_T1_NS0_13GridEvenShareISN_EET2_T4_E12temp_storage+120];
	add.f64 	%fd163, %fd161, %fd162;
	ld.shared.f64 	%fd164, [_ZZN3cub18CUB_300001_SM_10006detail6reduce18DeviceReduceKernelINS2_10policy_hubIdjN4cuda3std3__44plusIdEEE10Policy1000EN6thrust24THRUST_300001_SM_1000_NS6detail15normal_iteratorINSD_10device_ptrIdEEEEjS9_dNS7_10__identityEEEvT0_PT3_T1_NS0_13GridEvenShareISN_EET2_T4_E12temp_storage+128];
	add.f64 	%fd165, %fd163, %fd164;
	ld.shared.f64 	%fd166, [_ZZN3cub18CUB_300001_SM_10006detail6reduce18DeviceReduceKernelINS2_10policy_hubIdjN4cuda3std3__44plusIdEEE10Policy1000EN6thrust24THRUST_300001_SM_1000_NS6detail15normal_iteratorINSD_10device_ptrIdEEEEjS9_dNS7_10__identityEEEvT0_PT3_T1_NS0_13GridEvenShareISN_EET2_T4_E12temp_storage+136];
	add.f64 	%fd167, %fd165, %fd166;
	ld.shared.f64 	%fd168, [_ZZN3cub18CUB_300001_SM_10006detail6reduce18DeviceReduceKernelINS2_10policy_hubIdjN4cuda3std3__44plusIdEEE10Policy1000EN6thrust24THRUST_300001_SM_1000_NS6detail15normal_iteratorINSD_10device_ptrIdEEEEjS9_dNS7_10__identityEEEvT0_PT3_T1_NS0_13GridEvenShareISN_EET2_T4_E12temp_storage+144];
	add.f64 	%fd169, %fd167, %fd168;
	ld.shared.f64 	%fd170, [_ZZN3cub18CUB_300001_SM_10006detail6reduce18DeviceReduceKernelINS2_10policy_hubIdjN4cuda3std3__44plusIdEEE10Policy1000EN6thrust24THRUST_300001_SM_1000_NS6detail15normal_iteratorINSD_10device_ptrIdEEEEjS9_dNS7_10__identityEEEvT0_PT3_T1_NS0_13GridEvenShareISN_EET2_T4_E12temp_storage+152];
	add.f64 	%fd171, %fd169, %fd170;
	ld.shared.f64 	%fd172, [_ZZN3cub18CUB_300001_SM_10006detail6reduce18DeviceReduceKernelINS2_10policy_hubIdjN4cuda3std3__44plusIdEEE10Policy1000EN6thrust24THRUST_300001_SM_1000_NS6detail15normal_iteratorINSD_10device_ptrIdEEEEjS9_dNS7_10__identityEEEvT0_PT3_T1_NS0_13GridEvenShareISN_EET2_T4_E12temp_storage+160];
	add.f64 	%fd173, %fd171, %fd172;
	ld.shared.f64 	%fd174, [_ZZN3cub18CUB_300001_SM_10006detail6reduce18DeviceReduceKernelINS2_10policy_hubIdjN4cuda3std3__44plusIdEEE10Policy1000EN6thrust24THRUST_300001_SM_1000_NS6detail15normal_iteratorINSD_10device_ptrIdEEEEjS9_dNS7_10__identityEEEvT0_PT3_T1_NS0_13GridEvenShareISN_EET2_T4_E12temp_storage+168];
	add.f64 	%fd175, %fd173, %fd174;
	ld.shared.f64 	%fd176, [_ZZN3cub18CUB_300001_SM_10006detail6reduce18DeviceReduceKernelINS2_10policy_hubIdjN4cuda3std3__44plusIdEEE10Policy1000EN6thrust24THRUST_300001_SM_1000_NS6detail15normal_iteratorINSD_10device_ptrIdEEEEjS9_dNS7_10__identityEEEvT0_PT3_T1_NS0_13GridEvenShareISN_EET2_T4_E12temp_storage+176];
	add.f64 	%fd375, %fd175, %fd176;
$L__BB8_48:
	mov.u32 	%r333, %tid.x;
	setp.ne.s32 	%p68, %r333, 0;
	@%p68 bra 	$L__BB8_50;
	ld.param.u64 	%rd159, [_ZN3cub18CUB_300001_SM_10006detail6reduce18DeviceReduceKernelINS2_10policy_hubIdjN4cuda3std3__44plusIdEEE10Policy1000EN6thrust24THRUST_300001_SM_1000_NS6detail15normal_iteratorINSD_10device_ptrIdEEEEjS9_dNS7_10__identityEEEvT0_PT3_T1_NS0_13GridEvenShareISN_EET2_T4__param_1];
	cvta.to.global.u64 	%rd156, %rd159;
	mul.wide.u32 	%rd157, %r3, 8;
	add.s64 	%rd158, %rd156, %rd157;
	st.global.f64 	[%rd158], %fd375;
$L__BB8_50:
	ret;

}
	// .globl	_ZN3cub18CUB_300001_SM_10006detail6reduce28DeviceReduceSingleTileKernelINS2_10policy_hubIdjN4cuda3std3__44plusIdEEE10Policy1000EPdSC_iS9_ddNS7_10__identityEEEvT0_T1_T2_T3_T4_T6_
.visible .entry _ZN3cub18CUB_300001_SM_10006detail6reduce28DeviceReduceSingleTileKernelINS2_10policy_hubIdjN4cuda3std3__44plusIdEEE10Policy1000EPdSC_iS9_ddNS7_10__identityEEEvT0_T1_T2_T3_T4_T6_(
	.param .u64 .ptr .align 1 _ZN3cub18CUB_300001_SM_10006detail6reduce28DeviceReduceSingleTileKernelINS2_10policy_hubIdjN4cuda3std3__44plusIdEEE10Policy1000EPdSC_iS9_ddNS7_10__identityEEEvT0_T1_T2_T3_T4_T6__param_0,
	.param .u64 .ptr .align 1 _ZN3cub18CUB_300001_SM_10006detail6reduce28DeviceReduceSingleTileKernelINS2_10policy_hubIdjN4cuda3std3__44plusIdEEE10Policy1000EPdSC_iS9_ddNS7_10__identityEEEvT0_T1_T2_T3_T4_T6__param_1,
	.param .u32 _ZN3cub18CUB_300001_SM_10006detail6reduce28DeviceReduceSingleTileKernelINS2_10policy_hubIdjN4cuda3std3__44plusIdEEE10Policy1000EPdSC_iS9_ddNS7_10__identityEEEvT0_T1_T2_T3_T4_T6__param_2,
	.param .align 1 .b8 _ZN3cub18CUB_300001_SM_10006detail6reduce28DeviceReduceSingleTileKernelINS2_10policy_hubIdjN4cuda3std3__44plusIdEEE10Policy1000EPdSC_iS9_ddNS7_10__identityEEEvT0_T1_T2_T3_T4_T6__param_3[1],
	.param .f64 _ZN3cub18CUB_300001_SM_10006detail6reduce28DeviceReduceSingleTileKernelINS2_10policy_hubIdjN4cuda3std3__44plusIdEEE10Policy1000EPdSC_iS9_ddNS7_10__identityEEEvT0_T1_T2_T3_T4_T6__param_4,
	.param .align 1 .b8 _ZN3cub18CUB_300001_SM_10006detail6reduce28DeviceReduceSingleTileKernelINS2_10policy_hubIdjN4cuda3std3__44plusIdEEE10Policy1000EPdSC_iS9_ddNS7_10__identityEEEvT0_T1_T2_T3_T4_T6__param_5[1]
)
.maxntid 640
.minnctapersm 1
{
	.reg .pred 	%p<62>;
	.reg .b32 	%r<239>;
	.reg .b64 	%rd<109>;
	.reg .b64 	%fd<264>;
	// demoted variable
	.shared .align 8 .b8 _ZZN3cub18CUB_300001_SM_10006detail6reduce28DeviceReduceSingleTileKernelINS2_10policy_hubIdjN4cuda3std3__44plusIdEEE10Policy1000EPdSC_iS9_ddNS7_10__identityEEEvT0_T1_T2_T3_T4_T6_E12temp_storage[192];
	ld.param.u64 	%rd9, [_ZN3cub18CUB_300001_SM_10006detail6reduce28DeviceReduceSingleTileKernelINS2_10policy_hubIdjN4cuda3std3__44plusIdEEE10Policy1000EPdSC_iS9_ddNS7_10__identityEEEvT0_T1_T2_T3_T4_T6__param_0];
	ld.param.u64 	%rd10, [_ZN3cub18CUB_300001_SM_10006detail6reduce28DeviceReduceSingleTileKernelINS2_10policy_hubIdjN4cuda3std3__44plusIdEEE10Policy1000EPdSC_iS9_ddNS7_10__identityEEEvT0_T1_T2_T3_T4_T6__param_1];
	ld.param.u32 	%r36, [_ZN3cub18CUB_300001_SM_10006detail6reduce28DeviceReduceSingleTileKernelINS2_10policy_hubIdjN4cuda3std3__44plusIdEEE10Policy1000EPdSC_iS9_ddNS7_10__identityEEEvT0_T1_T2_T3_T4_T6__param_2];
	ld.param.f64 	%fd30, [_ZN3cub18CUB_300001_SM_10006detail6reduce28DeviceReduceSingleTileKernelINS2_10policy_hubIdjN4cuda3std3__44plusIdEEE10Policy1000EPdSC_iS9_ddNS7_10__identityEEEvT0_T1_T2_T3_T4_T6__param_4];
	cvta.to.global.u64 	%rd1, %rd10;
	setp.ne.s32 	%p1, %r36, 0;
	@%p1 bra 	$L__BB9_3;
	mov.u32 	%r225, %tid.x;
	setp.ne.s32 	%p61, %r225, 0;
	@%p61 bra 	$L__BB9_39;
	st.global.f64 	[%rd1], %fd30;
	bra.uni 	$L__BB9_39;
$L__BB9_3:
	setp.gt.s32 	%p2, %r36, 5119;
	@%p2 bra 	$L__BB9_21;
	mov.u32 	%r1, %tid.x;
	setp.ge.s32 	%p19, %r1, %r36;
	mov.f64 	%fd255, 0d0000000000000000;
	mov.u32 	%r229, %r1;
	@%p19 bra 	$L__BB9_6;
	mul.wide.u32 	%rd74, %r1, 8;
	add.s64 	%rd73, %rd9, %rd74;
	// begin inline asm
	ld.global.nc.u64 %rd72, [%rd73];
	// end inline asm
	mov.b64 	%fd255, %rd72;
	add.s32 	%r229, %r1, 640;
$L__BB9_6:
	setp.ge.s32 	%p20, %r229, %r36;
	@%p20 bra 	$L__BB9_12;
	not.b32 	%r101, %r229;
	add.s32 	%r4, %r36, %r101;
	mul.hi.u32 	%r102, %r4, -858993459;
	shr.u32 	%r103, %r102, 9;
	add.s32 	%r5, %r103, 1;
	and.b32  	%r104, %r103, 3;
	setp.eq.s32 	%p21, %r104, 3;
	@%p21 bra 	$L__BB9_10;
	mul.wide.u32 	%rd75, %r229, 8;
	add.s64 	%rd107, %rd9, %rd75;
	and.b32  	%r105, %r5, 3;
	neg.s32 	%r227, %r105;
$L__BB9_9:
	.pragma "nounroll";
	// begin inline asm
	ld.global.nc.u64 %rd76, [%rd107];
	// end inline asm
	mov.b64 	%fd121, %rd76;
	add.f64 	%fd255, %fd255, %fd121;
	add.s32 	%r229, %r229, 640;
	add.s64 	%rd107, %rd107, 5120;
	add.s32 	%r227, %r227, 1;
	setp.ne.s32 	%p22, %r227, 0;
	@%p22 bra 	$L__BB9_9;
$L__BB9_10:
	setp.lt.u32 	%p23, %r4, 1920;
	@%p23 bra 	$L__BB9_12;
$L__BB9_11:
	mul.wide.s32 	%rd86, %r229, 8;
	add.s64 	%rd79, %rd9, %rd86;
	// begin inline asm
	ld.global.nc.u64 %rd78, [%rd79];
	// end inline asm
	mov.b64 	%fd122, %rd78;
	add.f64 	%fd123, %fd255, %fd122;
	add.s64 	%rd81, %rd79, 5120;
	// begin inline asm
	ld.global.nc.u64 %rd80, [%rd81];
	// end inline asm
	mov.b64 	%fd124, %rd80;
	add.f64 	%fd125, %fd123, %fd124;
	add.s64 	%rd83, %rd79, 10240;
	// begin inline asm
	ld.global.nc.u64 %rd82, [%rd83];
	// end inline asm
	mov.b64 	%fd126, %rd82;
	add.f64 	%fd127, %fd125, %fd126;
	add.s64 	%rd85, %rd79, 15360;
	// begin inline asm
	ld.global.nc.u64 %rd84, [%rd85];
	// end inline asm
	mov.b64 	%fd128, %rd84;
	add.f64 	%fd255, %fd127, %fd128;
	add.s32 	%r229, %r229, 2560;
	setp.lt.s32 	%p24, %r229, %r36;
	@%p24 bra 	$L__BB9_11;
$L__BB9_12:
	setp.lt.s32 	%p25, %r36, 640;
	@%p25 bra 	$L__BB9_17;
	// begin inline asm
	mov.u32 %r169, %laneid;
	// end inline asm
	mov.b64 	%rd97, %fd255;
	mov.b64 	{%r171, %r176}, %rd97;
	mov.b32 	%r177, 1;
	mov.b32 	%r218, 31;
	mov.b32 	%r219, -1;
	// begin inline asm
	shfl.sync.down.b32 %r170, %r171, %r177, %r218, %r219;
	// end inline asm
	// begin inline asm
	shfl.sync.down.b32 %r175, %r176, %r177, %r218, %r219;
	// end inline asm
	mov.b64 	%rd98, {%r170, %r175};
	mov.b64 	%fd199, %rd98;
	setp.gt.s32 	%p53, %r169, 30;
	add.f64 	%fd200, %fd255, %fd199;
	selp.f64 	%fd201, %fd255, %fd200, %p53;
	mov.b64 	%rd99, %fd201;
	mov.b64 	{%r181, %r186}, %rd99;
	mov.b32 	%r187, 2;
	// begin inline asm
	shfl.sync.down.b32 %r180, %r181, %r187, %r218, %r219;
	// end inline asm
	// begin inline asm
	shfl.sync.down.b32 %r185, %r186, %r187, %r218, %r219;
	// end inline asm
	mov.b64 	%rd100, {%r180, %r185};
	mov.b64 	%fd202, %rd100;
	setp.gt.s32 	%p54, %r169, 29;
	add.f64 	%fd203, %fd201, %fd202;
	selp.f64 	%fd204, %fd201, %fd203, %p54;
	mov.b64 	%rd101, %fd204;
	mov.b64 	{%r191, %r196}, %rd101;
	mov.b32 	%r197, 4;
	// begin inline asm
	shfl.sync.down.b32 %r190, %r191, %r197, %r218, %r219;
	// end inline asm
	// begin inline asm
	shfl.sync.down.b32 %r195, %r196, %r197, %r218, %r219;
	// end inline asm
	mov.b64 	%rd102, {%r190, %r195};
	mov.b64 	%fd205, %rd102;
	setp.gt.s32 	%p55, %r169, 27;
	add.f64 	%fd206, %fd204, %fd205;
	selp.f64 	%fd207, %fd204, %fd206, %p55;
	mov.b64 	%rd103, %fd207;
	mov.b64 	{%r201, %r206}, %rd103;
	mov.b32 	%r207, 8;
	// begin inline asm
	shfl.sync.down.b32 %r200, %r201, %r207, %r218, %r219;
	// end inline asm
	// begin inline asm
	shfl.sync.down.b32 %r205, %r206, %r207, %r218, %r219;
	// end inline asm
	mov.b64 	%rd104, {%r200, %r205};
	mov.b64 	%fd208, %rd104;
	setp.gt.s32 	%p56, %r169, 23;
	add.f64 	%fd209, %fd207, %fd208;
	selp.f64 	%fd210, %fd207, %fd209, %p56;
	mov.b64 	%rd105, %fd210;
	mov.b64 	{%r211, %r216}, %rd105;
	mov.b32 	%r217, 16;
	// begin inline asm
	shfl.sync.down.b32 %r210, %r211, %r217, %r218, %r219;
	// end inline asm
	// begin inline asm
	shfl.sync.down.b32 %r215, %r216, %r217, %r218, %r219;
	// end inline asm
	mov.b64 	%rd106, {%r210, %r215};
	mov.b64 	%fd211, %rd106;
	setp.gt.s32 	%p57, %r169, 15;
	add.f64 	%fd10, %fd210, %fd211;
	selp.f64 	%fd263, %fd210, %fd10, %p57;
	setp.ne.s32 	%p58, %r169, 0;
	@%p58 bra 	$L__BB9_15;
	shr.u32 	%r220, %r1, 2;
	and.b32  	%r221, %r220, 248;
	mov.u32 	%r222, _ZZN3cub18CUB_300001_SM_10006detail6reduce28DeviceReduceSingleTileKernelINS2_10policy_hubIdjN4cuda3std3__44plusIdEEE10Policy1000EPdSC_iS9_ddNS7_10__identityEEEvT0_T1_T2_T3_T4_T6_E12temp_storage;
	add.s32 	%r223, %r222, %r221;
	st.shared.f64 	[%r223+24], %fd10;
$L__BB9_15:
	bar.sync 	0;
	setp.ne.s32 	%p59, %r1, 0;
	@%p59 bra 	$L__BB9_37;
	ld.shared.f64 	%fd212, [_ZZN3cub18CUB_300001_SM_10006detail6reduce28DeviceReduceSingleTileKernelINS2_10policy_hubIdjN4cuda3std3__44plusIdEEE10Policy1000EPdSC_iS9_ddNS7_10__identityEEEvT0_T1_T2_T3_T4_T6_E12temp_storage+32];
	add.f64 	%fd213, %fd263, %fd212;
	ld.shared.f64 	%fd214, [_ZZN3cub18CUB_300001_SM_10006detail6reduce28DeviceReduceSingleTileKernelINS2_10policy_hubIdjN4cuda3std3__44plusIdEEE10Policy1000EPdSC_iS9_ddNS7_10__identityEEEvT0_T1_T2_T3_T4_T6_E12temp_storage+40];
	add.f64 	%fd215, %fd213, %fd214;
	ld.shared.f64 	%fd216, [_ZZN3cub18CUB_300001_SM_10006detail6reduce28DeviceReduceSingleTileKernelINS2_10policy_hubIdjN4cuda3std3__44plusIdEEE10Policy1000EPdSC_iS9_ddNS7_10__identityEEEvT0_T1_T2_T3_T4_T6_E12temp_storage+48];
	add.f64 	%fd217, %fd215, %fd216;
	ld.shared.f64 	%fd218, [_ZZN3cub18CUB_300001_SM_10006detail6reduce28DeviceReduceSingleTileKernelINS2_10policy_hubIdjN4cuda3std3__44plusIdEEE10Policy1000EPdSC_iS9_ddNS7_10__identityEEEvT0_T1_T2_T3_T4_T6_E12temp_storage+56];
	add.f64 	%fd219, %fd217, %fd218;
	ld.shared.f64 	%fd220, [_ZZN3cub18CUB_300001_SM_10006detail6reduce28DeviceReduceSingleTileKernelINS2_10policy_hubIdjN4cuda3std3__44plusIdEEE10Policy1000EPdSC_iS9_ddNS7_10__identityEEEvT0_T1_T2_T3_T4_T6_E12temp_storage+64];
	add.f64 	%fd221, %fd219, %fd220;
	ld.shared.f64 	%fd222, [_ZZN3cub18CUB_300001_SM_10006detail6reduce28DeviceReduceSingleTileKernelINS2_10policy_hubIdjN4cuda3std3__44plusIdEEE10Policy1000EPdSC_iS9_ddNS7_10__identityEEEvT0_T1_T2_T3_T4_T6_E12temp_storage+72];
	add.f64 	%fd223, %fd221, %fd222;
	ld.shared.f64 	%fd224, [_ZZN3cub18CUB_300001_SM_10006detail6reduce28DeviceReduceSingleTileKernelINS2_10policy_hubIdjN4cuda3std3__44plusIdEEE10Policy1000EPdSC_iS9_ddNS7_10__identityEEEvT0_T1_T2_T3_T4_T6_E12temp_storage+80];
	add.f64 	%fd225, %fd223, %fd224;
	ld.shared.f64 	%fd226, [_ZZN3cub18CUB_300001_SM_10006detail6reduce28DeviceReduceSingleTileKernelINS2_10policy_hubIdjN4cuda3std3__44plusIdEEE10Policy1000EPdSC_iS9_ddNS7_10__identityEEEvT0_T1_T2_T3_T4_T6_E12temp_storage+88];
	add.f64 	%fd227, %fd225, %fd226;
	ld.shared.f64 	%fd228, [_ZZN3cub18CUB_300001_SM_10006detail6reduce28DeviceReduceSingleTileKernelINS2_10policy_hubIdjN4cuda3std3__44plusIdEEE10Policy1000EPdSC_iS9_ddNS7_10__identityEEEvT0_T1_T2_T3_T4_T6_E12temp_storage+96];
	add.f64 	%fd229, %fd227, %fd228;
	ld.shared.f64 	%fd230, [_ZZN3cub18CUB_300001_SM_10006detail6reduce28DeviceReduceSingleTileKernelINS2_10policy_hubIdjN4cuda3std3__44plusIdEEE10Policy1000EPdSC_iS9_ddNS7_10__identityEEEvT0_T1_T2_T3_T4_T6_E12temp_storage+104];
	add.f64 	%fd231, %fd229, %fd230;
	ld.shared.f64 	%fd232, [_ZZN3cub18CUB_300001_SM_10006detail6reduce28DeviceReduceSingleTileKernelINS2_10policy_hubIdjN4cuda3std3__44plusIdEEE10Policy1000EPdSC_iS9_ddNS7_10__identityEEEvT0_T1_T2_T3_T4_T6_E12temp_storage+112];
	add.f64 	%fd233, %fd231, %fd232;
	ld.shared.f64 	%fd234, [_ZZN3cub18CUB_300001_SM_10006detail6reduce28DeviceReduceSingleTileKernelINS2_10policy_hubIdjN4cuda3std3__44plusIdEEE10Policy1000EPdSC_iS9_ddNS7_10__identityEEEvT0_T1_T2_T3_T4_T6_E12temp_storage+120];
	add.f64 	%fd235, %fd233, %fd234;
	ld.shared.f64 	%fd236, [_ZZN3cub18CUB_300001_SM_10006detail6reduce28DeviceReduceSingleTileKernelINS2_10policy_hubIdjN4cuda3std3__44plusIdEEE10Policy1000EPdSC_iS9_ddNS7_10__identityEEEvT0_T1_T2_T3_T4_T6_E12temp_storage+128];
	add.f64 	%fd237, %fd235, %fd236;
	ld.shared.f64 	%fd238, [_ZZN3cub18CUB_300001_SM_10006detail6reduce28DeviceReduceSingleTileKernelINS2_10policy_hubIdjN4cuda3std3__44plusIdEEE10Policy1000EPdSC_iS9_ddNS7_10__identityEEEvT0_T1_T2_T3_T4_T6_E12temp_storage+136];
	add.f64 	%fd239, %fd237, %fd238;
	ld.shared.f64 	%fd240, [_ZZN3cub18CUB_300001_SM_10006detail6reduce28DeviceReduceSingleTileKernelINS2_10policy_hubIdjN4cuda3std3__44plusIdEEE10Policy1000EPdSC_iS9_ddNS7_10__identityEEEvT0_T1_T2_T3_T4_T6_E12temp_storage+144];
	add.f64 	%fd241, %fd239, %fd240;
	ld.shared.f64 	%fd242, [_ZZN3cub18CUB_300001_SM_10006detail6reduce28DeviceReduceSingleTileKernelINS2_10policy_hubIdjN4cuda3std3__44plusIdEEE10Policy1000EPdSC_iS9_ddNS7_10__identityEEEvT0_T1_T2_T3_T4_T6_E12temp_storage+152];
	add.f64 	%fd243, %fd241, %fd242;
	ld.shared.f64 	%fd244, [_ZZN3cub18CUB_300001_SM_10006detail6reduce28DeviceReduceSingleTileKernelINS2_10policy_hubIdjN4cuda3std3__44plusIdEEE10Policy1000EPdSC_iS9_ddNS7_10__identityEEEvT0_T1_T2_T3_T4_T6_E12temp_storage+160];
	add.f64 	%fd245, %fd243, %fd244;
	ld.shared.f64 	%fd246, [_ZZN3cub18CUB_300001_SM_10006detail6reduce28DeviceReduceSingleTileKernelINS2_10policy_hubIdjN4cuda3std3__44plusIdEEE10Policy1000EPdSC_iS9_ddNS7_10__identityEEEvT0_T1_T2_T3_T4_T6_E12temp_storage+168];
	add.f64 	%fd247, %fd245, %fd246;
	ld.shared.f64 	%fd248, [_ZZN3cub18CUB_300001_SM_10006detail6reduce28DeviceReduceSingleTileKernelINS2_10policy_hubIdjN4cuda3std3__44plusIdEEE10Policy1000EPdSC_iS9_ddNS7_10__identityEEEvT0_T1_T2_T3_T4_T6_E12temp_storage+176];
	add.f64 	%fd263, %fd247, %fd248;
	bra.uni 	$L__BB9_37;
$L__BB9_17:
	// begin inline asm
	mov.u32 %r106, %laneid;
	// end inline asm
	and.b32  	%r157, %r1, 992;
	add.s32 	%r158, %r157, 32;
	setp.gt.s32 	%p26, %r158, %r36;
	not.b32 	%r159, %r157;
	add.s32 	%r160, %r36, %r159;
	selp.b32 	%r155, %r160, 31, %p26;
	mov.b64 	%rd87, %fd255;
	mov.b64 	{%r108, %r113}, %rd87;
	mov.b32 	%r114, 1;
	mov.b32 	%r156, -1;
	// begin inline asm
	shfl.sync.down.b32 %r107, %r108, %r114, %r155, %r156;
	// end inline asm
	// begin inline asm
	shfl.sync.down.b32 %r112, %r113, %r114, %r155, %r156;
	// end inline asm
	mov.b64 	%rd88, {%r107, %r112};
	mov.b64 	%fd129, %rd88;
	setp.lt.s32 	%p27, %r106, %r155;
	add.f64 	%fd130, %fd255, %fd129;
	selp.f64 	%fd131, %fd130, %fd255, %p27;
	mov.b64 	%rd89, %fd131;
	mov.b64 	{%r118, %r123}, %rd89;
	mov.b32 	%r124, 2;
	// begin inline asm
	shfl.sync.down.b32 %r117, %r118, %r124, %r155, %r156;
	// end inline asm
	// begin inline asm
	shfl.sync.down.b32 %r122, %r123, %r124, %r155, %r156;
	// end inline asm
	mov.b64 	%rd90, {%r117, %r122};
	mov.b64 	%fd132, %rd90;
	add.s32 	%r161, %r106, 2;
	setp.gt.s32 	%p28, %r161, %r155;
	add.f64 	%fd133, %fd131, %fd132;
	selp.f64 	%fd134, %fd131, %fd133, %p28;
	mov.b64 	%rd91, %fd134;
	mov.b64 	{%r128, %r133}, %rd91;
	mov.b32 	%r134, 4;
	// begin inline asm
	shfl.sync.down.b32 %r127, %r128, %r134, %r155, %r156;
	// end inline asm
	// begin inline asm
	shfl.sync.down.b32 %r132, %r133, %r134, %r155, %r156;
	// end inline asm
	mov.b64 	%rd92, {%r127, %r132};
	mov.b64 	%fd135, %rd92;
	add.s32 	%r162, %r106, 4;
	setp.gt.s32 	%p29, %r162, %r155;
	add.f64 	%fd136, %fd134, %fd135;
	selp.f64 	%fd137, %fd134, %fd136, %p29;
	mov.b64 	%rd93, %fd137;
	mov.b64 	{%r138, %r143}, %rd93;
	mov.b32 	%r144, 8;
	// begin inline asm
	shfl.sync.down.b32 %r137, %r138, %r144, %r155, %r156;
	// end inline asm
	// begin inline asm
	shfl.sync.down.b32 %r142, %r143, %r144, %r155, %r156;
	// end inline asm
	mov.b64 	%rd94, {%r137, %r142};
	mov.b64 	%fd138, %rd94;
	add.s32 	%r163, %r106, 8;
	setp.gt.s32 	%p30, %r163, %r155;
	add.f64 	%fd139, %fd137, %fd138;
	selp.f64 	%fd140, %fd137, %fd139, %p30;
	mov.b64 	%rd95, %fd140;
	mov.b64 	{%r148, %r153}, %rd95;
	mov.b32 	%r154, 16;
	// begin inline asm
	shfl.sync.down.b32 %r147, %r148, %r154, %r155, %r156;
	// end inline asm
	// begin inline asm
	shfl.sync.down.b32 %r152, %r153, %r154, %r155, %r156;
	// end inline asm
	mov.b64 	%rd96, {%r147, %r152};
	mov.b64 	%fd141, %rd96;
	add.s32 	%r164, %r106, 16;
	setp.gt.s32 	%p31, %r164, %r155;
	add.f64 	%fd142, %fd140, %fd141;
	selp.f64 	%fd263, %fd140, %fd142, %p31;
	setp.ne.s32 	%p32, %r106, 0;
	@%p32 bra 	$L__BB9_19;
	shr.u32 	%r165, %r1, 2;
	and.b32  	%r166, %r165, 248;
	mov.u32 	%r167, _ZZN3cub18CUB_300001_SM_10006detail6reduce28DeviceReduceSingleTileKernelINS2_10policy_hubIdjN4cuda3std3__44plusIdEEE10Policy1000EPdSC_iS9_ddNS7_10__identityEEEvT0_T1_T2_T3_T4_T6_E12temp_storage;
	add.s32 	%r168, %r167, %r166;
	st.shared.f64 	[%r168+24], %fd263;
$L__BB9_19:
	bar.sync 	0;
	setp.ne.s32 	%p33, %r1, 0;
	@%p33 bra 	$L__BB9_37;
	setp.gt.s32 	%p34, %r36, 32;
	ld.shared.f64 	%fd143, [_ZZN3cub18CUB_300001_SM_10006detail6reduce28DeviceReduceSingleTileKernelINS2_10policy_hubIdjN4cuda3std3__44plusIdEEE10Policy1000EPdSC_iS9_ddNS7_10__identityEEEvT0_T1_T2_T3_T4_T6_E12temp_storage+32];
	add.f64 	%fd144, %fd263, %fd143;
	selp.f64 	%fd145, %fd144, %fd263, %p34;
	setp.gt.s32 	%p35, %r36, 64;
	ld.shared.f64 	%fd146, [_ZZN3cub18CUB_300001_SM_10006detail6reduce28DeviceReduceSingleTileKernelINS2_10policy_hubIdjN4cuda3std3__44plusIdEEE10Policy1000EPdSC_iS9_ddNS7_10__identityEEEvT0_T1_T2_T3_T4_T6_E12temp_storage+40];
	add.f64 	%fd147, %fd146, %fd145;
	selp.f64 	%fd148, %fd147, %fd145, %p35;
	setp.gt.s32 	%p36, %r36, 96;
	ld.shared.f64 	%fd149, [_ZZN3cub18CUB_300001_SM_10006detail6reduce28DeviceReduceSingleTileKernelINS2_10policy_hubIdjN4cuda3std3__44plusIdEEE10Policy1000EPdSC_iS9_ddNS7_10__identityEEEvT0_T1_T2_T3_T4_T6_E12temp_storage+48];
	add.f64 	%fd150, %fd149, %fd148;
	selp.f64 	%fd151, %fd150, %fd148, %p36;
	setp.gt.s32 	%p37, %r36, 128;
	ld.shared.f64 	%fd152, [_ZZN3cub18CUB_300001_SM_10006detail6reduce28DeviceReduceSingleTileKernelINS2_10policy_hubIdjN4cuda3std3__44plusIdEEE10Policy1000EPdSC_iS9_ddNS7_10__identityEEEvT0_T1_T2_T3_T4_T6_E12temp_storage+56];
	add.f64 	%fd153, %fd152, %fd151;
	selp.f64 	%fd154, %fd153, %fd151, %p37;
	setp.gt.s32 	%p38, %r36, 160;
	ld.shared.f64 	%fd155, [_ZZN3cub18CUB_300001_SM_10006detail6reduce28DeviceReduceSingleTileKernelINS2_10policy_hubIdjN4cuda3std3__44plusIdEEE10Policy1000EPdSC_iS9_ddNS7_10__identityEEEvT0_T1_T2_T3_T4_T6_E12temp_storage+64];
	add.f64 	%fd156, %fd155, %fd154;
	selp.f64 	%fd157, %fd156, %fd154, %p38;
	setp.gt.s32 	%p39, %r36, 192;
	ld.shared.f64 	%fd158, [_ZZN3cub18CUB_300001_SM_10006detail6reduce28DeviceReduceSingleTileKernelINS2_10policy_hubIdjN4cuda3std3__44plusIdEEE10Policy1000EPdSC_iS9_ddNS7_10__identityEEEvT0_T1_T2_T3_T4_T6_E12temp_storage+72];
	add.f64 	%fd159, %fd158, %fd157;
	selp.f64 	%fd160, %fd159, %fd157, %p39;
	setp.gt.s32 	%p40, %r36, 224;
	ld.shared.f64 	%fd161, [_ZZN3cub18CUB_300001_SM_10006detail6reduce28DeviceReduceSingleTileKernelINS2_10policy_hubIdjN4cuda3std3__44plusIdEEE10Policy1000EPdSC_iS9_ddNS7_10__identityEEEvT0_T1_T2_T3_T4_T6_E12temp_storage+80];
	add.f64 	%fd162, %fd161, %fd160;
	selp.f64 	%fd163, %fd162, %fd160, %p40;
	setp.gt.s32 	%p41, %r36, 256;
	ld.shared.f64 	%fd164, [_ZZN3cub18CUB_300001_SM_10006detail6reduce28DeviceReduceSingleTileKernelINS2_10policy_hubIdjN4cuda3std3__44plusIdEEE10Policy1000EPdSC_iS9_ddNS7_10__identityEEEvT0_T1_T2_T3_T4_T6_E12temp_storage+88];
	add.f64 	%fd165, %fd164, %fd163;
	selp.f64 	%fd166, %fd165, %fd163, %p41;
	setp.gt.s32 	%p42, %r36, 288;
	ld.shared.f64 	%fd167, [_ZZN3cub18CUB_300001_SM_10006detail6reduce28DeviceReduceSingleTileKernelINS2_10policy_hubIdjN4cuda3std3__44plusIdEEE10Policy1000EPdSC_iS9_ddNS7_10__identityEEEvT0_T1_T2_T3_T4_T6_E12temp_storage+96];
	add.f64 	%fd168, %fd167, %fd166;
	selp.f64 	%fd169, %fd168, %fd166, %p42;
	setp.gt.s32 	%p43, %r36, 320;
	ld.shared.f64 	%fd170, [_ZZN3cub18CUB_300001_SM_10006detail6reduce28DeviceReduceSingleTileKernelINS2_10policy_hubIdjN4cuda3std3__44plusIdEEE10Policy1000EPdSC_iS9_ddNS7_10__identityEEEvT0_T1_T2_T3_T4_T6_E12temp_storage+104];
	add.f64 	%fd171, %fd170, %fd169;
	selp.f64 	%fd172, %fd171, %fd169, %p43;
	setp.gt.s32 	%p44, %r36, 352;
	ld.shared.f64 	%fd173, [_ZZN3cub18CUB_300001_SM_10006detail6reduce28DeviceReduceSingleTileKernelINS2_10policy_hubIdjN4cuda3std3__44plusIdEEE10Policy1000EPdSC_iS9_ddNS7_10__identityEEEvT0_T1_T2_T3_T4_T6_E12temp_storage+112];
	add.f64 	%fd174, %fd173, %fd172;
	selp.f64 	%fd175, %fd174, %fd172, %p44;
	setp.gt.s32 	%p45, %r36, 384;
	ld.shared.f64 	%fd176, [_ZZN3cub18CUB_300001_SM_10006detail6reduce28DeviceReduceSingleTileKernelINS2_10policy_hubIdjN4cuda3std3__44plusIdEEE10Policy1000EPdSC_iS9_ddNS7_10__identityEEEvT0_T1_T2_T3_T4_T6_E12temp_storage+120];
	add.f64 	%fd177, %fd176, %fd175;
	selp.f64 	%fd178, %fd177, %fd175, %p45;
	setp.gt.s32 	%p46, %r36, 416;
	ld.shared.f64 	%fd179, [_ZZN3cub18CUB_300001_SM_10006detail6reduce28DeviceReduceSingleTileKernelINS2_10policy_hubIdjN4cuda3std3__44plusIdEEE10Policy1000EPdSC_iS9_ddNS7_10__identityEEEvT0_T1_T2_T3_T4_T6_E12temp_storage+128];
	add.f64 	%fd180, %fd179, %fd178;
	selp.f64 	%fd181, %fd180, %fd178, %p46;
	setp.gt.s32 	%p47, %r36, 448;
	ld.shared.f64 	%fd182, [_ZZN3cub18CUB_300001_SM_10006detail6reduce28DeviceReduceSingleTileKernelINS2_10policy_hubIdjN4cuda3std3__44plusIdEEE10Policy1000EPdSC_iS9_ddNS7_10__identityEEEvT0_T1_T2_T3_T4_T6_E12temp_storage+136];
	add.f64 	%fd183, %fd182, %fd181;
	selp.f64 	%fd184, %fd183, %fd181, %p47;
	setp.gt.s32 	%p48, %r36, 480;
	ld.shared.f64 	%fd185, [_ZZN3cub18CUB_300001_SM_10006detail6reduce28DeviceReduceSingleTileKernelINS2_10policy_hubIdjN4cuda3std3__44plusIdEEE10Policy1000EPdSC_iS9_ddNS7_10__identityEEEvT0_T1_T2_T3_T4_T6_E12temp_storage+144];
	add.f64 	%fd186, %fd185, %fd184;
	selp.f64 	%fd187, %fd186, %fd184, %p48;
	setp.gt.s32 	%p49, %r36, 512;
	ld.shared.f64 	%fd188, [_ZZN3cub18CUB_300001_SM_10006detail6reduce28DeviceReduceSingleTileKernelINS2_10policy_hubIdjN4cuda3std3__44plusIdEEE10Policy1000EPdSC_iS9_ddNS7_10__identityEEEvT0_T1_T2_T3_T4_T6_E12temp_storage+152];
	add.f64 	%fd189, %fd188, %fd187;
	selp.f64 	%fd190, %fd189, %fd187, %p49;
	setp.gt.s32 	%p50, %r36, 544;
	ld.shared.f64 	%fd191, [_ZZN3cub18CUB_300001_SM_10006detail6reduce28DeviceReduceSingleTileKernelINS2_10policy_hubIdjN4cuda3std3__44plusIdEEE10Policy1000EPdSC_iS9_ddNS7_10__identityEEEvT0_T1_T2_T3_T4_T6_E12temp_storage+160];
	add.f64 	%fd192, %fd191, %fd190;
	selp.f64 	%fd193, %fd192, %fd190, %p50;
	setp.gt.s32 	%p51, %r36, 576;
	ld.shared.f64 	%fd194, [_ZZN3cub18CUB_300001_SM_10006detail6reduce28DeviceReduceSingleTileKernelINS2_10policy_hubIdjN4cuda3std3__44plusIdEEE10Policy1000EPdSC_iS9_ddNS7_10__identityEEEvT0_T1_T2_T3_T4_T6_E12temp_storage+168];
	add.f64 	%fd195, %fd194, %fd193;
	selp.f64 	%fd196, %fd195, %fd193, %p51;
	setp.gt.s32 	%p52, %r36, 608;
	ld.shared.f64 	%fd197, [_ZZN3cub18CUB_300001_SM_10006detail6reduce28DeviceReduceSingleTileKernelINS2_10policy_hubIdjN4cuda3std3__44plusIdEEE10Policy1000EPdSC_iS9_ddNS7_10__identityEEEvT0_T1_T2_T3_T4_T6_E12temp_storage+176];
	add.f64 	%fd198, %fd197, %fd196;
	selp.f64 	%fd263, %fd198, %fd196, %p52;
	bra.uni 	$L__BB9_37;
$L__BB9_21:
	mov.u32 	%r14, %tid.x;
	mul.wide.u32 	%rd27, %r14, 8;
	add.s64 	%rd12, %rd9, %rd27;
	// begin inline asm
	ld.global.nc.u64 %rd11, [%rd12];
	// end inline asm
	mov.b64 	%fd31, %rd11;
	add.s64 	%rd14, %rd12, 5120;
	// begin inline asm
	ld.global.nc.u64 %rd13, [%rd14];
	// end inline asm
	mov.b64 	%fd32, %rd13;
	add.s64 	%rd16, %rd12, 10240;
	// begin inline asm
	ld.global.nc.u64 %rd15, [%rd16];
	// end inline asm
	mov.b64 	%fd33, %rd15;
	add.s64 	%rd18, %rd12, 15360;
	// begin inline asm
	ld.global.nc.u64 %rd17, [%rd18];
	// end inline asm
	mov.b64 	%fd34, %rd17;
	add.s64 	%rd20, %rd12, 20480;
	// begin inline asm
	ld.global.nc.u64 %rd19, [%rd20];
	// end inline asm
	mov.b64 	%fd35, %rd19;
	add.s64 	%rd22, %rd12, 25600;
	// begin inline asm
	ld.global.nc.u64 %rd21, [%rd22];
	// end inline asm
	mov.b64 	%fd36, %rd21;
	add.s64 	%rd24, %rd12, 30720;
	// begin inline asm
	ld.global.nc.u64 %rd23, [%rd24];
	// end inline asm
	mov.b64 	%fd37, %rd23;
	add.s64 	%rd26, %rd12, 35840;
	// begin inline asm
	ld.global.nc.u64 %rd25, [%rd26];
	// end inline asm
	mov.b64 	%fd38, %rd25;
	add.f64 	%fd39, %fd31, %fd32;
	add.f64 	%fd40, %fd39, %fd33;
	add.f64 	%fd41, %fd40, %fd34;
	add.f64 	%fd42, %fd41, %fd35;
	add.f64 	%fd43, %fd42, %fd36;
	add.f64 	%fd44, %fd43, %fd37;
	add.f64 	%fd262, %fd44, %fd38;
	setp.lt.u32 	%p3, %r36, 10240;
	mov.b32 	%r232, 5120;
	@%p3 bra 	$L__BB9_25;
	add.s32 	%r15, %r36, -5120;
	mov.b32 	%r232, 5120;
$L__BB9_23:
	mul.wide.s32 	%rd44, %r232, 8;
	add.s64 	%rd29, %rd12, %rd44;
	// begin inline asm
	ld.global.nc.u64 %rd28, [%rd29];
	// end inline asm
	mov.b64 	%fd45, %rd28;
	add.s64 	%rd31, %rd29, 5120;
	// begin inline asm
	ld.global.nc.u64 %rd30, [%rd31];
	// end inline asm
	mov.b64 	%fd46, %rd30;
	add.s64 	%rd33, %rd29, 10240;
	// begin inline asm
	ld.global.nc.u64 %rd32, [%rd33];
	// end inline asm
	mov.b64 	%fd47, %rd32;
	add.s64 	%rd35, %rd29, 15360;
	// begin inline asm
	ld.global.nc.u64 %rd34, [%rd35];
	// end inline asm
	mov.b64 	%fd48, %rd34;
	add.s64 	%rd37, %rd29, 20480;
	// begin inline asm
	ld.global.nc.u64 %rd36, [%rd37];
	// end inline asm
	mov.b64 	%fd49, %rd36;
	add.s64 	%rd39, %rd29, 25600;
	// begin inline asm
	ld.global.nc.u64 %rd38, [%rd39];
	// end inline asm
	mov.b64 	%fd50, %rd38;
	add.s64 	%rd41, %rd29, 30720;
	// begin inline asm
	ld.global.nc.u64 %rd40, [%rd41];
	// end inline asm
	mov.b64 	%fd51, %rd40;
	add.s64 	%rd43, %rd29, 35840;
	// begin inline asm
	ld.global.nc.u64 %rd42, [%rd43];
	// end inline asm
	mov.b64 	%fd52, %rd42;
	add.f64 	%fd53, %fd262, %fd45;
	add.f64 	%fd54, %fd53, %fd46;
	add.f64 	%fd55, %fd54, %fd47;
	add.f64 	%fd56, %fd55, %fd48;
	add.f64 	%fd57, %fd56, %fd49;
	add.f64 	%fd58, %fd57, %fd50;
	add.f64 	%fd59, %fd58, %fd51;
	add.f64 	%fd262, %fd59, %fd52;
	sub.s32 	%r39, %r36, %r232;
	setp.lt.s32 	%p4, %r39, 5120;
	@%p4 bra 	$L__BB9_33;
	add.s32 	%r232, %r232, 5120;
	setp.le.s32 	%p5, %r232, %r15;
	@%p5 bra 	$L__BB9_23;
$L__BB9_25:
	setp.le.s32 	%p6, %r36, %r232;
	@%p6 bra 	$L__BB9_33;
	sub.s32 	%r19, %r36, %r232;
	setp.ge.s32 	%p7, %r14, %r19;
	@%p7 bra 	$L__BB9_33;
	not.b32 	%r40, %r14;
	add.s32 	%r41, %r36, %r40;
	sub.s32 	%r20, %r41, %r232;
	mul.hi.u32 	%r42, %r20, -858993459;
	shr.u32 	%r43, %r42, 9;
	add.s32 	%r21, %r43, 1;
	and.b32  	%r44, %r43, 3;
	setp.eq.s32 	%p8, %r44, 3;
	mov.u32 	%r236, %r14;
	@%p8 bra 	$L__BB9_30;
	add.s32 	%r234, %r14, %r232;
	and.b32  	%r45, %r21, 3;
	neg.s32 	%r233, %r45;
	mov.u32 	%r236, %r14;
$L__BB9_29:
	.pragma "nounroll";
	mul.wide.u32 	%rd47, %r234, 8;
	add.s64 	%rd46, %rd9, %rd47;
	// begin inline asm
	ld.global.nc.u64 %rd45, [%rd46];
	// end inline asm
	mov.b64 	%fd61, %rd45;
	add.f64 	%fd262, %fd262, %fd61;
	add.s32 	%r236, %r236, 640;
	add.s32 	%r234, %r234, 640;
	add.s32 	%r233, %r233, 1;
	setp.ne.s32 	%p9, %r233, 0;
	@%p9 bra 	$L__BB9_29;
$L__BB9_30:
	setp.lt.u32 	%p10, %r20, 1920;
	@%p10 bra 	$L__BB9_33;
	cvt.u64.u32 	%rd48, %r236;
	cvt.u64.u32 	%rd49, %r232;
	add.s64 	%rd50, %rd48, %rd49;
	shl.b64 	%rd51, %rd50, 3;
	add.s64 	%rd52, %rd51, %rd9;
	add.s64 	%rd108, %rd52, 10240;
	add.s32 	%r237, %r236, %r232;
$L__BB9_32:
	mul.wide.u32 	%rd61, %r237, 8;
	add.s64 	%rd54, %rd9, %rd61;
	// begin inline asm
	ld.global.nc.u64 %rd53, [%rd54];
	// end inline asm
	mov.b64 	%fd62, %rd53;
	add.f64 	%fd63, %fd262, %fd62;
	add.s64 	%rd56, %rd108, -5120;
	// begin inline asm
	ld.global.nc.u64 %rd55, [%rd56];
	// end inline asm
	mov.b64 	%fd64, %rd55;
	add.f64 	%fd65, %fd63, %fd64;
	// begin inline asm
	ld.global.nc.u64 %rd57, [%rd108];
	// end inline asm
	mov.b64 	%fd66, %rd57;
	add.f64 	%fd67, %fd65, %fd66;
	add.s64 	%rd60, %rd108, 5120;
	// begin inline asm
	ld.global.nc.u64 %rd59, [%rd60];
	// end inline asm
	mov.b64 	%fd68, %rd59;
	add.f64 	%fd262, %fd67, %fd68;
	add.s32 	%r236, %r236, 2560;
	add.s64 	%rd108, %rd108, 20480;
	add.s32 	%r237, %r237, 2560;
	setp.lt.s32 	%p11, %r236, %r19;
	@%p11 bra 	$L__BB9_32;
$L__BB9_33:
	// begin inline asm
	mov.u32 %r46, %laneid;
	// end inline asm
	mov.b64 	%rd62, %fd262;
	mov.b64 	{%r48, %r53}, %rd62;
	mov.b32 	%r54, 1;
	mov.b32 	%r95, 31;
	mov.b32 	%r96, -1;
	// begin inline asm
	shfl.sync.down.b32 %r47, %r48, %r54, %r95, %r96;
	// end inline asm
	// begin inline asm
	shfl.sync.down.b32 %r52, %r53, %r54, %r95, %r96;
	// end inline asm
	mov.b64 	%rd63, {%r47, %r52};
	mov.b64 	%fd69, %rd63;
	setp.gt.s32 	%p12, %r46, 30;
	add.f64 	%fd70, %fd262, %fd69;
	selp.f64 	%fd71, %fd262, %fd70, %p12;
	mov.b64 	%rd64, %fd71;
	mov.b64 	{%r58, %r63}, %rd64;
	mov.b32 	%r64, 2;
	// begin inline asm
	shfl.sync.down.b32 %r57, %r58, %r64, %r95, %r96;
	// end inline asm
	// begin inline asm
	shfl.sync.down.b32 %r62, %r63, %r64, %r95, %r96;
	// end inline asm
	mov.b64 	%rd65, {%r57, %r62};
	mov.b64 	%fd72, %rd65;
	setp.gt.s32 	%p13, %r46, 29;
	add.f64 	%fd73, %fd71, %fd72;
	selp.f64 	%fd74, %fd71, %fd73, %p13;
	mov.b64 	%rd66, %fd74;
	mov.b64 	{%r68, %r73}, %rd66;
	mov.b32 	%r74, 4;
	// begin inline asm
	shfl.sync.down.b32 %r67, %r68, %r74, %r95, %r96;
	// end inline asm
	// begin inline asm
	shfl.sync.down.b32 %r72, %r73, %r74, %r95, %r96;
	// end inline asm
	mov.b64 	%rd67, {%r67, %r72};
	mov.b64 	%fd75, %rd67;
	setp.gt.s32 	%p14, %r46, 27;
	add.f64 	%fd76, %fd74, %fd75;
	selp.f64 	%fd77, %fd74, %fd76, %p14;
	mov.b64 	%rd68, %fd77;
	mov.b64 	{%r78, %r83}, %rd68;
	mov.b32 	%r84, 8;
	// begin inline asm
	shfl.sync.down.b32 %r77, %r78, %r84, %r95, %r96;
	// end inline asm
	// begin inline asm
	shfl.sync.down.b32 %r82, %r83, %r84, %r95, %r96;
	// end inline asm
	mov.b64 	%rd69, {%r77, %r82};
	mov.b64 	%fd78, %rd69;
	setp.gt.s32 	%p15, %r46, 23;
	add.f64 	%fd79, %fd77, %fd78;
	selp.f64 	%fd80, %fd77, %fd79, %p15;
	mov.b64 	%rd70, %fd80;
	mov.b64 	{%r88, %r93}, %rd70;
	mov.b32 	%r94, 16;
	// begin inline asm
	shfl.sync.down.b32 %r87, %r88, %r94, %r95, %r96;
	// end inline asm
	// begin inline asm
	shfl.sync.down.b32 %r92, %r93, %r94, %r95, %r96;
	// end inline asm
	mov.b64 	%rd71, {%r87, %r92};
	mov.b64 	%fd81, %rd71;
	setp.gt.s32 	%p16, %r46, 15;
	add.f64 	%fd26, %fd80, %fd81;
	selp.f64 	%fd263, %fd80, %fd26, %p16;
	setp.ne.s32 	%p17, %r46, 0;
	@%p17 bra 	$L__BB9_35;
	shr.u32 	%r97, %r14, 2;
	and.b32  	%r98, %r97, 248;
	mov.u32 	%r99, _ZZN3cub18CUB_300001_SM_10006detail6reduce28DeviceReduceSingleTileKernelINS2_10policy_hubIdjN4cuda3std3__44plusIdEEE10Policy1000EPdSC_iS9_ddNS7_10__identityEEEvT0_T1_T2_T3_T4_T6_E12temp_storage;
	add.s32 	%r100, %r99, %r98;
	st.shared.f64 	[%r100+24], %fd26;
$L__BB9_35:
	bar.sync 	0;
	setp.ne.s32 	%p18, %r14, 0;
	@%p18 bra 	$L__BB9_37;
	ld.shared.f64 	%fd82, [_ZZN3cub18CUB_300001_SM_10006detail6reduce28DeviceReduceSingleTileKernelINS2_10policy_hubIdjN4cuda3std3__44plusIdEEE10Policy1000EPdSC_iS9_ddNS7_10__identityEEEvT0_T1_T2_T3_T4_T6_E12temp_storage+32];
	add.f64 	%fd83, %fd263, %fd82;
	ld.shared.f64 	%fd84, [_ZZN3cub18CUB_300001_SM_10006detail6reduce28DeviceReduceSingleTileKernelINS2_10policy_hubIdjN4cuda3std3__44plusIdEEE10Policy1000EPdSC_iS9_ddNS7_10__identityEEEvT0_T1_T2_T3_T4_T6_E12temp_storage+40];
	add.f64 	%fd85, %fd83, %fd84;
	ld.shared.f64 	%fd86, [_ZZN3cub18CUB_300001_SM_10006detail6reduce28DeviceReduceSingleTileKernelINS2_10policy_hubIdjN4cuda3std3__44plusIdEEE10Policy1000EPdSC_iS9_ddNS7_10__identityEEEvT0_T1_T2_T3_T4_T6_E12temp_storage+48];
	add.f64 	%fd87, %fd85, %fd86;
	ld.shared.f64 	%fd88, [_ZZN3cub18CUB_300001_SM_10006detail6reduce28DeviceReduceSingleTileKernelINS2_10policy_hubIdjN4cuda3std3__44plusIdEEE10Policy1000EPdSC_iS9_ddNS7_10__identityEEEvT0_T1_T2_T3_T4_T6_E12temp_storage+56];
	add.f64 	%fd89, %fd87, %fd88;
	ld.shared.f64 	%fd90, [_ZZN3cub18CUB_300001_SM_10006detail6reduce28DeviceReduceSingleTileKernelINS2_10policy_hubIdjN4cuda3std3__44plusIdEEE10Policy1000EPdSC_iS9_ddNS7_10__identityEEEvT0_T1_T2_T3_T4_T6_E12temp_storage+64];
	add.f64 	%fd91, %fd89, %fd90;
	ld.shared.f64 	%fd92, [_ZZN3cub18CUB_300001_SM_10006detail6reduce28DeviceReduceSingleTileKernelINS2_10policy_hubIdjN4cuda3std3__44plusIdEEE10Policy1000EPdSC_iS9_ddNS7_10__identityEEEvT0_T1_T2_T3_T4_T6_E12temp_storage+72];
	add.f64 	%fd93, %fd91, %fd92;
	ld.shared.f64 	%fd94, [_ZZN3cub18CUB_300001_SM_10006detail6reduce28DeviceReduceSingleTileKernelINS2_10policy_hubIdjN4cuda3std3__44plusIdEEE10Policy1000EPdSC_iS9_ddNS7_10__identityEEEvT0_T1_T2_T3_T4_T6_E12temp_storage+80];
	add.f64 	%fd95, %fd93, %fd94;
	ld.shared.f64 	%fd96, [_ZZN3cub18CUB_300001_SM_10006detail6reduce28DeviceReduceSingleTileKernelINS2_10policy_hubIdjN4cuda3std3__44plusIdEEE10Policy1000EPdSC_iS9_ddNS7_10__identityEEEvT0_T1_T2_T3_T4_T6_E12temp_storage+88];
	add.f64 	%fd97, %fd95, %fd96;
	ld.shared.f64 	%fd98, [_ZZN3cub18CUB_300001_SM_10006detail6reduce28DeviceReduceSingleTileKernelINS2_10policy_hubIdjN4cuda3std3__44plusIdEEE10Policy1000EPdSC_iS9_ddNS7_10__identityEEEvT0_T1_T2_T3_T4_T6_E12temp_storage+96];
	add.f64 	%fd99, %fd97, %fd98;
	ld.shared.f64 	%fd100, [_ZZN3cub18CUB_300001_SM_10006detail6reduce28DeviceReduceSingleTileKernelINS2_10policy_hubIdjN4cuda3std3__44plusIdEEE10Policy1000EPdSC_iS9_ddNS7_10__identityEEEvT0_T1_T2_T3_T4_T6_E12temp_storage+104];
	add.f64 	%fd101, %fd99, %fd100;
	ld.shared.f64 	%fd102, [_ZZN3cub18CUB_300001_SM_10006detail6reduce28DeviceReduceSingleTileKernelINS2_10policy_hubIdjN4cuda3std3__44plusIdEEE10Policy1000EPdSC_iS9_ddNS7_10__identityEEEvT0_T1_T2_T3_T4_T6_E12temp_storage+112];
	add.f64 	%fd103, %fd101, %fd102;
	ld.shared.f64 	%fd104, [_ZZN3cub18CUB_300001_SM_10006detail6reduce28DeviceReduceSingleTileKernelINS2_10policy_hubIdjN4cuda3std3__44plusIdEEE10Policy1000EPdSC_iS9_ddNS7_10__identityEEEvT0_T1_T2_T3_T4_T6_E12temp_storage+120];
	add.f64 	%fd105, %fd103, %fd104;
	ld.shared.f64 	%fd106, [_ZZN3cub18CUB_300001_SM_10006detail6reduce28DeviceReduceSingleTileKernelINS2_10policy_hubIdjN4cuda3std3__44plusIdEEE10Policy1000EPdSC_iS9_ddNS7_10__identityEEEvT0_T1_T2_T3_T4_T6_E12temp_storage+128];
	add.f64 	%fd107, %fd105, %fd106;
	ld.shared.f64 	%fd108, [_ZZN3cub18CUB_300001_SM_10006detail6reduce28DeviceReduceSingleTileKernelINS2_10policy_hubIdjN4cuda3std3__44plusIdEEE10Policy1000EPdSC_iS9_ddNS7_10__identityEEEvT0_T1_T2_T3_T4_T6_E12temp_storage+136];
	add.f64 	%fd109, %fd107, %fd108;
	ld.shared.f64 	%fd110, [_ZZN3cub18CUB_300001_SM_10006detail6reduce28DeviceReduceSingleTileKernelINS2_10policy_hubIdjN4cuda3std3__44plusIdEEE10Policy1000EPdSC_iS9_ddNS7_10__identityEEEvT0_T1_T2_T3_T4_T6_E12temp_storage+144];
	add.f64 	%fd111, %fd109, %fd110;
	ld.shared.f64 	%fd112, [_ZZN3cub18CUB_300001_SM_10006detail6reduce28DeviceReduceSingleTileKernelINS2_10policy_hubIdjN4cuda3std3__44plusIdEEE10Policy1000EPdSC_iS9_ddNS7_10__identityEEEvT0_T1_T2_T3_T4_T6_E12temp_storage+152];
	add.f64 	%fd113, %fd111, %fd112;
	ld.shared.f64 	%fd114, [_ZZN3cub18CUB_300001_SM_10006detail6reduce28DeviceReduceSingleTileKernelINS2_10policy_hubIdjN4cuda3std3__44plusIdEEE10Policy1000EPdSC_iS9_ddNS7_10__identityEEEvT0_T1_T2_T3_T4_T6_E12temp_storage+160];
	add.f64 	%fd115, %fd113, %fd114;
	ld.shared.f64 	%fd116, [_ZZN3cub18CUB_300001_SM_10006detail6reduce28DeviceReduceSingleTileKernelINS2_10policy_hubIdjN4cuda3std3__44plusIdEEE10Policy1000EPdSC_iS9_ddNS7_10__identityEEEvT0_T1_T2_T3_T4_T6_E12temp_storage+168];
	add.f64 	%fd117, %fd115, %fd116;
	ld.shared.f64 	%fd118, [_ZZN3cub18CUB_300001_SM_10006detail6reduce28DeviceReduceSingleTileKernelINS2_10policy_hubIdjN4cuda3std3__44plusIdEEE10Policy1000EPdSC_iS9_ddNS7_10__identityEEEvT0_T1_T2_T3_T4_T6_E12temp_storage+176];
	add.f64 	%fd263, %fd117, %fd118;
$L__BB9_37:
	mov.u32 	%r224, %tid.x;
	setp.ne.s32 	%p60, %r224, 0;
	@%p60 bra 	$L__BB9_39;
	add.f64 	%fd249, %fd30, %fd263;
	st.global.f64 	[%rd1], %fd249;
$L__BB9_39:
	ret;

}
	// .globl	_ZN3cub18CUB_300001_SM_10006detail6reduce28DeviceReduceSingleTileKernelINS2_10policy_hubIdyN4cuda3std3__44plusIdEEE10Policy1000EN6thrust24THRUST_300001_SM_1000_NS6detail15normal_iteratorINSD_10device_ptrIdEEEEPdyS9_ddNS7_10__identityEEEvT0_T1_T2_T3_T4_T6_
.visible .entry _ZN3cub18CUB_300001_SM_10006detail6reduce28DeviceReduceSingleTileKernelINS2_10policy_hubIdyN4cuda3std3__44plusIdEEE10Policy1000EN6thrust24THRUST_300001_SM_1000_NS6detail15normal_iteratorINSD_10device_ptrIdEEEEPdyS9_ddNS7_10__identityEEEvT0_T1_T2_T3_T4_T6_(
	.param .align 8 .b8 _ZN3cub18CUB_300001_SM_10006detail6reduce28DeviceReduceSingleTileKernelINS2_10policy_hubIdyN4cuda3std3__44plusIdEEE10Policy1000EN6thrust24THRUST_300001_SM_1000_NS6detail15normal_iteratorINSD_10device_ptrIdEEEEPdyS9_ddNS7_10__identityEEEvT0_T1_T2_T3_T4_T6__param_0[8],
	.param .u64 .ptr .align 1 _ZN3cub18CUB_300001_SM_10006detail6reduce28DeviceReduceSingleTileKernelINS2_10policy_hubIdyN4cuda3std3__44plusIdEEE10Policy1000EN6thrust24THRUST_300001_SM_1000_NS6detail15normal_iteratorINSD_10device_ptrIdEEEEPdyS9_ddNS7_10__identityEEEvT0_T1_T2_T3_T4_T6__param_1,
	.param .u64 _ZN3cub18CUB_300001_SM_10006detail6reduce28DeviceReduceSingleTileKernelINS2_10policy_hubIdyN4cuda3std3__44plusIdEEE10Policy1000EN6thrust24THRUST_300001_SM_1000_NS6detail15normal_iteratorINSD_10device_ptrIdEEEEPdyS9_ddNS7_10__identityEEEvT0_T1_T2_T3_T4_T6__param_2,
	.param .align 1 .b8 _ZN3cub18CUB_300001_SM_10006detail6reduce28DeviceReduceSingleTileKernelINS2_10policy_hubIdyN4cuda3std3__44plusIdEEE10Policy1000EN6thrust24THRUST_300001_SM_1000_NS6detail15normal_iteratorINSD_10device_ptrIdEEEEPdyS9_ddNS7_10__identityEEEvT0_T1_T2_T3_T4_T6__param_3[1],
	.param .f64 _ZN3cub18CUB_300001_SM_10006detail6reduce28DeviceReduceSingleTileKernelINS2_10policy_hubIdyN4cuda3std3__44plusIdEEE10Policy1000EN6thrust24THRUST_300001_SM_1000_NS6detail15normal_iteratorINSD_10device_ptrIdEEEEPdyS9_ddNS7_10__identityEEEvT0_T1_T2_T3_T4_T6__param_4,
	.param .align 1 .b8 _ZN3cub18CUB_300001_SM_10006detail6reduce28DeviceReduceSingleTileKernelINS2_10policy_hubIdyN4cuda3std3__44plusIdEEE10Policy1000EN6thrust24THRUST_300001_SM_1000_NS6detail15normal_iteratorINSD_10device_ptrIdEEEEPdyS9_ddNS7_10__identityEEEvT0_T1_T2_T3_T4_T6__param_5[1]
)
.maxntid 512
.minnctapersm 1
{
	.reg .pred 	%p<67>;
	.reg .b32 	%r<246>;
	.reg .b64 	%rd<86>;
	.reg .b64 	%fd<348>;
	// demoted variable
	.shared .align 8 .b8 _ZZN3cub18CUB_300001_SM_10006detail6reduce28DeviceReduceSingleTileKernelINS2_10policy_hubIdyN4cuda3std3__44plusIdEEE10Policy1000EN6thrust24THRUST_300001_SM_1000_NS6detail15normal_iteratorINSD_10device_ptrIdEEEEPdyS9_ddNS7_10__identityEEEvT0_T1_T2_T3_T4_T6_E12temp_storage[152];
	ld.param.u64 	%rd18, [_ZN3cub18CUB_300001_SM_10006detail6reduce28DeviceReduceSingleTileKernelINS2_10policy_hubIdyN4cuda3std3__44plusIdEEE10Policy1000EN6thrust24THRUST_300001_SM_1000_NS6detail15normal_iteratorINSD_10device_ptrIdEEEEPdyS9_ddNS7_10__identityEEEvT0_T1_T2_T3_T4_T6__param_0];
	ld.param.u64 	%rd20, [_ZN3cub18CUB_300001_SM_10006detail6reduce28DeviceReduceSingleTileKernelINS2_10policy_hubIdyN4cuda3std3__44plusIdEEE10Policy1000EN6thrust24THRUST_300001_SM_1000_NS6detail15normal_iteratorINSD_10device_ptrIdEEEEPdyS9_ddNS7_10__identityEEEvT0_T1_T2_T3_T4_T6__param_1];
	ld.param.u64 	%rd19, [_ZN3cub18CUB_300001_SM_10006detail6reduce28DeviceReduceSingleTileKernelINS2_10policy_hubIdyN4cuda3std3__44plusIdEEE10Policy1000EN6thrust24THRUST_300001_SM_1000_NS6detail15normal_iteratorINSD_10device_ptrIdEEEEPdyS9_ddNS7_10__identityEEEvT0_T1_T2_T3_T4_T6__param_2];
	ld.param.f64 	%fd42, [_ZN3cub18CUB_300001_SM_10006detail6reduce28DeviceReduceSingleTileKernelINS2_10policy_hubIdyN4cuda3std3__44plusIdEEE10Policy1000EN6thrust24THRUST_300001_SM_1000_NS6detail15normal_iteratorINSD_10device_ptrIdEEEEPdyS9_ddNS7_10__identityEEEvT0_T1_T2_T3_T4_T6__param_4];
	cvta.to.global.u64 	%rd1, %rd20;
	setp.ne.s64 	%p1, %rd19, 0;
	@%p1 bra 	$L__BB10_3;
	mov.u32 	%r231, %tid.x;
	setp.ne.s32 	%p66, %r231, 0;
	@%p66 bra 	$L__BB10_51;
	st.global.f64 	[%rd1], %fd42;
	bra.uni 	$L__BB10_51;
$L__BB10_3:
	cvta.to.global.u64 	%rd2, %rd18;
	setp.gt.u64 	%p2, %rd19, 3583;
	@%p2 bra 	$L__BB10_28;
	cvt.u32.u64 	%r1, %rd19;
	mov.u32 	%r2, %tid.x;
	setp.ge.u32 	%p24, %r2, %r1;
	mov.f64 	%fd335, 0d0000000000000000;
	mov.u32 	%r235, %r2;
	@%p24 bra 	$L__BB10_6;
	mul.wide.u32 	%rd51, %r2, 8;
	add.s64 	%rd52, %rd2, %rd51;
	ld.global.f64 	%fd335, [%rd52];
	add.s32 	%r235, %r2, 512;
$L__BB10_6:
	setp.ge.u32 	%p25, %r235, %r1;
	@%p25 bra 	$L__BB10_19;
	not.b32 	%r108, %r235;
	add.s32 	%r109, %r108, %r1;
	shr.u32 	%r110, %r109, 9;
	add.s32 	%r5, %r110, 1;
	and.b32  	%r6, %r5, 15;
	setp.lt.u32 	%p26, %r109, 7680;
	@%p26 bra 	$L__BB10_10;
	and.b32  	%r111, %r5, 16777200;
	neg.s32 	%r233, %r111;
	mul.wide.u32 	%rd53, %r235, 8;
	add.s64 	%rd54, %rd53, %rd2;
	add.s64 	%rd81, %rd54, 32768;
$L__BB10_9:
	.pragma "nounroll";
	ld.global.f64 	%fd169, [%rd81+-32768];
	add.f64 	%fd170, %fd335, %fd169;
	ld.global.f64 	%fd171, [%rd81+-28672];
	add.f64 	%fd172, %fd170, %fd171;
	ld.global.f64 	%fd173, [%rd81+-24576];
	add.f64 	%fd174, %fd172, %fd173;
	ld.global.f64 	%fd175, [%rd81+-20480];
	add.f64 	%fd176, %fd174, %fd175;
	ld.global.f64 	%fd177, [%rd81+-16384];
	add.f64 	%fd178, %fd176, %fd177;
	ld.global.f64 	%fd179, [%rd81+-12288];
	add.f64 	%fd180, %fd178, %fd179;
	ld.global.f64 	%fd181, [%rd81+-8192];
	add.f64 	%fd182, %fd180, %fd181;
	ld.global.f64 	%fd183, [%rd81+-4096];
	add.f64 	%fd184, %fd182, %fd183;
	ld.global.f64 	%fd185, [%rd81];
	add.f64 	%fd186, %fd184, %fd185;
	ld.global.f64 	%fd187, [%rd81+4096];
	add.f64 	%fd188, %fd186, %fd187;
	ld.global.f64 	%fd189, [%rd81+8192];
	add.f64 	%fd190, %fd188, %fd189;
	ld.global.f64 	%fd191, [%rd81+12288];
	add.f64 	%fd192, %fd190, %fd191;
	ld.global.f64 	%fd193, [%rd81+16384];
	add.f64 	%fd194, %fd192, %fd193;
	ld.global.f64 	%fd195, [%rd81+20480];
	add.f64 	%fd196, %fd194, %fd195;
	ld.global.f64 	%fd197, [%rd81+24576];
	add.f64 	%fd198, %fd196, %fd197;
	ld.global.f64 	%fd199, [%rd81+28672];
	add.f64 	%fd335, %fd198, %fd199;
	add.s32 	%r235, %r235, 8192;
	add.s32 	%r233, %r233, 16;
	add.s64 	%rd81, %rd81, 65536;
	setp.ne.s32 	%p27, %r233, 0;
	@%p27 bra 	$L__BB10_9;
$L__BB10_10:
	setp.eq.s32 	%p28, %r6, 0;
	@%p28 bra 	$L__BB10_19;
	and.b32  	%r13, %r5, 7;
	setp.lt.u32 	%p29, %r6, 8;
	@%p29 bra 	$L__BB10_13;
	mul.wide.s32 	%rd55, %r235, 8;
	add.s64 	%rd56, %rd2, %rd55;
	ld.global.f64 	%fd201, [%rd56];
	add.f64 	%fd202, %fd335, %fd201;
	ld.global.f64 	%fd203, [%rd56+4096];
	add.f64 	%fd204, %fd202, %fd203;
	ld.global.f64 	%fd205, [%rd56+8192];
	add.f64 	%fd206, %fd204, %fd205;
	ld.global.f64 	%fd207, [%rd56+12288];
	add.f64 	%fd208, %fd206, %fd207;
	ld.global.f64 	%fd209, [%rd56+16384];
	add.f64 	%fd210, %fd208, %fd209;
	ld.global.f64 	%fd211, [%rd56+20480];
	add.f64 	%fd212, %fd210, %fd211;
	ld.global.f64 	%fd213, [%rd56+24576];
	add.f64 	%fd214, %fd212, %fd213;
	ld.global.f64 	%fd215, [%rd56+28672];
	add.f64 	%fd335, %fd214, %fd215;
	add.s32 	%r235, %r235, 4096;
$L__BB10_13:
	setp.eq.s32 	%p30, %r13, 0;
	@%p30 bra 	$L__BB10_19;
	and.b32  	%r16, %r5, 3;
	setp.lt.u32 	%p31, %r13, 4;
	@%p31 bra 	$L__BB10_16;
	mul.wide.s32 	%rd57, %r235, 8;
	add.s64 	%rd58, %rd2, %rd57;
	ld.global.f64 	%fd217, [%rd58];
	add.f64 	%fd218, %fd335, %fd217;
	ld.global.f64 	%fd219, [%rd58+4096];
	add.f64 	%fd220, %fd218, %fd219;
	ld.global.f64 	%fd221, [%rd58+8192];
	add.f64 	%fd222, %fd220, %fd221;
	ld.global.f64 	%fd223, [%rd58+12288];
	add.f64 	%fd335, %fd222, %fd223;
	add.s32 	%r235, %r235, 2048;
$L__BB10_16:
	setp.eq.s32 	%p32, %r16, 0;
	@%p32 bra 	$L__BB10_19;
	neg.s32 	%r238, %r16;
$L__BB10_18:
	.pragma "nounroll";
	mul.wide.s32 	%rd59, %r235, 8;
	add.s64 	%rd60, %rd2, %rd59;
	ld.global.f64 	%fd224, [%rd60];
	add.f64 	%fd335, %fd335, %fd224;
	add.s32 	%r235, %r235, 512;
	add.s32 	%r238, %r238, 1;
	setp.ne.s32 	%p33, %r238, 0;
	@%p33 bra 	$L__BB10_18;
$L__BB10_19:
	setp.lt.u64 	%p34, %rd19, 512;
	@%p34 bra 	$L__BB10_24;
	// begin inline asm
	mov.u32 %r175, %laneid;
	// end inline asm
	mov.b64 	%rd71, %fd335;
	mov.b64 	{%r177, %r182}, %rd71;
	mov.b32 	%r183, 1;
	mov.b32 	%r224, 31;
	mov.b32 	%r225, -1;
	// begin inline asm
	shfl.sync.down.b32 %r176, %r177, %r183, %r224, %r225;
	// end inline asm
	// begin inline asm
	shfl.sync.down.b32 %r181, %r182, %r183, %r224, %r225;
	// end inline asm
	mov.b64 	%rd72, {%r176, %r181};
	mov.b64 	%fd283, %rd72;
	setp.gt.s32 	%p58, %r175, 30;
	add.f64 	%fd284, %fd335, %fd283;
	selp.f64 	%fd285, %fd335, %fd284, %p58;
	mov.b64 	%rd73, %fd285;
	mov.b64 	{%r187, %r192}, %rd73;
	mov.b32 	%r193, 2;
	// begin inline asm
	shfl.sync.down.b32 %r186, %r187, %r193, %r224, %r225;
	// end inline asm
	// begin inline asm
	shfl.sync.down.b32 %r191, %r192, %r193, %r224, %r225;
	// end inline asm
	mov.b64 	%rd74, {%r186, %r191};
	mov.b64 	%fd286, %rd74;
	setp.gt.s32 	%p59, %r175, 29;
	add.f64 	%fd287, %fd285, %fd286;
	selp.f64 	%fd288, %fd285, %fd287, %p59;
	mov.b64 	%rd75, %fd288;
	mov.b64 	{%r197, %r202}, %rd75;
	mov.b32 	%r203, 4;
	// begin inline asm
	shfl.sync.down.b32 %r196, %r197, %r203, %r224, %r225;
	// end inline asm
	// begin inline asm
	shfl.sync.down.b32 %r201, %r202, %r203, %r224, %r225;
	// end inline asm
	mov.b64 	%rd76, {%r196, %r201};
	mov.b64 	%fd289, %rd76;
	setp.gt.s32 	%p60, %r175, 27;
	add.f64 	%fd290, %fd288, %fd289;
	selp.f64 	%fd291, %fd288, %fd290, %p60;
	mov.b64 	%rd77, %fd291;
	mov.b64 	{%r207, %r212}, %rd77;
	mov.b32 	%r213, 8;
	// begin inline asm
	shfl.sync.down.b32 %r206, %r207, %r213, %r224, %r225;
	// end inline asm
	// begin inline asm
	shfl.sync.down.b32 %r211, %r212, %r213, %r224, %r225;
	// end inline asm
	mov.b64 	%rd78, {%r206, %r211};
	mov.b64 	%fd292, %rd78;
	setp.gt.s32 	%p61, %r175, 23;
	add.f64 	%fd293, %fd291, %fd292;
	selp.f64 	%fd294, %fd291, %fd293, %p61;
	mov.b64 	%rd79, %fd294;
	mov.b64 	{%r217, %r222}, %rd79;
	mov.b32 	%r223, 16;
	// begin inline asm
	shfl.sync.down.b32 %r216, %r217, %r223, %r224, %r225;
	// end inline asm
	// begin inline asm
	shfl.sync.down.b32 %r221, %r222, %r223, %r224, %r225;
	// end inline asm
	mov.b64 	%rd80, {%r216, %r221};
	mov.b64 	%fd295, %rd80;
	setp.gt.s32 	%p62, %r175, 15;
	add.f64 	%fd16, %fd294, %fd295;
	selp.f64 	%fd347, %fd294, %fd16, %p62;
	setp.ne.s32 	%p63, %r175, 0;
	@%p63 bra 	$L__BB10_22;
	shr.u32 	%r226, %r2, 2;
	and.b32  	%r227, %r226, 248;
	mov.u32 	%r228, _ZZN3cub18CUB_300001_SM_10006detail6reduce28DeviceReduceSingleTileKernelINS2_10policy_hubIdyN4cuda3std3__44plusIdEEE10Policy1000EN6thrust24THRUST_300001_SM_1000_NS6detail15normal_iteratorINSD_10device_ptrIdEEEEPdyS9_ddNS7_10__identityEEEvT0_T1_T2_T3_T4_T6_E12temp_storage;
	add.s32 	%r229, %r228, %r227;
	st.shared.f64 	[%r229+16], %fd16;
$L__BB10_22:
	bar.sync 	0;
	setp.ne.s32 	%p64, %r2, 0;
	@%p64 bra 	$L__BB10_49;
	ld.shared.f64 	%fd296, [_ZZN3cub18CUB_300001_SM_10006detail6reduce28DeviceReduceSingleTileKernelINS2_10policy_hubIdyN4cuda3std3__44plusIdEEE10Policy1000EN6thrust24THRUST_300001_SM_1000_NS6detail15normal_iteratorINSD_10device_ptrIdEEEEPdyS9_ddNS7_10__identityEEEvT0_T1_T2_T3_T4_T6_E12temp_storage+24];
	add.f64 	%fd297, %fd347, %fd296;
	ld.shared.f64 	%fd298, [_ZZN3cub18CUB_300001_SM_10006detail6reduce28DeviceReduceSingleTileKernelINS2_10policy_hubIdyN4cuda3std3__44plusIdEEE10Policy1000EN6thrust24THRUST_300001_SM_1000_NS6detail15normal_iteratorINSD_10device_ptrIdEEEEPdyS9_ddNS7_10__identityEEEvT0_T1_T2_T3_T4_T6_E12temp_storage+32];
	add.f64 	%fd299, %fd297, %fd298;
	ld.shared.f64 	%fd300, [_ZZN3cub18CUB_300001_SM_10006detail6reduce28DeviceReduceSingleTileKernelINS2_10policy_hubIdyN4cuda3std3__44plusIdEEE10Policy1000EN6thrust24THRUST_300001_SM_1000_NS6detail15normal_iteratorINSD_10device_ptrIdEEEEPdyS9_ddNS7_10__identityEEEvT0_T1_T2_T3_T4_T6_E12temp_storage+40];
	add.f64 	%fd301, %fd299, %fd300;
	ld.shared.f64 	%fd302, [_ZZN3cub18CUB_300001_SM_10006detail6reduce28DeviceReduceSingleTileKernelINS2_10policy_hubIdyN4cuda3std3__44plusIdEEE10Policy1000EN6thrust24THRUST_300001_SM_1000_NS6detail15normal_iteratorINSD_10device_ptrIdEEEEPdyS9_ddNS7_10__identityEEEvT0_T1_T2_T3_T4_T6_E12temp_storage+48];
	add.f64 	%fd303, %fd301, %fd302;
	ld.shared.f64 	%fd304, [_ZZN3cub18CUB_300001_SM_10006detail6reduce28DeviceReduceSingleTileKernelINS2_10policy_hubIdyN4cuda3std3__44plusIdEEE10Policy1000EN6thrust24THRUST_300001_SM_1000_NS6detail15normal_iteratorINSD_10device_ptrIdEEEEPdyS9_ddNS7_10__identityEEEvT0_T1_T2_T3_T4_T6_E12temp_storage+56];
	add.f64 	%fd305, %fd303, %fd304;
	ld.shared.f64 	%fd306, [_ZZN3cub18CUB_300001_SM_10006detail6reduce28DeviceReduceSingleTileKernelINS2_10policy_hubIdyN4cuda3std3__44plusIdEEE10Policy1000EN6thrust24THRUST_300001_SM_1000_NS6detail15normal_iteratorINSD_10device_ptrIdEEEEPdyS9_ddNS7_10__identityEEEvT0_T1_T2_T3_T4_T6_E12temp_storage+64];
	add.f64 	%fd307, %fd305, %fd306;
	ld.shared.f64 	%fd308, [_ZZN3cub18CUB_300001_SM_10006detail6reduce28DeviceReduceSingleTileKernelINS2_10policy_hubIdyN4cuda3std3__44plusIdEEE10Policy1000EN6thrust24THRUST_300001_SM_1000_NS6detail15normal_iteratorINSD_10device_ptrIdEEEEPdyS9_ddNS7_10__identityEEEvT0_T1_T2_T3_T4_T6_E12temp_storage+72];
	add.f64 	%fd309, %fd307, %fd308;
	ld.shared.f64 	%fd310, [_ZZN3cub18CUB_300001_SM_10006detail6reduce28DeviceReduceSingleTileKernelINS2_10policy_hubIdyN4cuda3std3__44plusIdEEE10Policy1000EN6thrust24THRUST_300001_SM_1000_NS6detail15normal_iteratorINSD_10device_ptrIdEEEEPdyS9_ddNS7_10__identityEEEvT0_T1_T2_T3_T4_T6_E12temp_storage+80];
	add.f64 	%fd311, %fd309, %fd310;
	ld.shared.f64 	%fd312, [_ZZN3cub18CUB_300001_SM_10006detail6reduce28DeviceReduceSingleTileKernelINS2_10policy_hubIdyN4cuda3std3__44plusIdEEE10Policy1000EN6thrust24THRUST_300001_SM_1000_NS6detail15normal_iteratorINSD_10device_ptrIdEEEEPdyS9_ddNS7_10__identityEEEvT0_T1_T2_T3_T4_T6_E12temp_storage+88];
	add.f64 	%fd313, %fd311, %fd312;
	ld.shared.f64 	%fd314, [_ZZN3cub18CUB_300001_SM_10006detail6reduce28DeviceReduceSingleTileKernelINS2_10policy_hubIdyN4cuda3std3__44plusIdEEE10Policy1000EN6thrust24THRUST_300001_SM_1000_NS6detail15normal_iteratorINSD_10device_ptrIdEEEEPdyS9_ddNS7_10__identityEEEvT0_T1_T2_T3_T4_T6_E12temp_storage+96];
	add.f64 	%fd315, %fd313, %fd314;
	ld.shared.f64 	%fd316, [_ZZN3cub18CUB_300001_SM_10006detail6reduce28DeviceReduceSingleTileKernelINS2_10policy_hubIdyN4cuda3std3__44plusIdEEE10Policy1000EN6thrust24THRUST_300001_SM_1000_NS6detail15normal_iteratorINSD_10device_ptrIdEEEEPdyS9_ddNS7_10__identityEEEvT0_T1_T2_T3_T4_T6_E12temp_storage+104];
	add.f64 	%fd317, %fd315, %fd316;
	ld.shared.f64 	%fd318, [_ZZN3cub18CUB_300001_SM_10006detail6reduce28DeviceReduceSingleTileKernelINS2_10policy_hubIdyN4cuda3std3__44plusIdEEE10Policy1000EN6thrust24THRUST_300001_SM_1000_NS6detail15normal_iteratorINSD_10device_ptrIdEEEEPdyS9_ddNS7_10__identityEEEvT0_T1_T2_T3_T4_T6_E12temp_storage+112];
	add.f64 	%fd319, %fd317, %fd318;
	ld.shared.f64 	%fd320, [_ZZN3cub18CUB_300001_SM_10006detail6reduce28DeviceReduceSingleTileKernelINS2_10policy_hubIdyN4cuda3std3__44plusIdEEE10Policy1000EN6thrust24THRUST_300001_SM_1000_NS6detail15normal_iteratorINSD_10device_ptrIdEEEEPdyS9_ddNS7_10__identityEEEvT0_T1_T2_T3_T4_T6_E12temp_storage+120];
	add.f64 	%fd321, %fd319, %fd320;
	ld.shared.f64 	%fd322, [_ZZN3cub18CUB_300001_SM_10006detail6reduce28DeviceReduceSingleTileKernelINS2_10policy_hubIdyN4cuda3std3__44plusIdEEE10Policy1000EN6thrust24THRUST_300001_SM_1000_NS6detail15normal_iteratorINSD_10device_ptrIdEEEEPdyS9_ddNS7_10__identityEEEvT0_T1_T2_T3_T4_T6_E12temp_storage+128];
	add.f64 	%fd323, %fd321, %fd322;
	ld.shared.f64 	%fd324, [_ZZN3cub18CUB_300001_SM_10006detail6reduce28DeviceReduceSingleTileKernelINS2_10policy_hubIdyN4cuda3std3__44plusIdEEE10Policy1000EN6thrust24THRUST_300001_SM_1000_NS6detail15normal_iteratorINSD_10device_ptrIdEEEEPdyS9_ddNS7_10__identityEEEvT0_T1_T2_T3_T4_T6_E12temp_storage+136];
	add.f64 	%fd347, %fd323, %fd324;
	bra.uni 	$L__BB10_49;
$L__BB10_24:
	// begin inline asm
	mov.u32 %r112, %laneid;
	// end inline asm
	and.b32  	%r163, %r2, 992;
	add.s32 	%r164, %r163, 32;
	setp.gt.u32 	%p35, %r164, %r1;
	not.b32 	%r165, %r163;
	add.s32 	%r166, %r1, %r165;
	selp.b32 	%r161, %r166, 31, %p35;
	mov.b64 	%rd61, %fd335;
	mov.b64 	{%r114, %r119}, %rd61;
	mov.b32 	%r120, 1;
	mov.b32 	%r162, -1;
	// begin inline asm
	shfl.sync.down.b32 %r113, %r114, %r120, %r161, %r162;
	// end inline asm
	// begin inline asm
	shfl.sync.down.b32 %r118, %r119, %r120, %r161, %r162;
	// end inline asm
	mov.b64 	%rd62, {%r113, %r118};
	mov.b64 	%fd225, %rd62;
	setp.lt.s32 	%p36, %r112, %r161;
	add.f64 	%fd226, %fd335, %fd225;
	selp.f64 	%fd227, %fd226, %fd335, %p36;
	mov.b64 	%rd63, %fd227;
	mov.b64 	{%r124, %r129}, %rd63;
	mov.b32 	%r130, 2;
	// begin inline asm
	shfl.sync.down.b32 %r123, %r124, %r130, %r161, %r162;
	// end inline asm
	// begin inline asm
	shfl.sync.down.b32 %r128, %r129, %r130, %r161, %r162;
	// end inline asm
	mov.b64 	%rd64, {%r123, %r128};
	mov.b64 	%fd228, %rd64;
	add.s32 	%r167, %r112, 2;
	setp.gt.s32 	%p37, %r167, %r161;
	add.f64 	%fd229, %fd227, %fd228;
	selp.f64 	%fd230, %fd227, %fd229, %p37;
	mov.b64 	%rd65, %fd230;
	mov.b64 	{%r134, %r139}, %rd65;
	mov.b32 	%r140, 4;
	// begin inline asm
	shfl.sync.down.b32 %r133, %r134, %r140, %r161, %r162;
	// end inline asm
	// begin inline asm
	shfl.sync.down.b32 %r138, %r139, %r140, %r161, %r162;
	// end inline asm
	mov.b64 	%rd66, {%r133, %r138};
	mov.b64 	%fd231, %rd66;
	add.s32 	%r168, %r112, 4;
	setp.gt.s32 	%p38, %r168, %r161;
	add.f64 	%fd232, %fd230, %fd231;
	selp.f64 	%fd233, %fd230, %fd232, %p38;
	mov.b64 	%rd67, %fd233;
	mov.b64 	{%r144, %r149}, %rd67;
	mov.b32 	%r150, 8;
	// begin inline asm
	shfl.sync.down.b32 %r143, %r144, %r150, %r161, %r162;
	// end inline asm
	// begin inline asm
	shfl.sync.down.b32 %r148, %r149, %r150, %r161, %r162;
	// end inline asm
	mov.b64 	%rd68, {%r143, %r148};
	mov.b64 	%fd234, %rd68;
	add.s32 	%r169, %r112, 8;
	setp.gt.s32 	%p39, %r169, %r161;
	add.f64 	%fd235, %fd233, %fd234;
	selp.f64 	%fd236, %fd233, %fd235, %p39;
	mov.b64 	%rd69, %fd236;
	mov.b64 	{%r154, %r159}, %rd69;
	mov.b32 	%r160, 16;
	// begin inline asm
	shfl.sync.down.b32 %r153, %r154, %r160, %r161, %r162;
	// end inline asm
	// begin inline asm
	shfl.sync.down.b32 %r158, %r159, %r160, %r161, %r162;
	// end inline asm
	mov.b64 	%rd70, {%r153, %r158};
	mov.b64 	%fd237, %rd70;
	add.s32 	%r170, %r112, 16;
	setp.gt.s32 	%p40, %r170, %r161;
	add.f64 	%fd238, %fd236, %fd237;
	selp.f64 	%fd347, %fd236, %fd238, %p40;
	setp.ne.s32 	%p41, %r112, 0;
	@%p41 bra 	$L__BB10_26;
	shr.u32 	%r171, %r2, 2;
	and.b32  	%r172, %r171, 248;
	mov.u32 	%r173, _ZZN3cub18CUB_300001_SM_10006detail6reduce28DeviceReduceSingleTileKernelINS2_10policy_hubIdyN4cuda3std3__44plusIdEEE10Policy1000EN6thrust24THRUST_300001_SM_1000_NS6detail15normal_iteratorINSD_10device_ptrIdEEEEPdyS9_ddNS7_10__identityEEEvT0_T1_T2_T3_T4_T6_E12temp_storage;
	add.s32 	%r174, %r173, %r172;
	st.shared.f64 	[%r174+16], %fd347;
$L__BB10_26:
	bar.sync 	0;
	setp.ne.s32 	%p42, %r2, 0;
	@%p42 bra 	$L__BB10_49;
	setp.gt.u64 	%p43, %rd19, 32;
	ld.shared.f64 	%fd239, [_ZZN3cub18CUB_300001_SM_10006detail6reduce28DeviceReduceSingleTileKernelINS2_10policy_hubIdyN4cuda3std3__44plusIdEEE10Policy1000EN6thrust24THRUST_300001_SM_1000_NS6detail15normal_iteratorINSD_10device_ptrIdEEEEPdyS9_ddNS7_10__identityEEEvT0_T1_T2_T3_T4_T6_E12temp_storage+24];
	add.f64 	%fd240, %fd347, %fd239;
	selp.f64 	%fd241, %fd240, %fd347, %p43;
	setp.gt.u64 	%p44, %rd19, 64;
	ld.shared.f64 	%fd242, [_ZZN3cub18CUB_300001_SM_10006detail6reduce28DeviceReduceSingleTileKernelINS2_10policy_hubIdyN4cuda3std3__44plusIdEEE10Policy1000EN6thrust24THRUST_300001_SM_1000_NS6detail15normal_iteratorINSD_10device_ptrIdEEEEPdyS9_ddNS7_10__identityEEEvT0_T1_T2_T3_T4_T6_E12temp_storage+32];
	add.f64 	%fd243, %fd242, %fd241;
	selp.f64 	%fd244, %fd243, %fd241, %p44;
	setp.gt.u64 	%p45, %rd19, 96;
	ld.shared.f64 	%fd245, [_ZZN3cub18CUB_300001_SM_10006detail6reduce28DeviceReduceSingleTileKernelINS2_10policy_hubIdyN4cuda3std3__44plusIdEEE10Policy1000EN6thrust24THRUST_300001_SM_1000_NS6detail15normal_iteratorINSD_10device_ptrIdEEEEPdyS9_ddNS7_10__identityEEEvT0_T1_T2_T3_T4_T6_E12temp_storage+40];
	add.f64 	%fd246, %fd245, %fd244;
	selp.f64 	%fd247, %fd246, %fd244, %p45;
	setp.gt.u64 	%p46, %rd19, 128;
	ld.shared.f64 	%fd248, [_ZZN3cub18CUB_300001_SM_10006detail6reduce28DeviceReduceSingleTileKernelINS2_10policy_hubIdyN4cuda3std3__44plusIdEEE10Policy1000EN6thrust24THRUST_300001_SM_1000_NS6detail15normal_iteratorINSD_10device_ptrIdEEEEPdyS9_ddNS7_10__identityEEEvT0_T1_T2_T3_T4_T6_E12temp_storage+48];
	add.f64 	%fd249, %fd248, %fd247;
	selp.f64 	%fd250, %fd249, %fd247, %p46;
	setp.gt.u64 	%p47, %rd19, 160;
	ld.shared.f64 	%fd251, [_ZZN3cub18CUB_300001_SM_10006detail6reduce28DeviceReduceSingleTileKernelINS2_10policy_hubIdyN4cuda3std3__44plusIdEEE10Policy1000EN6thrust24THRUST_300001_SM_1000_NS6detail15normal_iteratorINSD_10device_ptrIdEEEEPdyS9_ddNS7_10__identityEEEvT0_T1_T2_T3_T4_T6_E12temp_storage+56];
	add.f64 	%fd252, %fd251, %fd250;
	selp.f64 	%fd253, %fd252, %fd250, %p47;
	setp.gt.u64 	%p48, %rd19, 192;
	ld.shared.f64 	%fd254, [_ZZN3cub18CUB_300001_SM_10006detail6reduce28DeviceReduceSingleTileKernelINS2_10policy_hubIdyN4cuda3std3__44plusIdEEE10Policy1000EN6thrust24THRUST_300001_SM_1000_NS6detail15normal_iteratorINSD_10device_ptrIdEEEEPdyS9_ddNS7_10__identityEEEvT0_T1_T2_T3_T4_T6_E12temp_storage+64];
	add.f64 	%fd255, %fd254, %fd253;
	selp.f64 	%fd256, %fd255, %fd253, %p48;
	setp.gt.u64 	%p49, %rd19, 224;
	ld.shared.f64 	%fd257, [_ZZN3cub18CUB_300001_SM_10006detail6reduce28DeviceReduceSingleTileKernelINS2_10policy_hubIdyN4cuda3std3__44plusIdEEE10Policy1000EN6thrust24THRUST_300001_SM_1000_NS6detail15normal_iteratorINSD_10device_ptrIdEEEEPdyS9_ddNS7_10__identityEEEvT0_T1_T2_T3_T4_T6_E12temp_storage+72];
	add.f64 	%fd258, %fd257, %fd256;
	selp.f64 	%fd259, %fd258, %fd256, %p49;
	setp.gt.u64 	%p50, %rd19, 256;
	ld.shared.f64 	%fd260, [_ZZN3cub18CUB_300001_SM_10006detail6reduce28DeviceReduceSingleTileKernelINS2_10policy_hubIdyN4cuda3std3__44plusIdEEE10Policy1000EN6thrust24THRUST_300001_SM_1000_NS6detail15normal_iteratorINSD_10device_ptrIdEEEEPdyS9_ddNS7_10__identityEEEvT0_T1_T2_T3_T4_T6_E12temp_storage+80];
	add.f64 	%fd261, %fd260, %fd259;
	selp.f64 	%fd262, %fd261, %fd259, %p50;
	setp.gt.u64 	%p51, %rd19, 288;
	ld.shared.f64 	%fd263, [_ZZN3cub18CUB_300001_SM_10006detail6reduce28DeviceReduceSingleTileKernelINS2_10policy_hubIdyN4cuda3std3__44plusIdEEE10Policy1000EN6thrust24THRUST_300001_SM_1000_NS6detail15normal_iteratorINSD_10device_ptrIdEEEEPdyS9_ddNS7_10__identityEEEvT0_T1_T2_T3_T4_T6_E12temp_storage+88];
	add.f64 	%fd264, %fd263, %fd262;
	selp.f64 	%fd265, %fd264, %fd262, %p51;
	setp.gt.u64 	%p52, %rd19, 320;
	ld.shared.f64 	%fd266, [_ZZN3cub18CUB_300001_SM_10006detail6reduce28DeviceReduceSingleTileKernelINS2_10policy_hubIdyN4cuda3std3__44plusIdEEE10Policy1000EN6thrust24THRUST_300001_SM_1000_NS6detail15normal_iteratorINSD_10device_ptrIdEEEEPdyS9_ddNS7_10__identityEEEvT0_T1_T2_T3_T4_T6_E12temp_storage+96];
	add.f64 	%fd267, %fd266, %fd265;
	selp.f64 	%fd268, %fd267, %fd265, %p52;
	setp.gt.u64 	%p53, %rd19, 352;
	ld.shared.f64 	%fd269, [_ZZN3cub18CUB_300001_SM_10006detail6reduce28DeviceReduceSingleTileKernelINS2_10policy_hubIdyN4cuda3std3__44plusIdEEE10Policy1000EN6thrust24THRUST_300001_SM_1000_NS6detail15normal_iteratorINSD_10device_ptrIdEEEEPdyS9_ddNS7_10__identityEEEvT0_T1_T2_T3_T4_T6_E12temp_storage+104];
	add.f64 	%fd270, %fd269, %fd268;
	selp.f64 	%fd271, %fd270, %fd268, %p53;
	setp.gt.u64 	%p54, %rd19, 384;
	ld.shared.f64 	%fd272, [_ZZN3cub18CUB_300001_SM_10006detail6reduce28DeviceReduceSingleTileKernelINS2_10policy_hubIdyN4cuda3std3__44plusIdEEE10Policy1000EN6thrust24THRUST_300001_SM_1000_NS6detail15normal_iteratorINSD_10device_ptrIdEEEEPdyS9_ddNS7_10__identityEEEvT0_T1_T2_T3_T4_T6_E12temp_storage+112];
	add.f64 	%fd273, %fd272, %fd271;
	selp.f64 	%fd274, %fd273, %fd271, %p54;
	setp.gt.u64 	%p55, %rd19, 416;
	ld.shared.f64 	%fd275, [_ZZN3cub18CUB_300001_SM_10006detail6reduce28DeviceReduceSingleTileKernelINS2_10policy_hubIdyN4cuda3std3__44plusIdEEE10Policy1000EN6thrust24THRUST_300001_SM_1000_NS6detail15normal_iteratorINSD_10device_ptrIdEEEEPdyS9_ddNS7_10__identityEEEvT0_T1_T2_T3_T4_T6_E12temp_storage+120];
	add.f64 	%fd276, %fd275, %fd274;
	selp.f64 	%fd277, %fd276, %fd274, %p55;
	setp.gt.u64 	%p56, %rd19, 448;
	ld.shared.f64 	%fd278, [_ZZN3cub18CUB_300001_SM_10006detail6reduce28DeviceReduceSingleTileKernelINS2_10policy_hubIdyN4cuda3std3__44plusIdEEE10Policy1000EN6thrust24THRUST_300001_SM_1000_NS6detail15normal_iteratorINSD_10device_ptrIdEEEEPdyS9_ddNS7_10__identityEEEvT0_T1_T2_T3_T4_T6_E12temp_storage+128];
	add.f64 	%fd279, %fd278, %fd277;
	selp.f64 	%fd280, %fd279, %fd277, %p56;
	setp.gt.u64 	%p57, %rd19, 480;
	ld.shared.f64 	%fd281, [_ZZN3cub18CUB_300001_SM_10006detail6reduce28DeviceReduceSingleTileKernelINS2_10policy_hubIdyN4cuda3std3__44plusIdEEE10Policy1000EN6thrust24THRUST_300001_SM_1000_NS6detail15normal_iteratorINSD_10device_ptrIdEEEEPdyS9_ddNS7_10__identityEEEvT0_T1_T2_T3_T4_T6_E12temp_storage+136];
	add.f64 	%fd282, %fd281, %fd280;
	selp.f64 	%fd347, %fd282, %fd280, %p57;
	bra.uni 	$L__BB10_49;
$L__BB10_28:
	mov.u32 	%r24, %tid.x;
	cvt.u64.u32 	%rd6, %r24;
	mul.wide.u32 	%rd22, %r24, 8;
	add.s64 	%rd7, %rd2, %rd22;
	ld.global.f64 	%fd43, [%rd7];
	ld.global.f64 	%fd44, [%rd7+4096];
	ld.global.f64 	%fd45, [%rd7+8192];
	ld.global.f64 	%fd46, [%rd7+12288];
	ld.global.f64 	%fd47, [%rd7+16384];
	ld.global.f64 	%fd48, [%rd7+20480];
	ld.global.f64 	%fd49, [%rd7+24576];
	add.f64 	%fd50, %fd43, %fd44;
	add.f64 	%fd51, %fd50, %fd45;
	add.f64 	%fd52, %fd51, %fd46;
	add.f64 	%fd53, %fd52, %fd47;
	add.f64 	%fd54, %fd53, %fd48;
	add.f64 	%fd346, %fd54, %fd49;
	add.s64 	%rd8, %rd19, -3584;
	setp.lt.u64 	%p3, %rd8, 3584;
	mov.b64 	%rd83, 3584;
	@%p3 bra 	$L__BB10_32;
	mov.b64 	%rd83, 3584;
$L__BB10_30:
	shl.b64 	%rd24, %rd83, 3;
	add.s64 	%rd25, %rd7, %rd24;
	ld.global.f64 	%fd55, [%rd25];
	ld.global.f64 	%fd56, [%rd25+4096];
	ld.global.f64 	%fd57, [%rd25+8192];
	ld.global.f64 	%fd58, [%rd25+12288];
	ld.global.f64 	%fd59, [%rd25+16384];
	ld.global.f64 	%fd60, [%rd25+20480];
	ld.global.f64 	%fd61, [%rd25+24576];
	add.f64 	%fd62, %fd346, %fd55;
	add.f64 	%fd63, %fd62, %fd56;
	add.f64 	%fd64, %fd63, %fd57;
	add.f64 	%fd65, %fd64, %fd58;
	add.f64 	%fd66, %fd65, %fd59;
	add.f64 	%fd67, %fd66, %fd60;
	add.f64 	%fd346, %fd67, %fd61;
	sub.s64 	%rd26, %rd19, %rd83;
	setp.lt.u64 	%p4, %rd26, 3584;
	@%p4 bra 	$L__BB10_45;
	add.s64 	%rd83, %rd83, 3584;
	setp.le.u64 	%p5, %rd83, %rd8;
	@%p5 bra 	$L__BB10_30;
$L__BB10_32:
	setp.le.u64 	%p6, %rd19, %rd83;
	cvt.u32.u64 	%r42, %rd83;
	cvt.u32.u64 	%r43, %rd19;
	sub.s32 	%r44, %r43, %r42;
	setp.ge.s32 	%p7, %r24, %r44;
	or.pred  	%p8, %p6, %p7;
	@%p8 bra 	$L__BB10_45;
	not.b32 	%r47, %r24;
	add.s32 	%r48, %r47, %r43;
	sub.s32 	%r50, %r48, %r42;
	shr.u32 	%r51, %r50, 9;
	add.s32 	%r25, %r51, 1;
	and.b32  	%r26, %r25, 15;
	setp.lt.u32 	%p9, %r50, 7680;
	mov.u32 	%r242, %r24;
	@%p9 bra 	$L__BB10_36;
	and.b32  	%r52, %r25, 16777200;
	neg.s32 	%r240, %r52;
	add.s64 	%rd27, %rd83, %rd6;
	shl.b64 	%rd28, %rd27, 3;
	add.s64 	%rd29, %rd28, %rd2;
	add.s64 	%rd84, %rd29, 32768;
	mov.u32 	%r242, %r24;
$L__BB10_35:
	.pragma "nounroll";
	ld.global.f64 	%fd69, [%rd84+-32768];
	add.f64 	%fd70, %fd346, %fd69;
	ld.global.f64 	%fd71, [%rd84+-28672];
	add.f64 	%fd72, %fd70, %fd71;
	ld.global.f64 	%fd73, [%rd84+-24576];
	add.f64 	%fd74, %fd72, %fd73;
	ld.global.f64 	%fd75, [%rd84+-20480];
	add.f64 	%fd76, %fd74, %fd75;
	ld.global.f64 	%fd77, [%rd84+-16384];
	add.f64 	%fd78, %fd76, %fd77;
	ld.global.f64 	%fd79, [%rd84+-12288];
	add.f64 	%fd80, %fd78, %fd79;
	ld.global.f64 	%fd81, [%rd84+-8192];
	add.f64 	%fd82, %fd80, %fd81;
	ld.global.f64 	%fd83, [%rd84+-4096];
	add.f64 	%fd84, %fd82, %fd83;
	ld.global.f64 	%fd85, [%rd84];
	add.f64 	%fd86, %fd84, %fd85;
	ld.global.f64 	%fd87, [%rd84+4096];
	add.f64 	%fd88, %fd86, %fd87;
	ld.global.f64 	%fd89, [%rd84+8192];
	add.f64 	%fd90, %fd88, %fd89;
	ld.global.f64 	%fd91, [%rd84+12288];
	add.f64 	%fd92, %fd90, %fd91;
	ld.global.f64 	%fd93, [%rd84+16384];
	add.f64 	%fd94, %fd92, %fd93;
	ld.global.f64 	%fd95, [%rd84+20480];
	add.f64 	%fd96, %fd94, %fd95;
	ld.global.f64 	%fd97, [%rd84+24576];
	add.f64 	%fd98, %fd96, %fd97;
	ld.global.f64 	%fd99, [%rd84+28672];
	add.f64 	%fd346, %fd98, %fd99;
	add.s32 	%r242, %r242, 8192;
	add.s32 	%r240, %r240, 16;
	add.s64 	%rd84, %rd84, 65536;
	setp.ne.s32 	%p10, %r240, 0;
	@%p10 bra 	$L__BB10_35;
$L__BB10_36:
	setp.eq.s32 	%p11, %r26, 0;
	@%p11 bra 	$L__BB10_45;
	and.b32  	%r33, %r25, 7;
	setp.lt.u32 	%p12, %r26, 8;
	@%p12 bra 	$L__BB10_39;
	cvt.u64.u32 	%rd30, %r242;
	add.s64 	%rd31, %rd83, %rd30;
	shl.b64 	%rd32, %rd31, 3;
	add.s64 	%rd33, %rd2, %rd32;
	ld.global.f64 	%fd101, [%rd33];
	add.f64 	%fd102, %fd346, %fd101;
	ld.global.f64 	%fd103, [%rd33+4096];
	add.f64 	%fd104, %fd102, %fd103;
	ld.global.f64 	%fd105, [%rd33+8192];
	add.f64 	%fd106, %fd104, %fd105;
	ld.global.f64 	%fd107, [%rd33+12288];
	add.f64 	%fd108, %fd106, %fd107;
	ld.global.f64 	%fd109, [%rd33+16384];
	add.f64 	%fd110, %fd108, %fd109;
	ld.global.f64 	%fd111, [%rd33+20480];
	add.f64 	%fd112, %fd110, %fd111;
	ld.global.f64 	%fd113, [%rd33+24576];
	add.f64 	%fd114, %fd112, %fd113;
	ld.global.f64 	%fd115, [%rd33+28672];
	add.f64 	%fd346, %fd114, %fd115;
	add.s32 	%r242, %r242, 4096;
$L__BB10_39:
	setp.eq.s32 	%p13, %r33, 0;
	@%p13 bra 	$L__BB10_45;
	and.b32  	%r36, %r25, 3;
	setp.lt.u32 	%p14, %r33, 4;
	@%p14 bra 	$L__BB10_42;
	cvt.u64.u32 	%rd34, %r242;
	add.s64 	%rd35, %rd83, %rd34;
	shl.b64 	%rd36, %rd35, 3;
	add.s64 	%rd37, %rd2, %rd36;
	ld.global.f64 	%fd117, [%rd37];
	add.f64 	%fd118, %fd346, %fd117;
	ld.global.f64 	%fd119, [%rd37+4096];
	add.f64 	%fd120, %fd118, %fd119;
	ld.global.f64 	%fd121, [%rd37+8192];
	add.f64 	%fd122, %fd120, %fd121;
	ld.global.f64 	%fd123, [%rd37+12288];
	add.f64 	%fd346, %fd122, %fd123;
	add.s32 	%r242, %r242, 2048;
$L__BB10_42:
	setp.eq.s32 	%p15, %r36, 0;
	@%p15 bra 	$L__BB10_45;
	cvt.u64.u32 	%rd38, %r242;
	add.s64 	%rd39, %rd83, %rd38;
	shl.b64 	%rd40, %rd39, 3;
	add.s64 	%rd85, %rd2, %rd40;
	neg.s32 	%r245, %r36;
$L__BB10_44:
	.pragma "nounroll";
	ld.global.f64 	%fd124, [%rd85];
	add.f64 	%fd346, %fd346, %fd124;
	add.s64 	%rd85, %rd85, 4096;
	add.s32 	%r245, %r245, 1;
	setp.ne.s32 	%p16, %r245, 0;
	@%p16 bra 	$L__BB10_44;
$L__BB10_45:
	// begin inline asm
	mov.u32 %r53, %laneid;
	// end inline asm
	mov.b64 	%rd41, %fd346;
	mov.b64 	{%r55, %r60}, %rd41;
	mov.b32 	%r61, 1;
	mov.b32 	%r102, 31;
	mov.b32 	%r103, -1;
	// begin inline asm
	shfl.sync.down.b32 %r54, %r55, %r61, %r102, %r103;
	// end inline asm
	// begin inline asm
	shfl.sync.down.b32 %r59, %r60, %r61, %r102, %r103;
	// end inline asm
	mov.b64 	%rd42, {%r54, %r59};
	mov.b64 	%fd125, %rd42;
	setp.gt.s32 	%p17, %r53, 30;
	add.f64 	%fd126, %fd346, %fd125;
	selp.f64 	%fd127, %fd346, %fd126, %p17;
	mov.b64 	%rd43, %fd127;
	mov.b64 	{%r65, %r70}, %rd43;
	mov.b32 	%r71, 2;
	// begin inline asm
	shfl.sync.down.b32 %r64, %r65, %r71, %r102, %r103;
	// end inline asm
	// begin inline asm
	shfl.sync.down.b32 %r69, %r70, %r71, %r102, %r103;
	// end inline asm
	mov.b64 	%rd44, {%r64, %r69};
	mov.b64 	%fd128, %rd44;
	setp.gt.s32 	%p18, %r53, 29;
	add.f64 	%fd129, %fd127, %fd128;
	selp.f64 	%fd130, %fd127, %fd129, %p18;
	mov.b64 	%rd45, %fd130;
	mov.b64 	{%r75, %r80}, %rd45;
	mov.b32 	%r81, 4;
	// begin inline asm
	shfl.sync.down.b32 %r74, %r75, %r81, %r102, %r103;
	// end inline asm
	// begin inline asm
	shfl.sync.down.b32 %r79, %r80, %r81, %r102, %r103;
	// end inline asm
	mov.b64 	%rd46, {%r74, %r79};
	mov.b64 	%fd131, %rd46;
	setp.gt.s32 	%p19, %r53, 27;
	add.f64 	%fd132, %fd130, %fd131;
	selp.f64 	%fd133, %fd130, %fd132, %p19;
	mov.b64 	%rd47, %fd133;
	mov.b64 	{%r85, %r90}, %rd47;
	mov.b32 	%r91, 8;
	// begin inline asm
	shfl.sync.down.b32 %r84, %r85, %r91, %r102, %r103;
	// end inline asm
	// begin inline asm
	shfl.sync.down.b32 %r89, %r90, %r91, %r102, %r103;
	// end inline asm
	mov.b64 	%rd48, {%r84, %r89};
	mov.b64 	%fd134, %rd48;
	setp.gt.s32 	%p20, %r53, 23;
	add.f64 	%fd135, %fd133, %fd134;
	selp.f64 	%fd136, %fd133, %fd135, %p20;
	mov.b64 	%rd49, %fd136;
	mov.b64 	{%r95, %r100}, %rd49;
	mov.b32 	%r101, 16;
	// begin inline asm
	shfl.sync.down.b32 %r94, %r95, %r101, %r102, %r103;
	// end inline asm
	// begin inline asm
	shfl.sync.down.b32 %r99, %r100, %r101, %r102, %r103;
	// end inline asm
	mov.b64 	%rd50, {%r94, %r99};
	mov.b64 	%fd137, %rd50;
	setp.gt.s32 	%p21, %r53, 15;
	add.f64 	%fd38, %fd136, %fd137;
	selp.f64 	%fd347, %fd136, %fd38, %p21;
	setp.ne.s32 	%p22, %r53, 0;
	@%p22 bra 	$L__BB10_47;
	shr.u32 	%r104, %r24, 2;
	and.b32  	%r105, %r104, 248;
	mov.u32 	%r106, _ZZN3cub18CUB_300001_SM_10006detail6reduce28DeviceReduceSingleTileKernelINS2_10policy_hubIdyN4cuda3std3__44plusIdEEE10Policy1000EN6thrust24THRUST_300001_SM_1000_NS6detail15normal_iteratorINSD_10device_ptrIdEEEEPdyS9_ddNS7_10__identityEEEvT0_T1_T2_T3_T4_T6_E12temp_storage;
	add.s32 	%r107, %r106, %r105;
	st.shared.f64 	[%r107+16], %fd38;
$L__BB10_47:
	bar.sync 	0;
	setp.ne.s32 	%p23, %r24, 0;
	@%p23 bra 	$L__BB10_49;
	ld.shared.f64 	%fd138, [_ZZN3cub18CUB_300001_SM_10006detail6reduce28DeviceReduceSingleTileKernelINS2_10policy_hubIdyN4cuda3std3__44plusIdEEE10Policy1000EN6thrust24THRUST_300001_SM_1000_NS6detail15normal_iteratorINSD_10device_ptrIdEEEEPdyS9_ddNS7_10__identityEEEvT0_T1_T2_T3_T4_T6_E12temp_storage+24];
	add.f64 	%fd139, %fd347, %fd138;
	ld.shared.f64 	%fd140, [_ZZN3cub18CUB_300001_SM_10006detail6reduce28DeviceReduceSingleTileKernelINS2_10policy_hubIdyN4cuda3std3__44plusIdEEE10Policy1000EN6thrust24THRUST_300001_SM_1000_NS6detail15normal_iteratorINSD_10device_ptrIdEEEEPdyS9_ddNS7_10__identityEEEvT0_T1_T2_T3_T4_T6_E12temp_storage+32];
	add.f64 	%fd141, %fd139, %fd140;
	ld.shared.f64 	%fd142, [_ZZN3cub18CUB_300001_SM_10006detail6reduce28DeviceReduceSingleTileKernelINS2_10policy_hubIdyN4cuda3std3__44plusIdEEE10Policy1000EN6thrust24THRUST_300001_SM_1000_NS6detail15normal_iteratorINSD_10device_ptrIdEEEEPdyS9_ddNS7_10__identityEEEvT0_T1_T2_T3_T4_T6_E12temp_storage+40];
	add.f64 	%fd143, %fd141, %fd142;
	ld.shared.f64 	%fd144, [_ZZN3cub18CUB_300001_SM_10006detail6reduce28DeviceReduceSingleTileKernelINS2_10policy_hubIdyN4cuda3std3__44plusIdEEE10Policy1000EN6thrust24THRUST_300001_SM_1000_NS6detail15normal_iteratorINSD_10device_ptrIdEEEEPdyS9_ddNS7_10__identityEEEvT0_T1_T2_T3_T4_T6_E12temp_storage+48];
	add.f64 	%fd145, %fd143, %fd144;
	ld.shared.f64 	%fd146, [_ZZN3cub18CUB_300001_SM_10006detail6reduce28DeviceReduceSingleTileKernelINS2_10policy_hubIdyN4cuda3std3__44plusIdEEE10Policy1000EN6thrust24THRUST_300001_SM_1000_NS6detail15normal_iteratorINSD_10device_ptrIdEEEEPdyS9_ddNS7_10__identityEEEvT0_T1_T2_T3_T4_T6_E12temp_storage+56];
	add.f64 	%fd147, %fd145, %fd146;
	ld.shared.f64 	%fd148, [_ZZN3cub18CUB_300001_SM_10006detail6reduce28DeviceReduceSingleTileKernelINS2_10policy_hubIdyN4cuda3std3__44plusIdEEE10Policy1000EN6thrust24THRUST_300001_SM_1000_NS6detail15normal_iteratorINSD_10device_ptrIdEEEEPdyS9_ddNS7_10__identityEEEvT0_T1_T2_T3_T4_T6_E12temp_storage+64];
	add.f64 	%fd149, %fd147, %fd148;
	ld.shared.f64 	%fd150, [_ZZN3cub18CUB_300001_SM_10006detail6reduce28DeviceReduceSingleTileKernelINS2_10policy_hubIdyN4cuda3std3__44plusIdEEE10Policy1000EN6thrust24THRUST_300001_SM_1000_NS6detail15normal_iteratorINSD_10device_ptrIdEEEEPdyS9_ddNS7_10__identityEEEvT0_T1_T2_T3_T4_T6_E12temp_storage+72];
	add.f64 	%fd151, %fd149, %fd150;
	ld.shared.f64 	%fd152, [_ZZN3cub18CUB_300001_SM_10006detail6reduce28DeviceReduceSingleTileKernelINS2_10policy_hubIdyN4cuda3std3__44plusIdEEE10Policy1000EN6thrust24THRUST_300001_SM_1000_NS6detail15normal_iteratorINSD_10device_ptrIdEEEEPdyS9_ddNS7_10__identityEEEvT0_T1_T2_T3_T4_T6_E12temp_storage+80];
	add.f64 	%fd153, %fd151, %fd152;
	ld.shared.f64 	%fd154, [_ZZN3cub18CUB_300001_SM_10006detail6reduce28DeviceReduceSingleTileKernelINS2_10policy_hubIdyN4cuda3std3__44plusIdEEE10Policy1000EN6thrust24THRUST_300001_SM_1000_NS6detail15normal_iteratorINSD_10device_ptrIdEEEEPdyS9_ddNS7_10__identityEEEvT0_T1_T2_T3_T4_T6_E12temp_storage+88];
	add.f64 	%fd155, %fd153, %fd154;
	ld.shared.f64 	%fd156, [_ZZN3cub18CUB_300001_SM_10006detail6reduce28DeviceReduceSingleTileKernelINS2_10policy_hubIdyN4cuda3std3__44plusIdEEE10Policy1000EN6thrust24THRUST_300001_SM_1000_NS6detail15normal_iteratorINSD_10device_ptrIdEEEEPdyS9_ddNS7_10__identityEEEvT0_T1_T2_T3_T4_T6_E12temp_storage+96];
	add.f64 	%fd157, %fd155, %fd156;
	ld.shared.f64 	%fd158, [_ZZN3cub18CUB_300001_SM_10006detail6reduce28DeviceReduceSingleTileKernelINS2_10policy_hubIdyN4cuda3std3__44plusIdEEE10Policy1000EN6thrust24THRUST_300001_SM_1000_NS6detail15normal_iteratorINSD_10device_ptrIdEEEEPdyS9_ddNS7_10__identityEEEvT0_T1_T2_T3_T4_T6_E12temp_storage+104];
	add.f64 	%fd159, %fd157, %fd158;
	ld.shared.f64 	%fd160, [_ZZN3cub18CUB_300001_SM_10006detail6reduce28DeviceReduceSingleTileKernelINS2_10policy_hubIdyN4cuda3std3__44plusIdEEE10Policy1000EN6thrust24THRUST_300001_SM_1000_NS6detail15normal_iteratorINSD_10device_ptrIdEEEEPdyS9_ddNS7_10__identityEEEvT0_T1_T2_T3_T4_T6_E12temp_storage+112];
	add.f64 	%fd161, %fd159, %fd160;
	ld.shared.f64 	%fd162, [_ZZN3cub18CUB_300001_SM_10006detail6reduce28DeviceReduceSingleTileKernelINS2_10policy_hubIdyN4cuda3std3__44plusIdEEE10Policy1000EN6thrust24THRUST_300001_SM_1000_NS6detail15normal_iteratorINSD_10device_ptrIdEEEEPdyS9_ddNS7_10__identityEEEvT0_T1_T2_T3_T4_T6_E12temp_storage+120];
	add.f64 	%fd163, %fd161, %fd162;
	ld.shared.f64 	%fd164, [_ZZN3cub18CUB_300001_SM_10006detail6reduce28DeviceReduceSingleTileKernelINS2_10policy_hubIdyN4cuda3std3__44plusIdEEE10Policy1000EN6thrust24THRUST_300001_SM_1000_NS6detail15normal_iteratorINSD_10device_ptrIdEEEEPdyS9_ddNS7_10__identityEEEvT0_T1_T2_T3_T4_T6_E12temp_storage+128];
	add.f64 	%fd165, %fd163, %fd164;
	ld.shared.f64 	%fd166, [_ZZN3cub18CUB_300001_SM_10006detail6reduce28DeviceReduceSingleTileKernelINS2_10policy_hubIdyN4cuda3std3__44plusIdEEE10Policy1000EN6thrust24THRUST_300001_SM_1000_NS6detail15normal_iteratorINSD_10device_ptrIdEEEEPdyS9_ddNS7_10__identityEEEvT0_T1_T2_T3_T4_T6_E12temp_storage+136];
	add.f64 	%fd347, %fd165, %fd166;
$L__BB10_49:
	mov.u32 	%r230, %tid.x;
	setp.ne.s32 	%p65, %r230, 0;
	@%p65 bra 	$L__BB10_51;
	add.f64 	%fd325, %fd42, %fd347;
	st.global.f64 	[%rd1], %fd325;
$L__BB10_51:
	ret;

}
	// .globl	_ZN3cub18CUB_300001_SM_10006detail6reduce18DeviceReduceKernelINS2_10policy_hubIdyN4cuda3std3__44plusIdEEE10Policy1000EN6thrust24THRUST_300001_SM_1000_NS6detail15normal_iteratorINSD_10device_ptrIdEEEEyS9_dNS7_10__identityEEEvT0_PT3_T1_NS0_13GridEvenShareISN_EET2_T4_
.visible .entry _ZN3cub18CUB_300001_SM_10006detail6reduce18DeviceReduceKernelINS2_10policy_hubIdyN4cuda3std3__44plusIdEEE10Policy1000EN6thrust24THRUST_300001_SM_1000_NS6detail15normal_iteratorINSD_10device_ptrIdEEEEyS9_dNS7_10__identityEEEvT0_PT3_T1_NS0_13GridEvenShareISN_EET2_T4_(
	.param .align 8 .b8 _ZN3cub18CUB_300001_SM_10006detail6reduce18DeviceReduceKernelINS2_10policy_hubIdyN4cuda3std3__44plusIdEEE10Policy1000EN6thrust24THRUST_300001_SM_1000_NS6detail15normal_iteratorINSD_10device_ptrIdEEEEyS9_dNS7_10__identityEEEvT0_PT3_T1_NS0_13GridEvenShareISN_EET2_T4__param_0[8],
	.param .u64 .ptr .align 1 _ZN3cub18CUB_300001_SM_10006detail6reduce18DeviceReduceKernelINS2_10policy_hubIdyN4cuda3std3__44plusIdEEE10Policy1000EN6thrust24THRUST_300001_SM_1000_NS6detail15normal_iteratorINSD_10device_ptrIdEEEEyS9_dNS7_10__identityEEEvT0_PT3_T1_NS0_13GridEvenShareISN_EET2_T4__param_1,
	.param .u64 _ZN3cub18CUB_300001_SM_10006detail6reduce18DeviceReduceKernelINS2_10policy_hubIdyN4cuda3std3__44plusIdEEE10Policy1000EN6thrust24THRUST_300001_SM_1000_NS6detail15normal_iteratorINSD_10device_ptrIdEEEEyS9_dNS7_10__identityEEEvT0_PT3_T1_NS0_13GridEvenShareISN_EET2_T4__param_2,
	.param .align 8 .b8 _ZN3cub18CUB_300001_SM_10006detail6reduce18DeviceReduceKernelINS2_10policy_hubIdyN4cuda3std3__44plusIdEEE10Policy1000EN6thrust24THRUST_300001_SM_1000_NS6detail15normal_iteratorINSD_10device_ptrIdEEEEyS9_dNS7_10__identityEEEvT0_PT3_T1_NS0_13GridEvenShareISN_EET2_T4__param_3[72],
	.param .align 1 .b8 _ZN3cub18CUB_300001_SM_10006detail6reduce18DeviceReduceKernelINS2_10policy_hubIdyN4cuda3std3__44plusIdEEE10Policy1000EN6thrust24THRUST_300001_SM_1000_NS6detail15normal_iteratorINSD_10device_ptrIdEEEEyS9_dNS7_10__identityEEEvT0_PT3_T1_NS0_13GridEvenShareISN_EET2_T4__param_4[1],
	.param .align 1 .b8 _ZN3cub18CUB_300001_SM_10006detail6reduce18DeviceReduceKernelINS2_10policy_hubIdyN4cuda3std3__44plusIdEEE10Policy1000EN6thrust24THRUST_300001_SM_1000_NS6detail15normal_iteratorINSD_10device_ptrIdEEEEyS9_dNS7_10__identityEEEvT0_PT3_T1_NS0_13GridEvenShareISN_EET2_T4__param_5[1]
)
.maxntid 512
{
	.reg .pred 	%p<65>;
	.reg .b16 	%rs<4>;
	.reg .b32 	%r<280>;
	.reg .b64 	%rd<107>;
	.reg .b64 	%fd<344>;
	// demoted variable
	.shared .align 8 .b8 _ZZN3cub18CUB_300001_SM_10006detail6reduce18DeviceReduceKernelINS2_10policy_hubIdyN4cuda3std3__44plusIdEEE10Policy1000EN6thrust24THRUST_300001_SM_1000_NS6detail15normal_iteratorINSD_10device_ptrIdEEEEyS9_dNS7_10__identityEEEvT0_PT3_T1_NS0_13GridEvenShareISN_EET2_T4_E12temp_storage[152];
	ld.param.u64 	%rd1, [_ZN3cub18CUB_300001_SM_10006detail6reduce18DeviceReduceKernelINS2_10policy_hubIdyN4cuda3std3__44plusIdEEE10Policy1000EN6thrust24THRUST_300001_SM_1000_NS6detail15normal_iteratorINSD_10device_ptrIdEEEEyS9_dNS7_10__identityEEEvT0_PT3_T1_NS0_13GridEvenShareISN_EET2_T4__param_3+32];
	ld.param.u32 	%r1, [_ZN3cub18CUB_300001_SM_10006detail6reduce18DeviceReduceKernelINS2_10policy_hubIdyN4cuda3std3__44plusIdEEE10Policy1000EN6thrust24THRUST_300001_SM_1000_NS6detail15normal_iteratorINSD_10device_ptrIdEEEEyS9_dNS7_10__identityEEEvT0_PT3_T1_NS0_13GridEvenShareISN_EET2_T4__param_3+40];
	ld.param.u64 	%rd26, [_ZN3cub18CUB_300001_SM_10006detail6reduce18DeviceReduceKernelINS2_10policy_hubIdyN4cuda3std3__44plusIdEEE10Policy1000EN6thrust24THRUST_300001_SM_1000_NS6detail15normal_iteratorINSD_10device_ptrIdEEEEyS9_dNS7_10__identityEEEvT0_PT3_T1_NS0_13GridEvenShareISN_EET2_T4__param_0];
	cvta.to.global.u64 	%rd2, %rd26;
	mov.u32 	%r2, %ctaid.x;
	mul.lo.s32 	%r50, %r1, 3584;
	cvt.s64.s32 	%rd3, %r50;
	mul.lo.s32 	%r51, %r2, 3584;
	cvt.u64.u32 	%rd4, %r51;
	sub.s64 	%rd5, %rd1, %rd4;
	setp.gt.u64 	%p1, %rd5, 3583;
	@%p1 bra 	$L__BB11_25;
	cvt.u32.u64 	%r136, %rd4;
	cvt.u32.u64 	%r3, %rd1;
	sub.s32 	%r4, %r3, %r136;
	mov.u32 	%r5, %tid.x;
	setp.ge.s32 	%p23, %r5, %r4;
	mov.f64 	%fd332, 0d0000000000000000;
	mov.u32 	%r267, %r5;
	@%p23 bra 	$L__BB11_3;
	add.s32 	%r138, %r136, %r5;
	mul.wide.u32 	%rd60, %r138, 8;
	add.s64 	%rd61, %rd2, %rd60;
	ld.global.f64 	%fd332, [%rd61];
	add.s32 	%r267, %r5, 512;
$L__BB11_3:
	setp.ge.s32 	%p24, %r267, %r4;
	@%p24 bra 	$L__BB11_16;
	not.b32 	%r140, %r267;
	add.s32 	%r141, %r140, %r3;
	sub.s32 	%r142, %r141, %r136;
	shr.u32 	%r143, %r142, 9;
	add.s32 	%r8, %r143, 1;
	and.b32  	%r9, %r8, 15;
	setp.lt.u32 	%p25, %r142, 7680;
	@%p25 bra 	$L__BB11_7;
	and.b32  	%r144, %r8, 16777200;
	neg.s32 	%r265, %r144;
	mul.wide.u32 	%rd62, %r2, 28672;
	mul.wide.u32 	%rd63, %r267, 8;
	add.s64 	%rd64, %rd62, %rd63;
	add.s64 	%rd65, %rd64, %rd2;
	add.s64 	%rd101, %rd65, 32768;
$L__BB11_6:
	.pragma "nounroll";
	ld.global.f64 	%fd167, [%rd101+-32768];
	add.f64 	%fd168, %fd332, %fd167;
	ld.global.f64 	%fd169, [%rd101+-28672];
	add.f64 	%fd170, %fd168, %fd169;
	ld.global.f64 	%fd171, [%rd101+-24576];
	add.f64 	%fd172, %fd170, %fd171;
	ld.global.f64 	%fd173, [%rd101+-20480];
	add.f64 	%fd174, %fd172, %fd173;
	ld.global.f64 	%fd175, [%rd101+-16384];
	add.f64 	%fd176, %fd174, %fd175;
	ld.global.f64 	%fd177, [%rd101+-12288];
	add.f64 	%fd178, %fd176, %fd177;
	ld.global.f64 	%fd179, [%rd101+-8192];
	add.f64 	%fd180, %fd178, %fd179;
	ld.global.f64 	%fd181, [%rd101+-4096];
	add.f64 	%fd182, %fd180, %fd181;
	ld.global.f64 	%fd183, [%rd101];
	add.f64 	%fd184, %fd182, %fd183;
	ld.global.f64 	%fd185, [%rd101+4096];
	add.f64 	%fd186, %fd184, %fd185;
	ld.global.f64 	%fd187, [%rd101+8192];
	add.f64 	%fd188, %fd186, %fd187;
	ld.global.f64 	%fd189, [%rd101+12288];
	add.f64 	%fd190, %fd188, %fd189;
	ld.global.f64 	%fd191, [%rd101+16384];
	add.f64 	%fd192, %fd190, %fd191;
	ld.global.f64 	%fd193, [%rd101+20480];
	add.f64 	%fd194, %fd192, %fd193;
	ld.global.f64 	%fd195, [%rd101+24576];
	add.f64 	%fd196, %fd194, %fd195;
	ld.global.f64 	%fd197, [%rd101+28672];
	add.f64 	%fd332, %fd196, %fd197;
	add.s32 	%r267, %r267, 8192;
	add.s32 	%r265, %r265, 16;
	add.s64 	%rd101, %rd101, 65536;
	setp.ne.s32 	%p26, %r265, 0;
	@%p26 bra 	$L__BB11_6;
$L__BB11_7:
	setp.eq.s32 	%p27, %r9, 0;
	@%p27 bra 	$L__BB11_16;
	and.b32  	%r16, %r8, 7;
	setp.lt.u32 	%p28, %r9, 8;
	@%p28 bra 	$L__BB11_10;
	cvt.s64.s32 	%rd66, %r267;
	add.s64 	%rd67, %rd66, %rd4;
	shl.b64 	%rd68, %rd67, 3;
	add.s64 	%rd69, %rd2, %rd68;
	ld.global.f64 	%fd199, [%rd69];
	add.f64 	%fd200, %fd332, %fd199;
	ld.global.f64 	%fd201, [%rd69+4096];
	add.f64 	%fd202, %fd200, %fd201;
	ld.global.f64 	%fd203, [%rd69+8192];
	add.f64 	%fd204, %fd202, %fd203;
	ld.global.f64 	%fd205, [%rd69+12288];
	add.f64 	%fd206, %fd204, %fd205;
	ld.global.f64 	%fd207, [%rd69+16384];
	add.f64 	%fd208, %fd206, %fd207;
	ld.global.f64 	%fd209, [%rd69+20480];
	add.f64 	%fd210, %fd208, %fd209;
	ld.global.f64 	%fd211, [%rd69+24576];
	add.f64 	%fd212, %fd210, %fd211;
	ld.global.f64 	%fd213, [%rd69+28672];
	add.f64 	%fd332, %fd212, %fd213;
	add.s32 	%r267, %r267, 4096;
$L__BB11_10:
	setp.eq.s32 	%p29, %r16, 0;
	@%p29 bra 	$L__BB11_16;
	and.b32  	%r19, %r8, 3;
	setp.lt.u32 	%p30, %r16, 4;
	@%p30 bra 	$L__BB11_13;
	cvt.s64.s32 	%rd70, %r267;
	add.s64 	%rd71, %rd70, %rd4;
	shl.b64 	%rd72, %rd71, 3;
	add.s64 	%rd73, %rd2, %rd72;
	ld.global.f64 	%fd215, [%rd73];
	add.f64 	%fd216, %fd332, %fd215;
	ld.global.f64 	%fd217, [%rd73+4096];
	add.f64 	%fd218, %fd216, %fd217;
	ld.global.f64 	%fd219, [%rd73+8192];
	add.f64 	%fd220, %fd218, %fd219;
	ld.global.f64 	%fd221, [%rd73+12288];
	add.f64 	%fd332, %fd220, %fd221;
	add.s32 	%r267, %r267, 2048;
$L__BB11_13:
	setp.eq.s32 	%p31, %r19, 0;
	@%p31 bra 	$L__BB11_16;
	mul.wide.u32 	%rd74, %r2, 28672;
	add.s64 	%rd9, %rd2, %rd74;
	neg.s32 	%r270, %r19;
$L__BB11_15:
	.pragma "nounroll";
	mul.wide.s32 	%rd75, %r267, 8;
	add.s64 	%rd76, %rd9, %rd75;
	ld.global.f64 	%fd222, [%rd76];
	add.f64 	%fd332, %fd332, %fd222;
	add.s32 	%r267, %r267, 512;
	add.s32 	%r270, %r270, 1;
	setp.ne.s32 	%p32, %r270, 0;
	@%p32 bra 	$L__BB11_15;
$L__BB11_16:
	setp.lt.s32 	%p33, %r4, 512;
	@%p33 bra 	$L__BB11_21;
	// begin inline asm
	mov.u32 %r208, %laneid;
	// end inline asm
	mov.b64 	%rd87, %fd332;
	mov.b64 	{%r210, %r215}, %rd87;
	mov.b32 	%r216, 1;
	mov.b32 	%r257, 31;
	mov.b32 	%r258, -1;
	// begin inline asm
	shfl.sync.down.b32 %r209, %r210, %r216, %r257, %r258;
	// end inline asm
	// begin inline asm
	shfl.sync.down.b32 %r214, %r215, %r216, %r257, %r258;
	// end inline asm
	mov.b64 	%rd88, {%r209, %r214};
	mov.b64 	%fd281, %rd88;
	setp.gt.s32 	%p57, %r208, 30;
	add.f64 	%fd282, %fd332, %fd281;
	selp.f64 	%fd283, %fd332, %fd282, %p57;
	mov.b64 	%rd89, %fd283;
	mov.b64 	{%r220, %r225}, %rd89;
	mov.b32 	%r226, 2;
	// begin inline asm
	shfl.sync.down.b32 %r219, %r220, %r226, %r257, %r258;
	// end inline asm
	// begin inline asm
	shfl.sync.down.b32 %r224, %r225, %r226, %r257, %r258;
	// end inline asm
	mov.b64 	%rd90, {%r219, %r224};
	mov.b64 	%fd284, %rd90;
	setp.gt.s32 	%p58, %r208, 29;
	add.f64 	%fd285, %fd283, %fd284;
	selp.f64 	%fd286, %fd283, %fd285, %p58;
	mov.b64 	%rd91, %fd286;
	mov.b64 	{%r230, %r235}, %rd91;
	mov.b32 	%r236, 4;
	// begin inline asm
	shfl.sync.down.b32 %r229, %r230, %r236, %r257, %r258;
	// end inline asm
	// begin inline asm
	shfl.sync.down.b32 %r234, %r235, %r236, %r257, %r258;
	// end inline asm
	mov.b64 	%rd92, {%r229, %r234};
	mov.b64 	%fd287, %rd92;
	setp.gt.s32 	%p59, %r208, 27;
	add.f64 	%fd288, %fd286, %fd287;
	selp.f64 	%fd289, %fd286, %fd288, %p59;
	mov.b64 	%rd93, %fd289;
	mov.b64 	{%r240, %r245}, %rd93;
	mov.b32 	%r246, 8;
	// begin inline asm
	shfl.sync.down.b32 %r239, %r240, %r246, %r257, %r258;
	// end inline asm
	// begin inline asm
	shfl.sync.down.b32 %r244, %r245, %r246, %r257, %r258;
	// end inline asm
	mov.b64 	%rd94, {%r239, %r244};
	mov.b64 	%fd290, %rd94;
	setp.gt.s32 	%p60, %r208, 23;
	add.f64 	%fd291, %fd289, %fd290;
	selp.f64 	%fd292, %fd289, %fd291, %p60;
	mov.b64 	%rd95, %fd292;
	mov.b64 	{%r250, %r255}, %rd95;
	mov.b32 	%r256, 16;
	// begin inline asm
	shfl.sync.down.b32 %r249, %r250, %r256, %r257, %r258;
	// end inline asm
	// begin inline asm
	shfl.sync.down.b32 %r254, %r255, %r256, %r257, %r258;
	// end inline asm
	mov.b64 	%rd96, {%r249, %r254};
	mov.b64 	%fd293, %rd96;
	setp.gt.s32 	%p61, %r208, 15;
	add.f64 	%fd16, %fd292, %fd293;
	selp.f64 	%fd343, %fd292, %fd16, %p61;
	setp.ne.s32 	%p62, %r208, 0;
	@%p62 bra 	$L__BB11_19;
	shr.u32 	%r259, %r5, 2;
	and.b32  	%r260, %r259, 248;
	mov.u32 	%r261, _ZZN3cub18CUB_300001_SM_10006detail6reduce18DeviceReduceKernelINS2_10policy_hubIdyN4cuda3std3__44plusIdEEE10Policy1000EN6thrust24THRUST_300001_SM_1000_NS6detail15normal_iteratorINSD_10device_ptrIdEEEEyS9_dNS7_10__identityEEEvT0_PT3_T1_NS0_13GridEvenShareISN_EET2_T4_E12temp_storage;
	add.s32 	%r262, %r261, %r260;
	st.shared.f64 	[%r262+16], %fd16;
$L__BB11_19:
	bar.sync 	0;
	setp.ne.s32 	%p63, %r5, 0;
	@%p63 bra 	$L__BB11_46;
	ld.shared.f64 	%fd294, [_ZZN3cub18CUB_300001_SM_10006detail6reduce18DeviceReduceKernelINS2_10policy_hubIdyN4cuda3std3__44plusIdEEE10Policy1000EN6thrust24THRUST_300001_SM_1000_NS6detail15normal_iteratorINSD_10device_ptrIdEEEEyS9_dNS7_10__identityEEEvT0_PT3_T1_NS0_13GridEvenShareISN_EET2_T4_E12temp_storage+24];
	add.f64 	%fd295, %fd343, %fd294;
	ld.shared.f64 	%fd296, [_ZZN3cub18CUB_300001_SM_10006detail6reduce18DeviceReduceKernelINS2_10policy_hubIdyN4cuda3std3__44plusIdEEE10Policy1000EN6thrust24THRUST_300001_SM_1000_NS6detail15normal_iteratorINSD_10device_ptrIdEEEEyS9_dNS7_10__identityEEEvT0_PT3_T1_NS0_13GridEvenShareISN_EET2_T4_E12temp_storage+32];
	add.f64 	%fd297, %fd295, %fd296;
	ld.shared.f64 	%fd298, [_ZZN3cub18CUB_300001_SM_10006detail6reduce18DeviceReduceKernelINS2_10policy_hubIdyN4cuda3std3__44plusIdEEE10Policy1000EN6thrust24THRUST_300001_SM_1000_NS6detail15normal_iteratorINSD_10device_ptrIdEEEEyS9_dNS7_10__identityEEEvT0_PT3_T1_NS0_13GridEvenShareISN_EET2_T4_E12temp_storage+40];
	add.f64 	%fd299, %fd297, %fd298;
	ld.shared.f64 	%fd300, [_ZZN3cub18CUB_300001_SM_10006detail6reduce18DeviceReduceKernelINS2_10policy_hubIdyN4cuda3std3__44plusIdEEE10Policy1000EN6thrust24THRUST_300001_SM_1000_NS6detail15normal_iteratorINSD_10device_ptrIdEEEEyS9_dNS7_10__identityEEEvT0_PT3_T1_NS0_13GridEvenShareISN_EET2_T4_E12temp_storage+48];
	add.f64 	%fd301, %fd299, %fd300;
	ld.shared.f64 	%fd302, [_ZZN3cub18CUB_300001_SM_10006detail6reduce18DeviceReduceKernelINS2_10policy_hubIdyN4cuda3std3__44plusIdEEE10Policy1000EN6thrust24THRUST_300001_SM_1000_NS6detail15normal_iteratorINSD_10device_ptrIdEEEEyS9_dNS7_10__identityEEEvT0_PT3_T1_NS0_13GridEvenShareISN_EET2_T4_E12temp_storage+56];
	add.f64 	%fd303, %fd301, %fd302;
	ld.shared.f64 	%fd304, [_ZZN3cub18CUB_300001_SM_10006detail6reduce18DeviceReduceKernelINS2_10policy_hubIdyN4cuda3std3__44plusIdEEE10Policy1000EN6thrust24THRUST_300001_SM_1000_NS6detail15normal_iteratorINSD_10device_ptrIdEEEEyS9_dNS7_10__identityEEEvT0_PT3_T1_NS0_13GridEvenShareISN_EET2_T4_E12temp_storage+64];
	add.f64 	%fd305, %fd303, %fd304;
	ld.shared.f64 	%fd306, [_ZZN3cub18CUB_300001_SM_10006detail6reduce18DeviceReduceKernelINS2_10policy_hubIdyN4cuda3std3__44plusIdEEE10Policy1000EN6thrust24THRUST_300001_SM_1000_NS6detail15normal_iteratorINSD_10device_ptrIdEEEEyS9_dNS7_10__identityEEEvT0_PT3_T1_NS0_13GridEvenShareISN_EET2_T4_E12temp_storage+72];
	add.f64 	%fd307, %fd305, %fd306;
	ld.shared.f64 	%fd308, [_ZZN3cub18CUB_300001_SM_10006detail6reduce18DeviceReduceKernelINS2_10policy_hubIdyN4cuda3std3__44plusIdEEE10Policy1000EN6thrust24THRUST_300001_SM_1000_NS6detail15normal_iteratorINSD_10device_ptrIdEEEEyS9_dNS7_10__identityEEEvT0_PT3_T1_NS0_13GridEvenShareISN_EET2_T4_E12temp_storage+80];
	add.f64 	%fd309, %fd307, %fd308;
	ld.shared.f64 	%fd310, [_ZZN3cub18CUB_300001_SM_10006detail6reduce18DeviceReduceKernelINS2_10policy_hubIdyN4cuda3std3__44plusIdEEE10Policy1000EN6thrust24THRUST_300001_SM_1000_NS6detail15normal_iteratorINSD_10device_ptrIdEEEEyS9_dNS7_10__identityEEEvT0_PT3_T1_NS0_13GridEvenShareISN_EET2_T4_E12temp_storage+88];
	add.f64 	%fd311, %fd309, %fd310;
	ld.shared.f64 	%fd312, [_ZZN3cub18CUB_300001_SM_10006detail6reduce18DeviceReduceKernelINS2_10policy_hubIdyN4cuda3std3__44plusIdEEE10Policy1000EN6thrust24THRUST_300001_SM_1000_NS6detail15normal_iteratorINSD_10device_ptrIdEEEEyS9_dNS7_10__identityEEEvT0_PT3_T1_NS0_13GridEvenShareISN_EET2_T4_E12temp_storage+96];
	add.f64 	%fd313, %fd311, %fd312;
	ld.shared.f64 	%fd314, [_ZZN3cub18CUB_300001_SM_10006detail6reduce18DeviceReduceKernelINS2_10policy_hubIdyN4cuda3std3__44plusIdEEE10Policy1000EN6thrust24THRUST_300001_SM_1000_NS6detail15normal_iteratorINSD_10device_ptrIdEEEEyS9_dNS7_10__identityEEEvT0_PT3_T1_NS0_13GridEvenShareISN_EET2_T4_E12temp_storage+104];
	add.f64 	%fd315, %fd313, %fd314;
	ld.shared.f64 	%fd316, [_ZZN3cub18CUB_300001_SM_10006detail6reduce18DeviceReduceKernelINS2_10policy_hubIdyN4cuda3std3__44plusIdEEE10Policy1000EN6thrust24THRUST_300001_SM_1000_NS6detail15normal_iteratorINSD_10device_ptrIdEEEEyS9_dNS7_10__identityEEEvT0_PT3_T1_NS0_13GridEvenShareISN_EET2_T4_E12temp_storage+112];
	add.f64 	%fd317, %fd315, %fd316;
	ld.shared.f64 	%fd318, [_ZZN3cub18CUB_300001_SM_10006detail6reduce18DeviceReduceKernelINS2_10policy_hubIdyN4cuda3std3__44plusIdEEE10Policy1000EN6thrust24THRUST_300001_SM_1000_NS6detail15normal_iteratorINSD_10device_ptrIdEEEEyS9_dNS7_10__identityEEEvT0_PT3_T1_NS0_13GridEvenShareISN_EET2_T4_E12temp_storage+120];
	add.f64 	%fd319, %fd317, %fd318;
	ld.shared.f64 	%fd320, [_ZZN3cub18CUB_300001_SM_10006detail6reduce18DeviceReduceKernelINS2_10policy_hubIdyN4cuda3std3__44plusIdEEE10Policy1000EN6thrust24THRUST_300001_SM_1000_NS6detail15normal_iteratorINSD_10device_ptrIdEEEEyS9_dNS7_10__identityEEEvT0_PT3_T1_NS0_13GridEvenShareISN_EET2_T4_E12temp_storage+128];
	add.f64 	%fd321, %fd319, %fd320;
	ld.shared.f64 	%fd322, [_ZZN3cub18CUB_300001_SM_10006detail6reduce18DeviceReduceKernelINS2_10policy_hubIdyN4cuda3std3__44plusIdEEE10Policy1000EN6thrust24THRUST_300001_SM_1000_NS6detail15normal_iteratorINSD_10device_ptrIdEEEEyS9_dNS7_10__identityEEEvT0_PT3_T1_NS0_13GridEvenShareISN_EET2_T4_E12temp_storage+136];
	add.f64 	%fd343, %fd321, %fd322;
	bra.uni 	$L__BB11_46;
$L__BB11_21:
	// begin inline asm
	mov.u32 %r145, %laneid;
	// end inline asm
	and.b32  	%r196, %r5, 992;
	add.s32 	%r197, %r196, 32;
	setp.gt.s32 	%p34, %r197, %r4;
	not.b32 	%r198, %r196;
	add.s32 	%r199, %r4, %r198;
	selp.b32 	%r194, %r199, 31, %p34;
	mov.b64 	%rd77, %fd332;
	mov.b64 	{%r147, %r152}, %rd77;
	mov.b32 	%r153, 1;
	mov.b32 	%r195, -1;
	// begin inline asm
	shfl.sync.down.b32 %r146, %r147, %r153, %r194, %r195;
	// end inline asm
	// begin inline asm
	shfl.sync.down.b32 %r151, %r152, %r153, %r194, %r195;
	// end inline asm
	mov.b64 	%rd78, {%r146, %r151};
	mov.b64 	%fd223, %rd78;
	setp.lt.s32 	%p35, %r145, %r194;
	add.f64 	%fd224, %fd332, %fd223;
	selp.f64 	%fd225, %fd224, %fd332, %p35;
	mov.b64 	%rd79, %fd225;
	mov.b64 	{%r157, %r162}, %rd79;
	mov.b32 	%r163, 2;
	// begin inline asm
	shfl.sync.down.b32 %r156, %r157, %r163, %r194, %r195;
	// end inline asm
	// begin inline asm
	shfl.sync.down.b32 %r161, %r162, %r163, %r194, %r195;
	// end inline asm
	mov.b64 	%rd80, {%r156, %r161};
	mov.b64 	%fd226, %rd80;
	add.s32 	%r200, %r145, 2;
	setp.gt.s32 	%p36, %r200, %r194;
	add.f64 	%fd227, %fd225, %fd226;
	selp.f64 	%fd228, %fd225, %fd227, %p36;
	mov.b64 	%rd81, %fd228;
	mov.b64 	{%r167, %r172}, %rd81;
	mov.b32 	%r173, 4;
	// begin inline asm
	shfl.sync.down.b32 %r166, %r167, %r173, %r194, %r195;
	// end inline asm
	// begin inline asm
	shfl.sync.down.b32 %r171, %r172, %r173, %r194, %r195;
	// end inline asm
	mov.b64 	%rd82, {%r166, %r171};
	mov.b64 	%fd229, %rd82;
	add.s32 	%r201, %r145, 4;
	setp.gt.s32 	%p37, %r201, %r194;
	add.f64 	%fd230, %fd228, %fd229;
	selp.f64 	%fd231, %fd228, %fd230, %p37;
	mov.b64 	%rd83, %fd231;
	mov.b64 	{%r177, %r182}, %rd83;
	mov.b32 	%r183, 8;
	// begin inline asm
	shfl.sync.down.b32 %r176, %r177, %r183, %r194, %r195;
	// end inline asm
	// begin inline asm
	shfl.sync.down.b32 %r181, %r182, %r183, %r194, %r195;
	// end inline asm
	mov.b64 	%rd84, {%r176, %r181};
	mov.b64 	%fd232, %rd84;
	add.s32 	%r202, %r145, 8;
	setp.gt.s32 	%p38, %r202, %r194;
	add.f64 	%fd233, %fd231, %fd232;
	selp.f64 	%fd234, %fd231, %fd233, %p38;
	mov.b64 	%rd85, %fd234;
	mov.b64 	{%r187, %r192}, %rd85;
	mov.b32 	%r193, 16;
	// begin inline asm
	shfl.sync.down.b32 %r186, %r187, %r193, %r194, %r195;
	// end inline asm
	// begin inline asm
	shfl.sync.down.b32 %r191, %r192, %r193, %r194, %r195;
	// end inline asm
	mov.b64 	%rd86, {%r186, %r191};
	mov.b64 	%fd235, %rd86;
	add.s32 	%r203, %r145, 16;
	setp.gt.s32 	%p39, %r203, %r194;
	add.f64 	%fd236, %fd234, %fd235;
	selp.f64 	%fd343, %fd234, %fd236, %p39;
	setp.ne.s32 	%p40, %r145, 0;
	@%p40 bra 	$L__BB11_23;
	shr.u32 	%r204, %r5, 2;
	and.b32  	%r205, %r204, 248;
	mov.u32 	%r206, _ZZN3cub18CUB_300001_SM_10006detail6reduce18DeviceReduceKernelINS2_10policy_hubIdyN4cuda3std3__44plusIdEEE10Policy1000EN6thrust24THRUST_300001_SM_1000_NS6detail15normal_iteratorINSD_10device_ptrIdEEEEyS9_dNS7_10__identityEEEvT0_PT3_T1_NS0_13GridEvenShareISN_EET2_T4_E12temp_storage;
	add.s32 	%r207, %r206, %r205;
	st.shared.f64 	[%r207+16], %fd343;
$L__BB11_23:
	bar.sync 	0;
	setp.ne.s32 	%p41, %r5, 0;
	@%p41 bra 	$L__BB11_46;
	setp.gt.s32 	%p42, %r4, 32;
	ld.shared.f64 	%fd237, [_ZZN3cub18CUB_300001_SM_10006detail6reduce18DeviceReduceKernelINS2_10policy_hubIdyN4cuda3std3__44plusIdEEE10Policy1000EN6thrust24THRUST_300001_SM_1000_NS6detail15normal_iteratorINSD_10device_ptrIdEEEEyS9_dNS7_10__identityEEEvT0_PT3_T1_NS0_13GridEvenShareISN_EET2_T4_E12temp_storage+24];
	add.f64 	%fd238, %fd343, %fd237;
	selp.f64 	%fd239, %fd238, %fd343, %p42;
	setp.gt.s32 	%p43, %r4, 64;
	ld.shared.f64 	%fd240, [_ZZN3cub18CUB_300001_SM_10006detail6reduce18DeviceReduceKernelINS2_10policy_hubIdyN4cuda3std3__44plusIdEEE10Policy1000EN6thrust24THRUST_300001_SM_1000_NS6detail15normal_iteratorINSD_10device_ptrIdEEEEyS9_dNS7_10__identityEEEvT0_PT3_T1_NS0_13GridEvenShareISN_EET2_T4_E12temp_storage+32];
	add.f64 	%fd241, %fd240, %fd239;
	selp.f64 	%fd242, %fd241, %fd239, %p43;
	setp.gt.s32 	%p44, %r4, 96;
	ld.shared.f64 	%fd243, [_ZZN3cub18CUB_300001_SM_10006detail6reduce18DeviceReduceKernelINS2_10policy_hubIdyN4cuda3std3__44plusIdEEE10Policy1000EN6thrust24THRUST_300001_SM_1000_NS6detail15normal_iteratorINSD_10device_ptrIdEEEEyS9_dNS7_10__identityEEEvT0_PT3_T1_NS0_13GridEvenShareISN_EET2_T4_E12temp_storage+40];
	add.f64 	%fd244, %fd243, %fd242;
	selp.f64 	%fd245, %fd244, %fd242, %p44;
	setp.gt.s32 	%p45, %r4, 128;
	ld.shared.f64 	%fd246, [_ZZN3cub18CUB_300001_SM_10006detail6reduce18DeviceReduceKernelINS2_10policy_hubIdyN4cuda3std3__44plusIdEEE10Policy1000EN6thrust24THRUST_300001_SM_1000_NS6detail15normal_iteratorINSD_10device_ptrIdEEEEyS9_dNS7_10__identityEEEvT0_PT3_T1_NS0_13GridEvenShareISN_EET2_T4_E12temp_storage+48];
	add.f64 	%fd247, %fd246, %fd245;
	selp.f64 	%fd248, %fd247, %fd245, %p45;
	setp.gt.s32 	%p46, %r4, 160;
	ld.shared.f64 	%fd249, [_ZZN3cub18CUB_300001_SM_10006detail6reduce18DeviceReduceKernelINS2_10policy_hubIdyN4cuda3std3__44plusIdEEE10Policy1000EN6thrust24THRUST_300001_SM_1000_NS6detail15normal_iteratorINSD_10device_ptrIdEEEEyS9_dNS7_10__identityEEEvT0_PT3_T1_NS0_13GridEvenShareISN_EET2_T4_E12temp_storage+56];
	add.f64 	%fd250, %fd249, %fd248;
	selp.f64 	%fd251, %fd250, %fd248, %p46;
	setp.gt.s32 	%p47, %r4, 192;
	ld.shared.f64 	%fd252, [_ZZN3cub18CUB_300001_SM_10006detail6reduce18DeviceReduceKernelINS2_10policy_hubIdyN4cuda3std3__44plusIdEEE10Policy1000EN6thrust24THRUST_300001_SM_1000_NS6detail15normal_iteratorINSD_10device_ptrIdEEEEyS9_dNS7_10__identityEEEvT0_PT3_T1_NS0_13GridEvenShareISN_EET2_T4_E12temp_storage+64];
	add.f64 	%fd253, %fd252, %fd251;
	selp.f64 	%fd254, %fd253, %fd251, %p47;
	setp.gt.s32 	%p48, %r4, 224;
	ld.shared.f64 	%fd255, [_ZZN3cub18CUB_300001_SM_10006detail6reduce18DeviceReduceKernelINS2_10policy_hubIdyN4cuda3std3__44plusIdEEE10Policy1000EN6thrust24THRUST_300001_SM_1000_NS6detail15normal_iteratorINSD_10device_ptrIdEEEEyS9_dNS7_10__identityEEEvT0_PT3_T1_NS0_13GridEvenShareISN_EET2_T4_E12temp_storage+72];
	add.f64 	%fd256, %fd255, %fd254;
	selp.f64 	%fd257, %fd256, %fd254, %p48;
	setp.gt.s32 	%p49, %r4, 256;
	ld.shared.f64 	%fd258, [_ZZN3cub18CUB_300001_SM_10006detail6reduce18DeviceReduceKernelINS2_10policy_hubIdyN4cuda3std3__44plusIdEEE10Policy1000EN6thrust24THRUST_300001_SM_1000_NS6detail15normal_iteratorINSD_10device_ptrIdEEEEyS9_dNS7_10__identityEEEvT0_PT3_T1_NS0_13GridEvenShareISN_EET2_T4_E12temp_storage+80];
	add.f64 	%fd259, %fd258, %fd257;
	selp.f64 	%fd260, %fd259, %fd257, %p49;
	setp.gt.s32 	%p50, %r4, 288;
	ld.shared.f64 	%fd261, [_ZZN3cub18CUB_300001_SM_10006detail6reduce18DeviceReduceKernelINS2_10policy_hubIdyN4cuda3std3__44plusIdEEE10Policy1000EN6thrust24THRUST_300001_SM_1000_NS6detail15normal_iteratorINSD_10device_ptrIdEEEEyS9_dNS7_10__identityEEEvT0_PT3_T1_NS0_13GridEvenShareISN_EET2_T4_E12temp_storage+88];
	add.f64 	%fd262, %fd261, %fd260;
	selp.f64 	%fd263, %fd262, %fd260, %p50;
	setp.gt.s32 	%p51, %r4, 320;
	ld.shared.f64 	%fd264, [_ZZN3cub18CUB_300001_SM_10006detail6reduce18DeviceReduceKernelINS2_10policy_hubIdyN4cuda3std3__44plusIdEEE10Policy1000EN6thrust24THRUST_300001_SM_1000_NS6detail15normal_iteratorINSD_10device_ptrIdEEEEyS9_dNS7_10__identityEEEvT0_PT3_T1_NS0_13GridEvenShareISN_EET2_T4_E12temp_storage+96];
	add.f64 	%fd265, %fd264, %fd263;
	selp.f64 	%fd266, %fd265, %fd263, %p51;
	setp.gt.s32 	%p52, %r4, 352;
	ld.shared.f64 	%fd267, [_ZZN3cub18CUB_300001_SM_10006detail6reduce18DeviceReduceKernelINS2_10policy_hubIdyN4cuda3std3__44plusIdEEE10Policy1000EN6thrust24THRUST_300001_SM_1000_NS6detail15normal_iteratorINSD_10device_ptrIdEEEEyS9_dNS7_10__identityEEEvT0_PT3_T1_NS0_13GridEvenShareISN_EET2_T4_E12temp_storage+104];
	add.f64 	%fd268, %fd267, %fd266;
	selp.f64 	%fd269, %fd268, %fd266, %p52;
	setp.gt.s32 	%p53, %r4, 384;
	ld.shared.f64 	%fd270, [_ZZN3cub18CUB_300001_SM_10006detail6reduce18DeviceReduceKernelINS2_10policy_hubIdyN4cuda3std3__44plusIdEEE10Policy1000EN6thrust24THRUST_300001_SM_1000_NS6detail15normal_iteratorINSD_10device_ptrIdEEEEyS9_dNS7_10__identityEEEvT0_PT3_T1_NS0_13GridEvenShareISN_EET2_T4_E12temp_storage+112];
	add.f64 	%fd271, %fd270, %fd269;
	selp.f64 	%fd272, %fd271, %fd269, %p53;
	setp.gt.s32 	%p54, %r4, 416;
	ld.shared.f64 	%fd273, [_ZZN3cub18CUB_300001_SM_10006detail6reduce18DeviceReduceKernelINS2_10policy_hubIdyN4cuda3std3__44plusIdEEE10Policy1000EN6thrust24THRUST_300001_SM_1000_NS6detail15normal_iteratorINSD_10device_ptrIdEEEEyS9_dNS7_10__identityEEEvT0_PT3_T1_NS0_13GridEvenShareISN_EET2_T4_E12temp_storage+120];
	add.f64 	%fd274, %fd273, %fd272;
	selp.f64 	%fd275, %fd274, %fd272, %p54;
	setp.gt.s32 	%p55, %r4, 448;
	ld.shared.f64 	%fd276, [_ZZN3cub18CUB_300001_SM_10006detail6reduce18DeviceReduceKernelINS2_10policy_hubIdyN4cuda3std3__44plusIdEEE10Policy1000EN6thrust24THRUST_300001_SM_1000_NS6detail15normal_iteratorINSD_10device_ptrIdEEEEyS9_dNS7_10__identityEEEvT0_PT3_T1_NS0_13GridEvenShareISN_EET2_T4_E12temp_storage+128];
	add.f64 	%fd277, %fd276, %fd275;
	selp.f64 	%fd278, %fd277, %fd275, %p55;
	setp.gt.s32 	%p56, %r4, 480;
	ld.shared.f64 	%fd279, [_ZZN3cub18CUB_300001_SM_10006detail6reduce18DeviceReduceKernelINS2_10policy_hubIdyN4cuda3std3__44plusIdEEE10Policy1000EN6thrust24THRUST_300001_SM_1000_NS6detail15normal_iteratorINSD_10device_ptrIdEEEEyS9_dNS7_10__identityEEEvT0_PT3_T1_NS0_13GridEvenShareISN_EET2_T4_E12temp_storage+136];
	add.f64 	%fd280, %fd279, %fd278;
	selp.f64 	%fd343, %fd280, %fd278, %p56;
	bra.uni 	$L__BB11_46;
$L__BB11_25:
	cvt.u32.u64 	%r52, %rd4;
	mov.u32 	%r27, %tid.x;
	add.s32 	%r53, %r52, %r27;
	mul.wide.u32 	%rd27, %r53, 8;
	add.s64 	%rd28, %rd2, %rd27;
	ld.global.f64 	%fd41, [%rd28];
	ld.global.f64 	%fd42, [%rd28+4096];
	ld.global.f64 	%fd43, [%rd28+8192];
	ld.global.f64 	%fd44, [%rd28+12288];
	ld.global.f64 	%fd45, [%rd28+16384];
	ld.global.f64 	%fd46, [%rd28+20480];
	ld.global.f64 	%fd47, [%rd28+24576];
	add.f64 	%fd48, %fd41, %fd42;
	add.f64 	%fd49, %fd48, %fd43;
	add.f64 	%fd50, %fd49, %fd44;
	add.f64 	%fd51, %fd50, %fd45;
	add.f64 	%fd52, %fd51, %fd46;
	add.f64 	%fd342, %fd52, %fd47;
	setp.lt.u64 	%p2, %rd5, %rd3;
	@%p2 bra 	$L__BB11_42;
	cvt.u32.u64 	%r55, %rd3;
	cvt.u64.u32 	%rd10, %r27;
	add.s64 	%rd103, %rd4, %rd3;
	cvt.u32.u64 	%r28, %rd1;
	not.b32 	%r57, %r27;
	add.s32 	%r58, %r57, %r28;
	sub.s32 	%r59, %r58, %r55;
	sub.s32 	%r272, %r59, %r52;
	add.s64 	%rd29, %rd103, %rd10;
	shl.b64 	%rd30, %rd29, 3;
	add.s64 	%rd31, %rd30, %rd2;
	add.s64 	%rd102, %rd31, 32768;
	mov.b32 	%r273, 0;
	mov.u64 	%rd104, %rd4;
$L__BB11_27:
	cvt.s64.s32 	%rd16, %r50;
	add.s64 	%rd104, %rd104, %rd16;
	add.s64 	%rd32, %rd1, -3584;
	setp.gt.u64 	%p3, %rd104, %rd32;
	@%p3 bra 	$L__BB11_29;
	mul.lo.s32 	%r61, %r1, 3584;
	cvt.s64.s32 	%rd33, %r61;
	add.s64 	%rd34, %rd104, %rd10;
	shl.b64 	%rd35, %rd34, 3;
	add.s64 	%rd36, %rd2, %rd35;
	ld.global.f64 	%fd53, [%rd36];
	ld.global.f64 	%fd54, [%rd36+4096];
	ld.global.f64 	%fd55, [%rd36+8192];
	ld.global.f64 	%fd56, [%rd36+12288];
	ld.global.f64 	%fd57, [%rd36+16384];
	ld.global.f64 	%fd58, [%rd36+20480];
	ld.global.f64 	%fd59, [%rd36+24576];
	add.f64 	%fd60, %fd342, %fd53;
	add.f64 	%fd61, %fd60, %fd54;
	add.f64 	%fd62, %fd61, %fd55;
	add.f64 	%fd63, %fd62, %fd56;
	add.f64 	%fd64, %fd63, %fd57;
	add.f64 	%fd65, %fd64, %fd58;
	add.f64 	%fd342, %fd65, %fd59;
	sub.s64 	%rd37, %rd1, %rd104;
	setp.lt.u64 	%p4, %rd37, %rd33;
	add.s32 	%r273, %r273, 1;
	add.s64 	%rd103, %rd103, %rd33;
	sub.s32 	%r272, %r272, %r61;
	mul.wide.s32 	%rd38, %r61, 8;
	add.s64 	%rd102, %rd102, %rd38;
	@%p4 bra 	$L__BB11_42;
	bra.uni 	$L__BB11_27;
$L__BB11_29:
	setp.le.u64 	%p5, %rd1, %rd104;
	cvt.u32.u64 	%r62, %rd104;
	cvt.u32.u64 	%r63, %rd1;
	sub.s32 	%r64, %r63, %r62;
	setp.ge.s32 	%p6, %r27, %r64;
	or.pred  	%p7, %p5, %p6;
	@%p7 bra 	$L__BB11_42;
	cvt.u32.u64 	%r66, %rd16;
	cvt.u32.u64 	%r67, %rd4;
	not.b32 	%r68, %r27;
	add.s32 	%r69, %r68, %r28;
	add.s32 	%r70, %r66, %r67;
	sub.s32 	%r71, %r69, %r70;
	mul.lo.s32 	%r72, %r1, %r273;
	mad.lo.s32 	%r73, %r72, -3584, %r71;
	shr.u32 	%r74, %r73, 9;
	add.s32 	%r34, %r74, 1;
	and.b32  	%r35, %r34, 15;
	setp.lt.u32 	%p8, %r73, 7680;
	mov.u32 	%r276, %r27;
	@%p8 bra 	$L__BB11_33;
	shr.u32 	%r75, %r272, 9;
	add.s32 	%r76, %r75, 1;
	and.b32  	%r77, %r76, 16777200;
	neg.s32 	%r274, %r77;
	mov.u32 	%r276, %r27;
$L__BB11_32:
	.pragma "nounroll";
	ld.global.f64 	%fd67, [%rd102+-32768];
	add.f64 	%fd68, %fd342, %fd67;
	ld.global.f64 	%fd69, [%rd102+-28672];
	add.f64 	%fd70, %fd68, %fd69;
	ld.global.f64 	%fd71, [%rd102+-24576];
	add.f64 	%fd72, %fd70, %fd71;
	ld.global.f64 	%fd73, [%rd102+-20480];
	add.f64 	%fd74, %fd72, %fd73;
	ld.global.f64 	%fd75, [%rd102+-16384];
	add.f64 	%fd76, %fd74, %fd75;
	ld.global.f64 	%fd77, [%rd102+-12288];
	add.f64 	%fd78, %fd76, %fd77;
	ld.global.f64 	%fd79, [%rd102+-8192];
	add.f64 	%fd80, %fd78, %fd79;
	ld.global.f64 	%fd81, [%rd102+-4096];
	add.f64 	%fd82, %fd80, %fd81;
	ld.global.f64 	%fd83, [%rd102];
	add.f64 	%fd84, %fd82, %fd83;
	ld.global.f64 	%fd85, [%rd102+4096];
	add.f64 	%fd86, %fd84, %fd85;
	ld.global.f64 	%fd87, [%rd102+8192];
	add.f64 	%fd88, %fd86, %fd87;
	ld.global.f64 	%fd89, [%rd102+12288];
	add.f64 	%fd90, %fd88, %fd89;
	ld.global.f64 	%fd91, [%rd102+16384];
	add.f64 	%fd92, %fd90, %fd91;
	ld.global.f64 	%fd93, [%rd102+20480];
	add.f64 	%fd94, %fd92, %fd93;
	ld.global.f64 	%fd95, [%rd102+24576];
	add.f64 	%fd96, %fd94, %fd95;
	ld.global.f64 	%fd97, [%rd102+28672];
	add.f64 	%fd342, %fd96, %fd97;
	add.s32 	%r276, %r276, 8192;
	add.s32 	%r274, %r274, 16;
	add.s64 	%rd102, %rd102, 65536;
	setp.ne.s32 	%p9, %r274, 0;
	@%p9 bra 	$L__BB11_32;
$L__BB11_33:
	setp.eq.s32 	%p10, %r35, 0;
	@%p10 bra 	$L__BB11_42;
	and.b32  	%r42, %r34, 7;
	setp.lt.u32 	%p11, %r35, 8;
	@%p11 bra 	$L__BB11_36;
	cvt.u64.u32 	%rd39, %r276;
	add.s64 	%rd40, %rd104, %rd39;
	shl.b64 	%rd41, %rd40, 3;
	add.s64 	%rd42, %rd2, %rd41;
	ld.global.f64 	%fd99, [%rd42];
	add.f64 	%fd100, %fd342, %fd99;
	ld.global.f64 	%fd101, [%rd42+4096];
	add.f64 	%fd102, %fd100, %fd101;
	ld.global.f64 	%fd103, [%rd42+8192];
	add.f64 	%fd104, %fd102, %fd103;
	ld.global.f64 	%fd105, [%rd42+12288];
	add.f64 	%fd106, %fd104, %fd105;
	ld.global.f64 	%fd107, [%rd42+16384];
	add.f64 	%fd108, %fd106, %fd107;
	ld.global.f64 	%fd109, [%rd42+20480];
	add.f64 	%fd110, %fd108, %fd109;
	ld.global.f64 	%fd111, [%rd42+24576];
	add.f64 	%fd112, %fd110, %fd111;
	ld.global.f64 	%fd113, [%rd42+28672];
	add.f64 	%fd342, %fd112, %fd113;
	add.s32 	%r276, %r276, 4096;
$L__BB11_36:
	setp.eq.s32 	%p12, %r42, 0;
	@%p12 bra 	$L__BB11_42;
	setp.lt.u32 	%p13, %r42, 4;
	@%p13 bra 	$L__BB11_39;
	cvt.u64.u32 	%rd43, %r276;
	add.s64 	%rd44, %rd104, %rd43;
	shl.b64 	%rd45, %rd44, 3;
	add.s64 	%rd46, %rd2, %rd45;
	ld.global.f64 	%fd115, [%rd46];
	add.f64 	%fd116, %fd342, %fd115;
	ld.global.f64 	%fd117, [%rd46+4096];
	add.f64 	%fd118, %fd116, %fd117;
	ld.global.f64 	%fd119, [%rd46+8192];
	add.f64 	%fd120, %fd118, %fd119;
	ld.global.f64 	%fd121, [%rd46+12288];
	add.f64 	%fd342, %fd120, %fd121;
	add.s32 	%r276, %r276, 2048;
$L__BB11_39:
	and.b32  	%r78, %r34, 3;
	setp.eq.s32 	%p14, %r78, 0;
	@%p14 bra 	$L__BB11_42;
	cvt.u64.u32 	%rd47, %r276;
	add.s64 	%rd48, %rd47, %rd103;
	shl.b64 	%rd49, %rd48, 3;
	add.s64 	%rd106, %rd2, %rd49;
	cvt.u16.u32 	%rs1, %r272;
	shr.u16 	%rs2, %rs1, 9;
	add.s16 	%rs3, %rs2, 1;
	cvt.u32.u16 	%r79, %rs3;
	and.b32  	%r80, %r79, 3;
	neg.s32 	%r279, %r80;
$L__BB11_41:
	.pragma "nounroll";
	ld.global.f64 	%fd122, [%rd106];
	add.f64 	%fd342, %fd342, %fd122;
	add.s64 	%rd106, %rd106, 4096;
	add.s32 	%r279, %r279, 1;
	setp.ne.s32 	%p15, %r279, 0;
	@%p15 bra 	$L__BB11_41;
$L__BB11_42:
	// begin inline asm
	mov.u32 %r81, %laneid;
	// end inline asm
	mov.b64 	%rd50, %fd342;
	mov.b64 	{%r83, %r88}, %rd50;
	mov.b32 	%r89, 1;
	mov.b32 	%r130, 31;
	mov.b32 	%r131, -1;
	// begin inline asm
	shfl.sync.down.b32 %r82, %r83, %r89, %r130, %r131;
	// end inline asm
	// begin inline asm
	shfl.sync.down.b32 %r87, %r88, %r89, %r130, %r131;
	// end inline asm
	mov.b64 	%rd51, {%r82, %r87};
	mov.b64 	%fd123, %rd51;
	setp.gt.s32 	%p16, %r81, 30;
	add.f64 	%fd124, %fd342, %fd123;
	selp.f64 	%fd125, %fd342, %fd124, %p16;
	mov.b64 	%rd52, %fd125;
	mov.b64 	{%r93, %r98}, %rd52;
	mov.b32 	%r99, 2;
	// begin inline asm
	shfl.sync.down.b32 %r92, %r93, %r99, %r130, %r131;
	// end inline asm
	// begin inline asm
	shfl.sync.down.b32 %r97, %r98, %r99, %r130, %r131;
	// end inline asm
	mov.b64 	%rd53, {%r92, %r97};
	mov.b64 	%fd126, %rd53;
	setp.gt.s32 	%p17, %r81, 29;
	add.f64 	%fd127, %fd125, %fd126;
	selp.f64 	%fd128, %fd125, %fd127, %p17;
	mov.b64 	%rd54, %fd128;
	mov.b64 	{%r103, %r108}, %rd54;
	mov.b32 	%r109, 4;
	// begin inline asm
	shfl.sync.down.b32 %r102, %r103, %r109, %r130, %r131;
	// end inline asm
	// begin inline asm
	shfl.sync.down.b32 %r107, %r108, %r109, %r130, %r131;
	// end inline asm
	mov.b64 	%rd55, {%r102, %r107};
	mov.b64 	%fd129, %rd55;
	setp.gt.s32 	%p18, %r81, 27;
	add.f64 	%fd130, %fd128, %fd129;
	selp.f64 	%fd131, %fd128, %fd130, %p18;
	mov.b64 	%rd56, %fd131;
	mov.b64 	{%r113, %r118}, %rd56;
	mov.b32 	%r119, 8;
	// begin inline asm
	shfl.sync.down.b32 %r112, %r113, %r119, %r130, %r131;
	// end inline asm
	// begin inline asm
	shfl.sync.down.b32 %r117, %r118, %r119, %r130, %r131;
	// end inline asm
	mov.b64 	%rd57, {%r112, %r117};
	mov.b64 	%fd132, %rd57;
	setp.gt.s32 	%p19, %r81, 23;
	add.f64 	%fd133, %fd131, %fd132;
	selp.f64 	%fd134, %fd131, %fd133, %p19;
	mov.b64 	%rd58, %fd134;
	mov.b64 	{%r123, %r128}, %rd58;
	mov.b32 	%r129, 16;
	// begin inline asm
	shfl.sync.down.b32 %r122, %r123, %r129, %r130, %r131;
	// end inline asm
	// begin inline asm
	shfl.sync.down.b32 %r127, %r128, %r129, %r130, %r131;
	// end inline asm
	mov.b64 	%rd59, {%r122, %r127};
	mov.b64 	%fd135, %rd59;
	setp.gt.s32 	%p20, %r81, 15;
	add.f64 	%fd37, %fd134, %fd135;
	selp.f64 	%fd343, %fd134, %fd37, %p20;
	setp.ne.s32 	%p21, %r81, 0;
	@%p21 bra 	$L__BB11_44;
	shr.u32 	%r132, %r27, 2;
	and.b32  	%r133, %r132, 248;
	mov.u32 	%r134, _ZZN3cub18CUB_300001_SM_10006detail6reduce18DeviceReduceKernelINS2_10policy_hubIdyN4cuda3std3__44plusIdEEE10Policy1000EN6thrust24THRUST_300001_SM_1000_NS6detail15normal_iteratorINSD_10device_ptrIdEEEEyS9_dNS7_10__identityEEEvT0_PT3_T1_NS0_13GridEvenShareISN_EET2_T4_E12temp_storage;
	add.s32 	%r135, %r134, %r133;
	st.shared.f64 	[%r135+16], %fd37;
$L__BB11_44:
	bar.sync 	0;
	setp.ne.s32 	%p22, %r27, 0;
	@%p22 bra 	$L__BB11_46;
	ld.shared.f64 	%fd136, [_ZZN3cub18CUB_300001_SM_10006detail6reduce18DeviceReduceKernelINS2_10policy_hubIdyN4cuda3std3__44plusIdEEE10Policy1000EN6thrust24THRUST_300001_SM_1000_NS6detail15normal_iteratorINSD_10device_ptrIdEEEEyS9_dNS7_10__identityEEEvT0_PT3_T1_NS0_13GridEvenShareISN_EET2_T4_E12temp_storage+24];
	add.f64 	%fd137, %fd343, %fd136;
	ld.shared.f64 	%fd138, [_ZZN3cub18CUB_300001_SM_10006detail6reduce18DeviceReduceKernelINS2_10policy_hubIdyN4cuda3std3__44plusIdEEE10Policy1000EN6thrust24THRUST_300001_SM_1000_NS6detail15normal_iteratorINSD_10device_ptrIdEEEEyS9_dNS7_10__identityEEEvT0_PT3_T1_NS0_13GridEvenShareISN_EET2_T4_E12temp_storage+32];
	add.f64 	%fd139, %fd137, %fd138;
	ld.shared.f64 	%fd140, [_ZZN3cub18CUB_300001_SM_10006detail6reduce18DeviceReduceKernelINS2_10policy_hubIdyN4cuda3std3__44plusIdEEE10Policy1000EN6thrust24THRUST_300001_SM_1000_NS6detail15normal_iteratorINSD_10device_ptrIdEEEEyS9_dNS7_10__identityEEEvT0_PT3_T1_NS0_13GridEvenShareISN_EET2_T4_E12temp_storage+40];
	add.f64 	%fd141, %fd139, %fd140;
	ld.shared.f64 	%fd142, [_ZZN3cub18CUB_300001_SM_10006detail6reduce18DeviceReduceKernelINS2_10policy_hubIdyN4cuda3std3__44plusIdEEE10Policy1000EN6thrust24THRUST_300001_SM_1000_NS6detail15normal_iteratorINSD_10device_ptrIdEEEEyS9_dNS7_10__identityEEEvT0_PT3_T1_NS0_13GridEvenShareISN_EET2_T4_E12temp_storage+48];
	add.f64 	%fd143, %fd141, %fd142;
	ld.shared.f64 	%fd144, [_ZZN3cub18CUB_300001_SM_10006detail6reduce18DeviceReduceKernelINS2_10policy_hubIdyN4cuda3std3__44plusIdEEE10Policy1000EN6thrust24THRUST_300001_SM_1000_NS6detail15normal_iteratorINSD_10device_ptrIdEEEEyS9_dNS7_10__identityEEEvT0_PT3_T1_NS0_13GridEvenShareISN_EET2_T4_E12temp_storage+56];
	add.f64 	%fd145, %fd143, %fd144;
	ld.shared.f64 	%fd146, [_ZZN3cub18CUB_300001_SM_10006detail6reduce18DeviceReduceKernelINS2_10policy_hubIdyN4cuda3std3__44plusIdEEE10Policy1000EN6thrust24THRUST_300001_SM_1000_NS6detail15normal_iteratorINSD_10device_ptrIdEEEEyS9_dNS7_10__identityEEEvT0_PT3_T1_NS0_13GridEvenShareISN_EET2_T4_E12temp_storage+64];
	add.f64 	%fd147, %fd145, %fd146;
	ld.shared.f64 	%fd148, [_ZZN3cub18CUB_300001_SM_10006detail6reduce18DeviceReduceKernelINS2_10policy_hubIdyN4cuda3std3__44plusIdEEE10Policy1000EN6thrust24THRUST_300001_SM_1000_NS6detail15normal_iteratorINSD_10device_ptrIdEEEEyS9_dNS7_10__identityEEEvT0_PT3_T1_NS0_13GridEvenShareISN_EET2_T4_E12temp_storage+72];
	add.f64 	%fd149, %fd147, %fd148;
	ld.shared.f64 	%fd150, [_ZZN3cub18CUB_300001_SM_10006detail6reduce18DeviceReduceKernelINS2_10policy_hubIdyN4cuda3std3__44plusIdEEE10Policy1000EN6thrust24THRUST_300001_SM_1000_NS6detail15normal_iteratorINSD_10device_ptrIdEEEEyS9_dNS7_10__identityEEEvT0_PT3_T1_NS0_13GridEvenShareISN_EET2_T4_E12temp_storage+80];
	add.f64 	%fd151, %fd149, %fd150;
	ld.shared.f64 	%fd152, [_ZZN3cub18CUB_300001_SM_10006detail6reduce18DeviceReduceKernelINS2_10policy_hubIdyN4cuda3std3__44plusIdEEE10Policy1000EN6thrust24THRUST_300001_SM_1000_NS6detail15normal_iteratorINSD_10device_ptrIdEEEEyS9_dNS7_10__identityEEEvT0_PT3_T1_NS0_13GridEvenShareISN_EET2_T4_E12temp_storage+88];
	add.f64 	%fd153, %fd151, %fd152;
	ld.shared.f64 	%fd154, [_ZZN3cub18CUB_300001_SM_10006detail6reduce18DeviceReduceKernelINS2_10policy_hubIdyN4cuda3std3__44plusIdEEE10Policy1000EN6thrust24THRUST_300001_SM_1000_NS6detail15normal_iteratorINSD_10device_ptrIdEEEEyS9_dNS7_10__identityEEEvT0_PT3_T1_NS0_13GridEvenShareISN_EET2_T4_E12temp_storage+96];
	add.f64 	%fd155, %fd153, %fd154;
	ld.shared.f64 	%fd156, [_ZZN3cub18CUB_300001_SM_10006detail6reduce18DeviceReduceKernelINS2_10policy_hubIdyN4cuda3std3__44plusIdEEE10Policy1000EN6thrust24THRUST_300001_SM_1000_NS6detail15normal_iteratorINSD_10device_ptrIdEEEEyS9_dNS7_10__identityEEEvT0_PT3_T1_NS0_13GridEvenShareISN_EET2_T4_E12temp_storage+104];
	add.f64 	%fd157, %fd155, %fd156;
	ld.shared.f64 	%fd158, [_ZZN3cub18CUB_300001_SM_10006detail6reduce18DeviceReduceKernelINS2_10policy_hubIdyN4cuda3std3__44plusIdEEE10Policy1000EN6thrust24THRUST_300001_SM_1000_NS6detail15normal_iteratorINSD_10device_ptrIdEEEEyS9_dNS7_10__identityEEEvT0_PT3_T1_NS0_13GridEvenShareISN_EET2_T4_E12temp_storage+112];
	add.f64 	%fd159, %fd157, %fd158;
	ld.shared.f64 	%fd160, [_ZZN3cub18CUB_300001_SM_10006detail6reduce18DeviceReduceKernelINS2_10policy_hubIdyN4cuda3std3__44plusIdEEE10Policy1000EN6thrust24THRUST_300001_SM_1000_NS6detail15normal_iteratorINSD_10device_ptrIdEEEEyS9_dNS7_10__identityEEEvT0_PT3_T1_NS0_13GridEvenShareISN_EET2_T4_E12temp_storage+120];
	add.f64 	%fd161, %fd159, %fd160;
	ld.shared.f64 	%fd162, [_ZZN3cub18CUB_300001_SM_10006detail6reduce18DeviceReduceKernelINS2_10policy_hubIdyN4cuda3std3__44plusIdEEE10Policy1000EN6thrust24THRUST_300001_SM_1000_NS6detail15normal_iteratorINSD_10device_ptrIdEEEEyS9_dNS7_10__identityEEEvT0_PT3_T1_NS0_13GridEvenShareISN_EET2_T4_E12temp_storage+128];
	add.f64 	%fd163, %fd161, %fd162;
	ld.shared.f64 	%fd164, [_ZZN3cub18CUB_300001_SM_10006detail6reduce18DeviceReduceKernelINS2_10policy_hubIdyN4cuda3std3__44plusIdEEE10Policy1000EN6thrust24THRUST_300001_SM_1000_NS6detail15normal_iteratorINSD_10device_ptrIdEEEEyS9_dNS7_10__identityEEEvT0_PT3_T1_NS0_13GridEvenShareISN_EET2_T4_E12temp_storage+136];
	add.f64 	%fd343, %fd163, %fd164;
$L__BB11_46:
	mov.u32 	%r263, %tid.x;
	setp.ne.s32 	%p64, %r263, 0;
	@%p64 bra 	$L__BB11_48;
	ld.param.u64 	%rd100, [_ZN3cub18CUB_300001_SM_10006detail6reduce18DeviceReduceKernelINS2_10policy_hubIdyN4cuda3std3__44plusIdEEE10Policy1000EN6thrust24THRUST_300001_SM_1000_NS6detail15normal_iteratorINSD_10device_ptrIdEEEEyS9_dNS7_10__identityEEEvT0_PT3_T1_NS0_13GridEvenShareISN_EET2_T4__param_1];
	cvta.to.global.u64 	%rd97, %rd100;
	mul.wide.u32 	%rd98, %r2, 8;
	add.s64 	%rd99, %rd97, %rd98;
	st.global.f64 	[%rd99], %fd343;
$L__BB11_48:
	ret;

}
	// .globl	_ZN3cub18CUB_300001_SM_10006detail6reduce28DeviceReduceSingleTileKernelINS2_10policy_hubIdyN4cuda3std3__44plusIdEEE10Policy1000EPdSC_iS9_ddNS7_10__identityEEEvT0_T1_T2_T3_T4_T6_
.visible .entry _ZN3cub18CUB_300001_SM_10006detail6reduce28DeviceReduceSingleTileKernelINS2_10policy_hubIdyN4cuda3std3__44plusIdEEE10Policy1000EPdSC_iS9_ddNS7_10__identityEEEvT0_T1_T2_T3_T4_T6_(
	.param .u64 .ptr .align 1 _ZN3cub18CUB_300001_SM_10006detail6reduce28DeviceReduceSingleTileKernelINS2_10policy_hubIdyN4cuda3std3__44plusIdEEE10Policy1000EPdSC_iS9_ddNS7_10__identityEEEvT0_T1_T2_T3_T4_T6__param_0,
	.param .u64 .ptr .align 1 _ZN3cub18CUB_300001_SM_10006detail6reduce28DeviceReduceSingleTileKernelINS2_10policy_hubIdyN4cuda3std3__44plusIdEEE10Policy1000EPdSC_iS9_ddNS7_10__identityEEEvT0_T1_T2_T3_T4_T6__param_1,
	.param .u32 _ZN3cub18CUB_300001_SM_10006detail6reduce28DeviceReduceSingleTileKernelINS2_10policy_hubIdyN4cuda3std3__44plusIdEEE10Policy1000EPdSC_iS9_ddNS7_10__identityEEEvT0_T1_T2_T3_T4_T6__param_2,
	.param .align 1 .b8 _ZN3cub18CUB_300001_SM_10006detail6reduce28DeviceReduceSingleTileKernelINS2_10policy_hubIdyN4cuda3std3__44plusIdEEE10Policy1000EPdSC_iS9_ddNS7_10__identityEEEvT0_T1_T2_T3_T4_T6__param_3[1],
	.param .f64 _ZN3cub18CUB_300001_SM_10006detail6reduce28DeviceReduceSingleTileKernelINS2_10policy_hubIdyN4cuda3std3__44plusIdEEE10Policy1000EPdSC_iS9_ddNS7_10__identityEEEvT0_T1_T2_T3_T4_T6__param_4,
	.param .align 1 .b8 _ZN3cub18CUB_300001_SM_10006detail6reduce28DeviceReduceSingleTileKernelINS2_10policy_hubIdyN4cuda3std3__44plusIdEEE10Policy1000EPdSC_iS9_ddNS7_10__identityEEEvT0_T1_T2_T3_T4_T6__param_5[1]
)
.maxntid 512
.minnctapersm 1
{
	.reg .pred 	%p<58>;
	.reg .b32 	%r<238>;
	.reg .b64 	%rd<104>;
	.reg .b64 	%fd<232>;
	// demoted variable
	.shared .align 8 .b8 _ZZN3cub18CUB_300001_SM_10006detail6reduce28DeviceReduceSingleTileKernelINS2_10policy_hubIdyN4cuda3std3__44plusIdEEE10Policy1000EPdSC_iS9_ddNS7_10__identityEEEvT0_T1_T2_T3_T4_T6_E12temp_storage[152];
	ld.param.u64 	%rd8, [_ZN3cub18CUB_300001_SM_10006detail6reduce28DeviceReduceSingleTileKernelINS2_10policy_hubIdyN4cuda3std3__44plusIdEEE10Policy1000EPdSC_iS9_ddNS7_10__identityEEEvT0_T1_T2_T3_T4_T6__param_0];
	ld.param.u64 	%rd9, [_ZN3cub18CUB_300001_SM_10006detail6reduce28DeviceReduceSingleTileKernelINS2_10policy_hubIdyN4cuda3std3__44plusIdEEE10Policy1000EPdSC_iS9_ddNS7_10__identityEEEvT0_T1_T2_T3_T4_T6__param_1];
	ld.param.u32 	%r34, [_ZN3cub18CUB_300001_SM_10006detail6reduce28DeviceReduceSingleTileKernelINS2_10policy_hubIdyN4cuda3std3__44plusIdEEE10Policy1000EPdSC_iS9_ddNS7_10__identityEEEvT0_T1_T2_T3_T4_T6__param_2];
	ld.param.f64 	%fd30, [_ZN3cub18CUB_300001_SM_10006detail6reduce28DeviceReduceSingleTileKernelINS2_10policy_hubIdyN4cuda3std3__44plusIdEEE10Policy1000EPdSC_iS9_ddNS7_10__identityEEEvT0_T1_T2_T3_T4_T6__param_4];
	cvta.to.global.u64 	%rd1, %rd9;
	setp.ne.s32 	%p1, %r34, 0;
	@%p1 bra 	$L__BB12_3;
	mov.u32 	%r224, %tid.x;
	setp.ne.s32 	%p57, %r224, 0;
	@%p57 bra 	$L__BB12_39;
	st.global.f64 	[%rd1], %fd30;
	bra.uni 	$L__BB12_39;
$L__BB12_3:
	setp.gt.s32 	%p2, %r34, 3583;
	@%p2 bra 	$L__BB12_21;
	mov.u32 	%r1, %tid.x;
	setp.ge.s32 	%p19, %r1, %r34;
	mov.f64 	%fd223, 0d0000000000000000;
	mov.u32 	%r228, %r1;
	@%p19 bra 	$L__BB12_6;
	mul.wide.u32 	%rd69, %r1, 8;
	add.s64 	%rd68, %rd8, %rd69;
	// begin inline asm
	ld.global.nc.u64 %rd67, [%rd68];
	// end inline asm
	mov.b64 	%fd223, %rd67;
	add.s32 	%r228, %r1, 512;
$L__BB12_6:
	setp.ge.s32 	%p20, %r228, %r34;
	@%p20 bra 	$L__BB12_12;
	not.b32 	%r100, %r228;
	add.s32 	%r4, %r34, %r100;
	and.b32  	%r101, %r4, 1536;
	setp.eq.s32 	%p21, %r101, 1536;
	@%p21 bra 	$L__BB12_10;
	mul.wide.u32 	%rd70, %r228, 8;
	add.s64 	%rd102, %rd8, %rd70;
	shr.u32 	%r102, %r4, 9;
	add.s32 	%r103, %r102, 1;
	and.b32  	%r104, %r103, 3;
	neg.s32 	%r226, %r104;
$L__BB12_9:
	.pragma "nounroll";
	// begin inline asm
	ld.global.nc.u64 %rd71, [%rd102];
	// end inline asm
	mov.b64 	%fd109, %rd71;
	add.f64 	%fd223, %fd223, %fd109;
	add.s32 	%r228, %r228, 512;
	add.s64 	%rd102, %rd102, 4096;
	add.s32 	%r226, %r226, 1;
	setp.ne.s32 	%p22, %r226, 0;
	@%p22 bra 	$L__BB12_9;
$L__BB12_10:
	setp.lt.u32 	%p23, %r4, 1536;
	@%p23 bra 	$L__BB12_12;
$L__BB12_11:
	mul.wide.s32 	%rd81, %r228, 8;
	add.s64 	%rd74, %rd8, %rd81;
	// begin inline asm
	ld.global.nc.u64 %rd73, [%rd74];
	// end inline asm
	mov.b64 	%fd110, %rd73;
	add.f64 	%fd111, %fd223, %fd110;
	add.s64 	%rd76, %rd74, 4096;
	// begin inline asm
	ld.global.nc.u64 %rd75, [%rd76];
	// end inline asm
	mov.b64 	%fd112, %rd75;
	add.f64 	%fd113, %fd111, %fd112;
	add.s64 	%rd78, %rd74, 8192;
	// begin inline asm
	ld.global.nc.u64 %rd77, [%rd78];
	// end inline asm
	mov.b64 	%fd114, %rd77;
	add.f64 	%fd115, %fd113, %fd114;
	add.s64 	%rd80, %rd74, 12288;
	// begin inline asm
	ld.global.nc.u64 %rd79, [%rd80];
	// end inline asm
	mov.b64 	%fd116, %rd79;
	add.f64 	%fd223, %fd115, %fd116;
	add.s32 	%r228, %r228, 2048;
	setp.lt.s32 	%p24, %r228, %r34;
	@%p24 bra 	$L__BB12_11;
$L__BB12_12:
	setp.lt.s32 	%p25, %r34, 512;
	@%p25 bra 	$L__BB12_17;
	// begin inline asm
	mov.u32 %r168, %laneid;
	// end inline asm
	mov.b64 	%rd92, %fd223;
	mov.b64 	{%r170, %r175}, %rd92;
	mov.b32 	%r176, 1;
	mov.b32 	%r217, 31;
	mov.b32 	%r218, -1;
	// begin inline asm
	shfl.sync.down.b32 %r169, %r170, %r176, %r217, %r218;
	// end inline asm
	// begin inline asm
	shfl.sync.down.b32 %r174, %r175, %r176, %r217, %r218;
	// end inline asm
	mov.b64 	%rd93, {%r169, %r174};
	mov.b64 	%fd175, %rd93;
	setp.gt.s32 	%p49, %r168, 30;
	add.f64 	%fd176, %fd223, %fd175;
	selp.f64 	%fd177, %fd223, %fd176, %p49;
	mov.b64 	%rd94, %fd177;
	mov.b64 	{%r180, %r185}, %rd94;
	mov.b32 	%r186, 2;
	// begin inline asm
	shfl.sync.down.b32 %r179, %r180, %r186, %r217, %r218;
	// end inline asm
	// begin inline asm
	shfl.sync.down.b32 %r184, %r185, %r186, %r217, %r218;
	// end inline asm
	mov.b64 	%rd95, {%r179, %r184};
	mov.b64 	%fd178, %rd95;
	setp.gt.s32 	%p50, %r168, 29;
	add.f64 	%fd179, %fd177, %fd178;
	selp.f64 	%fd180, %fd177, %fd179, %p50;
	mov.b64 	%rd96, %fd180;
	mov.b64 	{%r190, %r195}, %rd96;
	mov.b32 	%r196, 4;
	// begin inline asm
	shfl.sync.down.b32 %r189, %r190, %r196, %r217, %r218;
	// end inline asm
	// begin inline asm
	shfl.sync.down.b32 %r194, %r195, %r196, %r217, %r218;
	// end inline asm
	mov.b64 	%rd97, {%r189, %r194};
	mov.b64 	%fd181, %rd97;
	setp.gt.s32 	%p51, %r168, 27;
	add.f64 	%fd182, %fd180, %fd181;
	selp.f64 	%fd183, %fd180, %fd182, %p51;
	mov.b64 	%rd98, %fd183;
	mov.b64 	{%r200, %r205}, %rd98;
	mov.b32 	%r206, 8;
	// begin inline asm
	shfl.sync.down.b32 %r199, %r200, %r206, %r217, %r218;
	// end inline asm
	// begin inline asm
	shfl.sync.down.b32 %r204, %r205, %r206, %r217, %r218;
	// end inline asm
	mov.b64 	%rd99, {%r199, %r204};
	mov.b64 	%fd184, %rd99;
	setp.gt.s32 	%p52, %r168, 23;
	add.f64 	%fd185, %fd183, %fd184;
	selp.f64 	%fd186, %fd183, %fd185, %p52;
	mov.b64 	%rd100, %fd186;
	mov.b64 	{%r210, %r215}, %rd100;
	mov.b32 	%r216, 16;
	// begin inline asm
	shfl.sync.down.b32 %r209, %r210, %r216, %r217, %r218;
	// end inline asm
	// begin inline asm
	shfl.sync.down.b32 %r214, %r215, %r216, %r217, %r218;
	// end inline asm
	mov.b64 	%rd101, {%r209, %r214};
	mov.b64 	%fd187, %rd101;
	setp.gt.s32 	%p53, %r168, 15;
	add.f64 	%fd10, %fd186, %fd187;
	selp.f64 	%fd231, %fd186, %fd10, %p53;
	setp.ne.s32 	%p54, %r168, 0;
	@%p54 bra 	$L__BB12_15;
	shr.u32 	%r219, %r1, 2;
	and.b32  	%r220, %r219, 248;
	mov.u32 	%r221, _ZZN3cub18CUB_300001_SM_10006detail6reduce28DeviceReduceSingleTileKernelINS2_10policy_hubIdyN4cuda3std3__44plusIdEEE10Policy1000EPdSC_iS9_ddNS7_10__identityEEEvT0_T1_T2_T3_T4_T6_E12temp_storage;
	add.s32 	%r222, %r221, %r220;
	st.shared.f64 	[%r222+16], %fd10;
$L__BB12_15:
	bar.sync 	0;
	setp.ne.s32 	%p55, %r1, 0;
	@%p55 bra 	$L__BB12_37;
	ld.shared.f64 	%fd188, [_ZZN3cub18CUB_300001_SM_10006detail6reduce28DeviceReduceSingleTileKernelINS2_10policy_hubIdyN4cuda3std3__44plusIdEEE10Policy1000EPdSC_iS9_ddNS7_10__identityEEEvT0_T1_T2_T3_T4_T6_E12temp_storage+24];
	add.f64 	%fd189, %fd231, %fd188;
	ld.shared.f64 	%fd190, [_ZZN3cub18CUB_300001_SM_10006detail6reduce28DeviceReduceSingleTileKernelINS2_10policy_hubIdyN4cuda3std3__44plusIdEEE10Policy1000EPdSC_iS9_ddNS7_10__identityEEEvT0_T1_T2_T3_T4_T6_E12temp_storage+32];
	add.f64 	%fd191, %fd189, %fd190;
	ld.shared.f64 	%fd192, [_ZZN3cub18CUB_300001_SM_10006detail6reduce28DeviceReduceSingleTileKernelINS2_10policy_hubIdyN4cuda3std3__44plusIdEEE10Policy1000EPdSC_iS9_ddNS7_10__identityEEEvT0_T1_T2_T3_T4_T6_E12temp_storage+40];
	add.f64 	%fd193, %fd191, %fd192;
	ld.shared.f64 	%fd194, [_ZZN3cub18CUB_300001_SM_10006detail6reduce28DeviceReduceSingleTileKernelINS2_10policy_hubIdyN4cuda3std3__44plusIdEEE10Policy1000EPdSC_iS9_ddNS7_10__identityEEEvT0_T1_T2_T3_T4_T6_E12temp_storage+48];
	add.f64 	%fd195, %fd193, %fd194;
	ld.shared.f64 	%fd196, [_ZZN3cub18CUB_300001_SM_10006detail6reduce28DeviceReduceSingleTileKernelINS2_10policy_hubIdyN4cuda3std3__44plusIdEEE10Policy1000EPdSC_iS9_ddNS7_10__identityEEEvT0_T1_T2_T3_T4_T6_E12temp_storage+56];
	add.f64 	%fd197, %fd195, %fd196;
	ld.shared.f64 	%fd198, [_ZZN3cub18CUB_300001_SM_10006detail6reduce28DeviceReduceSingleTileKernelINS2_10policy_hubIdyN4cuda3std3__44plusIdEEE10Policy1000EPdSC_iS9_ddNS7_10__identityEEEvT0_T1_T2_T3_T4_T6_E12temp_storage+64];
	add.f64 	%fd199, %fd197, %fd198;
	ld.shared.f64 	%fd200, [_ZZN3cub18CUB_300001_SM_10006detail6reduce28DeviceReduceSingleTileKernelINS2_10policy_hubIdyN4cuda3std3__44plusIdEEE10Policy1000EPdSC_iS9_ddNS7_10__identityEEEvT0_T1_T2_T3_T4_T6_E12temp_storage+72];
	add.f64 	%fd201, %fd199, %fd200;
	ld.shared.f64 	%fd202, [_ZZN3cub18CUB_300001_SM_10006detail6reduce28DeviceReduceSingleTileKernelINS2_10policy_hubIdyN4cuda3std3__44plusIdEEE10Policy1000EPdSC_iS9_ddNS7_10__identityEEEvT0_T1_T2_T3_T4_T6_E12temp_storage+80];
	add.f64 	%fd203, %fd201, %fd202;
	ld.shared.f64 	%fd204, [_ZZN3cub18CUB_300001_SM_10006detail6reduce28DeviceReduceSingleTileKernelINS2_10policy_hubIdyN4cuda3std3__44plusIdEEE10Policy1000EPdSC_iS9_ddNS7_10__identityEEEvT0_T1_T2_T3_T4_T6_E12temp_storage+88];
	add.f64 	%fd205, %fd203, %fd204;
	ld.shared.f64 	%fd206, [_ZZN3cub18CUB_300001_SM_10006detail6reduce28DeviceReduceSingleTileKernelINS2_10policy_hubIdyN4cuda3std3__44plusIdEEE10Policy1000EPdSC_iS9_ddNS7_10__identityEEEvT0_T1_T2_T3_T4_T6_E12temp_storage+96];
	add.f64 	%fd207, %fd205, %fd206;
	ld.shared.f64 	%fd208, [_ZZN3cub18CUB_300001_SM_10006detail6reduce28DeviceReduceSingleTileKernelINS2_10policy_hubIdyN4cuda3std3__44plusIdEEE10Policy1000EPdSC_iS9_ddNS7_10__identityEEEvT0_T1_T2_T3_T4_T6_E12temp_storage+104];
	add.f64 	%fd209, %fd207, %fd208;
	ld.shared.f64 	%fd210, [_ZZN3cub18CUB_300001_SM_10006detail6reduce28DeviceReduceSingleTileKernelINS2_10policy_hubIdyN4cuda3std3__44plusIdEEE10Policy1000EPdSC_iS9_ddNS7_10__identityEEEvT0_T1_T2_T3_T4_T6_E12temp_storage+112];
	add.f64 	%fd211, %fd209, %fd210;
	ld.shared.f64 	%fd212, [_ZZN3cub18CUB_300001_SM_10006detail6reduce28DeviceReduceSingleTileKernelINS2_10policy_hubIdyN4cuda3std3__44plusIdEEE10Policy1000EPdSC_iS9_ddNS7_10__identityEEEvT0_T1_T2_T3_T4_T6_E12temp_storage+120];
	add.f64 	%fd213, %fd211, %fd212;
	ld.shared.f64 	%fd214, [_ZZN3cub18CUB_300001_SM_10006detail6reduce28DeviceReduceSingleTileKernelINS2_10policy_hubIdyN4cuda3std3__44plusIdEEE10Policy1000EPdSC_iS9_ddNS7_10__identityEEEvT0_T1_T2_T3_T4_T6_E12temp_storage+128];
	add.f64 	%fd215, %fd213, %fd214;
	ld.shared.f64 	%fd216, [_ZZN3cub18CUB_300001_SM_10006detail6reduce28DeviceReduceSingleTileKernelINS2_10policy_hubIdyN4cuda3std3__44plusIdEEE10Policy1000EPdSC_iS9_ddNS7_10__identityEEEvT0_T1_T2_T3_T4_T6_E12temp_storage+136];
	add.f64 	%fd231, %fd215, %fd216;
	bra.uni 	$L__BB12_37;
$L__BB12_17:
	// begin inline asm
	mov.u32 %r105, %laneid;
	// end inline asm
	and.b32  	%r156, %r1, 992;
	add.s32 	%r157, %r156, 32;
	setp.gt.s32 	%p26, %r157, %r34;
	not.b32 	%r158, %r156;
	add.s32 	%r159, %r34, %r158;
	selp.b32 	%r154, %r159, 31, %p26;
	mov.b64 	%rd82, %fd223;
	mov.b64 	{%r107, %r112}, %rd82;
	mov.b32 	%r113, 1;
	mov.b32 	%r155, -1;
	// begin inline asm
	shfl.sync.down.b32 %r106, %r107, %r113, %r154, %r155;
	// end inline asm
	// begin inline asm
	shfl.sync.down.b32 %r111, %r112, %r113, %r154, %r155;
	// end inline asm
	mov.b64 	%rd83, {%r106, %r111};
	mov.b64 	%fd117, %rd83;
	setp.lt.s32 	%p27, %r105, %r154;
	add.f64 	%fd118, %fd223, %fd117;
	selp.f64 	%fd119, %fd118, %fd223, %p27;
	mov.b64 	%rd84, %fd119;
	mov.b64 	{%r117, %r122}, %rd84;
	mov.b32 	%r123, 2;
	// begin inline asm
	shfl.sync.down.b32 %r116, %r117, %r123, %r154, %r155;
	// end inline asm
	// begin inline asm
	shfl.sync.down.b32 %r121, %r122, %r123, %r154, %r155;
	// end inline asm
	mov.b64 	%rd85, {%r116, %r121};
	mov.b64 	%fd120, %rd85;
	add.s32 	%r160, %r105, 2;
	setp.gt.s32 	%p28, %r160, %r154;
	add.f64 	%fd121, %fd119, %fd120;
	selp.f64 	%fd122, %fd119, %fd121, %p28;
	mov.b64 	%rd86, %fd122;
	mov.b64 	{%r127, %r132}, %rd86;
	mov.b32 	%r133, 4;
	// begin inline asm
	shfl.sync.down.b32 %r126, %r127, %r133, %r154, %r155;
	// end inline asm
	// begin inline asm
	shfl.sync.down.b32 %r131, %r132, %r133, %r154, %r155;
	// end inline asm
	mov.b64 	%rd87, {%r126, %r131};
	mov.b64 	%fd123, %rd87;
	add.s32 	%r161, %r105, 4;
	setp.gt.s32 	%p29, %r161, %r154;
	add.f64 	%fd124, %fd122, %fd123;
	selp.f64 	%fd125, %fd122, %fd124, %p29;
	mov.b64 	%rd88, %fd125;
	mov.b64 	{%r137, %r142}, %rd88;
	mov.b32 	%r143, 8;
	// begin inline asm
	shfl.sync.down.b32 %r136, %r137, %r143, %r154, %r155;
	// end inline asm
	// begin inline asm
	shfl.sync.down.b32 %r141, %r142, %r143, %r154, %r155;
	// end inline asm
	mov.b64 	%rd89, {%r136, %r141};
	mov.b64 	%fd126, %rd89;
	add.s32 	%r162, %r105, 8;
	setp.gt.s32 	%p30, %r162, %r154;
	add.f64 	%fd127, %fd125, %fd126;
	selp.f64 	%fd128, %fd125, %fd127, %p30;
	mov.b64 	%rd90, %fd128;
	mov.b64 	{%r147, %r152}, %rd90;
	mov.b32 	%r153, 16;
	// begin inline asm
	shfl.sync.down.b32 %r146, %r147, %r153, %r154, %r155;
	// end inline asm
	// begin inline asm
	shfl.sync.down.b32 %r151, %r152, %r153, %r154, %r155;
	// end inline asm
	mov.b64 	%rd91, {%r146, %r151};
	mov.b64 	%fd129, %rd91;
	add.s32 	%r163, %r105, 16;
	setp.gt.s32 	%p31, %r163, %r154;
	add.f64 	%fd130, %fd128, %fd129;
	selp.f64 	%fd231, %fd128, %fd130, %p31;
	setp.ne.s32 	%p32, %r105, 0;
	@%p32 bra 	$L__BB12_19;
	shr.u32 	%r164, %r1, 2;
	and.b32  	%r165, %r164, 248;
	mov.u32 	%r166, _ZZN3cub18CUB_300001_SM_10006detail6reduce28DeviceReduceSingleTileKernelINS2_10policy_hubIdyN4cuda3std3__44plusIdEEE10Policy1000EPdSC_iS9_ddNS7_10__identityEEEvT0_T1_T2_T3_T4_T6_E12temp_storage;
	add.s32 	%r167, %r166, %r165;
	st.shared.f64 	[%r167+16], %fd231;
$L__BB12_19:
	bar.sync 	0;
	setp.ne.s32 	%p33, %r1, 0;
	@%p33 bra 	$L__BB12_37;
	setp.gt.s32 	%p34, %r34, 32;
	ld.shared.f64 	%fd131, [_ZZN3cub18CUB_300001_SM_10006detail6reduce28DeviceReduceSingleTileKernelINS2_10policy_hubIdyN4cuda3std3__44plusIdEEE10Policy1000EPdSC_iS9_ddNS7_10__identityEEEvT0_T1_T2_T3_T4_T6_E12temp_storage+24];
	add.f64 	%fd132, %fd231, %fd131;
	selp.f64 	%fd133, %fd132, %fd231, %p34;
	setp.gt.s32 	%p35, %r34, 64;
	ld.shared.f64 	%fd134, [_ZZN3cub18CUB_300001_SM_10006detail6reduce28DeviceReduceSingleTileKernelINS2_10policy_hubIdyN4cuda3std3__44plusIdEEE10Policy1000EPdSC_iS9_ddNS7_10__identityEEEvT0_T1_T2_T3_T4_T6_E12temp_storage+32];
	add.f64 	%fd135, %fd134, %fd133;
	selp.f64 	%fd136, %fd135, %fd133, %p35;
	setp.gt.s32 	%p36, %r34, 96;
	ld.shared.f64 	%fd137, [_ZZN3cub18CUB_300001_SM_10006detail6reduce28DeviceReduceSingleTileKernelINS2_10policy_hubIdyN4cuda3std3__44plusIdEEE10Policy1000EPdSC_iS9_ddNS7_10__identityEEEvT0_T1_T2_T3_T4_T6_E12temp_storage+40];
	add.f64 	%fd138, %fd137, %fd136;
	selp.f64 	%fd139, %fd138, %fd136, %p36;
	setp.gt.s32 	%p37, %r34, 128;
	ld.shared.f64 	%fd140, [_ZZN3cub18CUB_300001_SM_10006detail6reduce28DeviceReduceSingleTileKernelINS2_10policy_hubIdyN4cuda3std3__44plusIdEEE10Policy1000EPdSC_iS9_ddNS7_10__identityEEEvT0_T1_T2_T3_T4_T6_E12temp_storage+48];
	add.f64 	%fd141, %fd140, %fd139;
	selp.f64 	%fd142, %fd141, %fd139, %p37;
	setp.gt.s32 	%p38, %r34, 160;
	ld.shared.f64 	%fd143, [_ZZN3cub18CUB_300001_SM_10006detail6reduce28DeviceReduceSingleTileKernelINS2_10policy_hubIdyN4cuda3std3__44plusIdEEE10Policy1000EPdSC_iS9_ddNS7_10__identityEEEvT0_T1_T2_T3_T4_T6_E12temp_storage+56];
	add.f64 	%fd144, %fd143, %fd142;
	selp.f64 	%fd145, %fd144, %fd142, %p38;
	setp.gt.s32 	%p39, %r34, 192;
	ld.shared.f64 	%fd146, [_ZZN3cub18CUB_300001_SM_10006detail6reduce28DeviceReduceSingleTileKernelINS2_10policy_hubIdyN4cuda3std3__44plusIdEEE10Policy1000EPdSC_iS9_ddNS7_10__identityEEEvT0_T1_T2_T3_T4_T6_E12temp_storage+64];
	add.f64 	%fd147, %fd146, %fd145;
	selp.f64 	%fd148, %fd147, %fd145, %p39;
	setp.gt.s32 	%p40, %r34, 224;
	ld.shared.f64 	%fd149, [_ZZN3cub18CUB_300001_SM_10006detail6reduce28DeviceReduceSingleTileKernelINS2_10policy_hubIdyN4cuda3std3__44plusIdEEE10Policy1000EPdSC_iS9_ddNS7_10__identityEEEvT0_T1_T2_T3_T4_T6_E12temp_storage+72];
	add.f64 	%fd150, %fd149, %fd148;
	selp.f64 	%fd151, %fd150, %fd148, %p40;
	setp.gt.s32 	%p41, %r34, 256;
	ld.shared.f64 	%fd152, [_ZZN3cub18CUB_300001_SM_10006detail6reduce28DeviceReduceSingleTileKernelINS2_10policy_hubIdyN4cuda3std3__44plusIdEEE10Policy1000EPdSC_iS9_ddNS7_10__identityEEEvT0_T1_T2_T3_T4_T6_E12temp_storage+80];
	add.f64 	%fd153, %fd152, %fd151;
	selp.f64 	%fd154, %fd153, %fd151, %p41;
	setp.gt.s32 	%p42, %r34, 288;
	ld.shared.f64 	%fd155, [_ZZN3cub18CUB_300001_SM_10006detail6reduce28DeviceReduceSingleTileKernelINS2_10policy_hubIdyN4cuda3std3__44plusIdEEE10Policy1000EPdSC_iS9_ddNS7_10__identityEEEvT0_T1_T2_T3_T4_T6_E12temp_storage+88];
	add.f64 	%fd156, %fd155, %fd154;
	selp.f64 	%fd157, %fd156, %fd154, %p42;
	setp.gt.s32 	%p43, %r34, 320;
	ld.shared.f64 	%fd158, [_ZZN3cub18CUB_300001_SM_10006detail6reduce28DeviceReduceSingleTileKernelINS2_10policy_hubIdyN4cuda3std3__44plusIdEEE10Policy1000EPdSC_iS9_ddNS7_10__identityEEEvT0_T1_T2_T3_T4_T6_E12temp_storage+96];
	add.f64 	%fd159, %fd158, %fd157;
	selp.f64 	%fd160, %fd159, %fd157, %p43;
	setp.gt.s32 	%p44, %r34, 352;
	ld.shared.f64 	%fd161, [_ZZN3cub18CUB_300001_SM_10006detail6reduce28DeviceReduceSingleTileKernelINS2_10policy_hubIdyN4cuda3std3__44plusIdEEE10Policy1000EPdSC_iS9_ddNS7_10__identityEEEvT0_T1_T2_T3_T4_T6_E12temp_storage+104];
	add.f64 	%fd162, %fd161, %fd160;
	selp.f64 	%fd163, %fd162, %fd160, %p44;
	setp.gt.s32 	%p45, %r34, 384;
	ld.shared.f64 	%fd164, [_ZZN3cub18CUB_300001_SM_10006detail6reduce28DeviceReduceSingleTileKernelINS2_10policy_hubIdyN4cuda3std3__44plusIdEEE10Policy1000EPdSC_iS9_ddNS7_10__identityEEEvT0_T1_T2_T3_T4_T6_E12temp_storage+112];
	add.f64 	%fd165, %fd164, %fd163;
	selp.f64 	%fd166, %fd165, %fd163, %p45;
	setp.gt.s32 	%p46, %r34, 416;
	ld.shared.f64 	%fd167, [_ZZN3cub18CUB_300001_SM_10006detail6reduce28DeviceReduceSingleTileKernelINS2_10policy_hubIdyN4cuda3std3__44plusIdEEE10Policy1000EPdSC_iS9_ddNS7_10__identityEEEvT0_T1_T2_T3_T4_T6_E12temp_storage+120];
	add.f64 	%fd168, %fd167, %fd166;
	selp.f64 	%fd169, %fd168, %fd166, %p46;
	setp.gt.s32 	%p47, %r34, 448;
	ld.shared.f64 	%fd170, [_ZZN3cub18CUB_300001_SM_10006detail6reduce28DeviceReduceSingleTileKernelINS2_10policy_hubIdyN4cuda3std3__44plusIdEEE10Policy1000EPdSC_iS9_ddNS7_10__identityEEEvT0_T1_T2_T3_T4_T6_E12temp_storage+128];
	add.f64 	%fd171, %fd170, %fd169;
	selp.f64 	%fd172, %fd171, %fd169, %p47;
	setp.gt.s32 	%p48, %r34, 480;
	ld.shared.f64 	%fd173, [_ZZN3cub18CUB_300001_SM_10006detail6reduce28DeviceReduceSingleTileKernelINS2_10policy_hubIdyN4cuda3std3__44plusIdEEE10Policy1000EPdSC_iS9_ddNS7_10__identityEEEvT0_T1_T2_T3_T4_T6_E12temp_storage+136];
	add.f64 	%fd174, %fd173, %fd172;
	selp.f64 	%fd231, %fd174, %fd172, %p48;
	bra.uni 	$L__BB12_37;
$L__BB12_21:
	mov.u32 	%r13, %tid.x;
	mul.wide.u32 	%rd24, %r13, 8;
	add.s64 	%rd11, %rd8, %rd24;
	// begin inline asm
	ld.global.nc.u64 %rd10, [%rd11];
	// end inline asm
	mov.b64 	%fd31, %rd10;
	add.s64 	%rd13, %rd11, 4096;
	// begin inline asm
	ld.global.nc.u64 %rd12, [%rd13];
	// end inline asm
	mov.b64 	%fd32, %rd12;
	add.s64 	%rd15, %rd11, 8192;
	// begin inline asm
	ld.global.nc.u64 %rd14, [%rd15];
	// end inline asm
	mov.b64 	%fd33, %rd14;
	add.s64 	%rd17, %rd11, 12288;
	// begin inline asm
	ld.global.nc.u64 %rd16, [%rd17];
	// end inline asm
	mov.b64 	%fd34, %rd16;
	add.s64 	%rd19, %rd11, 16384;
	// begin inline asm
	ld.global.nc.u64 %rd18, [%rd19];
	// end inline asm
	mov.b64 	%fd35, %rd18;
	add.s64 	%rd21, %rd11, 20480;
	// begin inline asm
	ld.global.nc.u64 %rd20, [%rd21];
	// end inline asm
	mov.b64 	%fd36, %rd20;
	add.s64 	%rd23, %rd11, 24576;
	// begin inline asm
	ld.global.nc.u64 %rd22, [%rd23];
	// end inline asm
	mov.b64 	%fd37, %rd22;
	add.f64 	%fd38, %fd31, %fd32;
	add.f64 	%fd39, %fd38, %fd33;
	add.f64 	%fd40, %fd39, %fd34;
	add.f64 	%fd41, %fd40, %fd35;
	add.f64 	%fd42, %fd41, %fd36;
	add.f64 	%fd230, %fd42, %fd37;
	setp.lt.u32 	%p3, %r34, 7168;
	mov.b32 	%r231, 3584;
	@%p3 bra 	$L__BB12_25;
	add.s32 	%r14, %r34, -3584;
	mov.b32 	%r231, 3584;
$L__BB12_23:
	add.s32 	%r37, %r231, %r13;
	mul.wide.u32 	%rd39, %r37, 8;
	add.s64 	%rd26, %rd8, %rd39;
	// begin inline asm
	ld.global.nc.u64 %rd25, [%rd26];
	// end inline asm
	mov.b64 	%fd43, %rd25;
	add.s64 	%rd28, %rd26, 4096;
	// begin inline asm
	ld.global.nc.u64 %rd27, [%rd28];
	// end inline asm
	mov.b64 	%fd44, %rd27;
	add.s64 	%rd30, %rd26, 8192;
	// begin inline asm
	ld.global.nc.u64 %rd29, [%rd30];
	// end inline asm
	mov.b64 	%fd45, %rd29;
	add.s64 	%rd32, %rd26, 12288;
	// begin inline asm
	ld.global.nc.u64 %rd31, [%rd32];
	// end inline asm
	mov.b64 	%fd46, %rd31;
	add.s64 	%rd34, %rd26, 16384;
	// begin inline asm
	ld.global.nc.u64 %rd33, [%rd34];
	// end inline asm
	mov.b64 	%fd47, %rd33;
	add.s64 	%rd36, %rd26, 20480;
	// begin inline asm
	ld.global.nc.u64 %rd35, [%rd36];
	// end inline asm
	mov.b64 	%fd48, %rd35;
	add.s64 	%rd38, %rd26, 24576;
	// begin inline asm
	ld.global.nc.u64 %rd37, [%rd38];
	// end inline asm
	mov.b64 	%fd49, %rd37;
	add.f64 	%fd50, %fd230, %fd43;
	add.f64 	%fd51, %fd50, %fd44;
	add.f64 	%fd52, %fd51, %fd45;
	add.f64 	%fd53, %fd52, %fd46;
	add.f64 	%fd54, %fd53, %fd47;
	add.f64 	%fd55, %fd54, %fd48;
	add.f64 	%fd230, %fd55, %fd49;
	sub.s32 	%r38, %r34, %r231;
	setp.lt.s32 	%p4, %r38, 3584;
	@%p4 bra 	$L__BB12_33;
	add.s32 	%r231, %r231, 3584;
	setp.le.s32 	%p5, %r231, %r14;
	@%p5 bra 	$L__BB12_23;
$L__BB12_25:
	setp.le.s32 	%p6, %r34, %r231;
	@%p6 bra 	$L__BB12_33;
	sub.s32 	%r18, %r34, %r231;
	setp.ge.s32 	%p7, %r13, %r18;
	@%p7 bra 	$L__BB12_33;
	not.b32 	%r39, %r13;
	add.s32 	%r40, %r34, %r39;
	sub.s32 	%r19, %r40, %r231;
	and.b32  	%r41, %r19, 1536;
	setp.eq.s32 	%p8, %r41, 1536;
	mov.u32 	%r235, %r13;
	@%p8 bra 	$L__BB12_30;
	add.s32 	%r233, %r13, %r231;
	shr.u32 	%r42, %r19, 9;
	add.s32 	%r43, %r42, 1;
	and.b32  	%r44, %r43, 3;
	neg.s32 	%r232, %r44;
	mov.u32 	%r235, %r13;
$L__BB12_29:
	.pragma "nounroll";
	mul.wide.u32 	%rd42, %r233, 8;
	add.s64 	%rd41, %rd8, %rd42;
	// begin inline asm
	ld.global.nc.u64 %rd40, [%rd41];
	// end inline asm
	mov.b64 	%fd57, %rd40;
	add.f64 	%fd230, %fd230, %fd57;
	add.s32 	%r235, %r235, 512;
	add.s32 	%r233, %r233, 512;
	add.s32 	%r232, %r232, 1;
	setp.ne.s32 	%p9, %r232, 0;
	@%p9 bra 	$L__BB12_29;
$L__BB12_30:
	setp.lt.u32 	%p10, %r19, 1536;
	@%p10 bra 	$L__BB12_33;
	cvt.u64.u32 	%rd43, %r235;
	cvt.u64.u32 	%rd44, %r231;
	add.s64 	%rd45, %rd43, %rd44;
	shl.b64 	%rd46, %rd45, 3;
	add.s64 	%rd47, %rd46, %rd8;
	add.s64 	%rd103, %rd47, 8192;
	add.s32 	%r236, %r235, %r231;
$L__BB12_32:
	mul.wide.u32 	%rd56, %r236, 8;
	add.s64 	%rd49, %rd8, %rd56;
	// begin inline asm
	ld.global.nc.u64 %rd48, [%rd49];
	// end inline asm
	mov.b64 	%fd58, %rd48;
	add.f64 	%fd59, %fd230, %fd58;
	add.s64 	%rd51, %rd103, -4096;
	// begin inline asm
	ld.global.nc.u64 %rd50, [%rd51];
	// end inline asm
	mov.b64 	%fd60, %rd50;
	add.f64 	%fd61, %fd59, %fd60;
	// begin inline asm
	ld.global.nc.u64 %rd52, [%rd103];
	// end inline asm
	mov.b64 	%fd62, %rd52;
	add.f64 	%fd63, %fd61, %fd62;
	add.s64 	%rd55, %rd103, 4096;
	// begin inline asm
	ld.global.nc.u64 %rd54, [%rd55];
	// end inline asm
	mov.b64 	%fd64, %rd54;
	add.f64 	%fd230, %fd63, %fd64;
	add.s32 	%r235, %r235, 2048;
	add.s64 	%rd103, %rd103, 16384;
	add.s32 	%r236, %r236, 2048;
	setp.lt.s32 	%p11, %r235, %r18;
	@%p11 bra 	$L__BB12_32;
$L__BB12_33:
	// begin inline asm
	mov.u32 %r45, %laneid;
	// end inline asm
	mov.b64 	%rd57, %fd230;
	mov.b64 	{%r47, %r52}, %rd57;
	mov.b32 	%r53, 1;
	mov.b32 	%r94, 31;
	mov.b32 	%r95, -1;
	// begin inline asm
	shfl.sync.down.b32 %r46, %r47, %r53, %r94, %r95;
	// end inline asm
	// begin inline asm
	shfl.sync.down.b32 %r51, %r52, %r53, %r94, %r95;
	// end inline asm
	mov.b64 	%rd58, {%r46, %r51};
	mov.b64 	%fd65, %rd58;
	setp.gt.s32 	%p12, %r45, 30;
	add.f64 	%fd66, %fd230, %fd65;
	selp.f64 	%fd67, %fd230, %fd66, %p12;
	mov.b64 	%rd59, %fd67;
	mov.b64 	{%r57, %r62}, %rd59;
	mov.b32 	%r63, 2;
	// begin inline asm
	shfl.sync.down.b32 %r56, %r57, %r63, %r94, %r95;
	// end inline asm
	// begin inline asm
	shfl.sync.down.b32 %r61, %r62, %r63, %r94, %r95;
	// end inline asm
	mov.b64 	%rd60, {%r56, %r61};
	mov.b64 	%fd68, %rd60;
	setp.gt.s32 	%p13, %r45, 29;
	add.f64 	%fd69, %fd67, %fd68;
	selp.f64 	%fd70, %fd67, %fd69, %p13;
	mov.b64 	%rd61, %fd70;
	mov.b64 	{%r67, %r72}, %rd61;
	mov.b32 	%r73, 4;
	// begin inline asm
	shfl.sync.down.b32 %r66, %r67, %r73, %r94, %r95;
	// end inline asm
	// begin inline asm
	shfl.sync.down.b32 %r71, %r72, %r73, %r94, %r95;
	// end inline asm
	mov.b64 	%rd62, {%r66, %r71};
	mov.b64 	%fd71, %rd62;
	setp.gt.s32 	%p14, %r45, 27;
	add.f64 	%fd72, %fd70, %fd71;
	selp.f64 	%fd73, %fd70, %fd72, %p14;
	mov.b64 	%rd63, %fd73;
	mov.b64 	{%r77, %r82}, %rd63;
	mov.b32 	%r83, 8;
	// begin inline asm
	shfl.sync.down.b32 %r76, %r77, %r83, %r94, %r95;
	// end inline asm
	// begin inline asm
	shfl.sync.down.b32 %r81, %r82, %r83, %r94, %r95;
	// end inline asm
	mov.b64 	%rd64, {%r76, %r81};
	mov.b64 	%fd74, %rd64;
	setp.gt.s32 	%p15, %r45, 23;
	add.f64 	%fd75, %fd73, %fd74;
	selp.f64 	%fd76, %fd73, %fd75, %p15;
	mov.b64 	%rd65, %fd76;
	mov.b64 	{%r87, %r92}, %rd65;
	mov.b32 	%r93, 16;
	// begin inline asm
	shfl.sync.down.b32 %r86, %r87, %r93, %r94, %r95;
	// end inline asm
	// begin inline asm
	shfl.sync.down.b32 %r91, %r92, %r93, %r94, %r95;
	// end inline asm
	mov.b64 	%rd66, {%r86, %r91};
	mov.b64 	%fd77, %rd66;
	setp.gt.s32 	%p16, %r45, 15;
	add.f64 	%fd26, %fd76, %fd77;
	selp.f64 	%fd231, %fd76, %fd26, %p16;
	setp.ne.s32 	%p17, %r45, 0;
	@%p17 bra 	$L__BB12_35;
	shr.u32 	%r96, %r13, 2;
	and.b32  	%r97, %r96, 248;
	mov.u32 	%r98, _ZZN3cub18CUB_300001_SM_10006detail6reduce28DeviceReduceSingleTileKernelINS2_10policy_hubIdyN4cuda3std3__44plusIdEEE10Policy1000EPdSC_iS9_ddNS7_10__identityEEEvT0_T1_T2_T3_T4_T6_E12temp_storage;
	add.s32 	%r99, %r98, %r97;
	st.shared.f64 	[%r99+16], %fd26;
$L__BB12_35:
	bar.sync 	0;
	setp.ne.s32 	%p18, %r13, 0;
	@%p18 bra 	$L__BB12_37;
	ld.shared.f64 	%fd78, [_ZZN3cub18CUB_300001_SM_10006detail6reduce28DeviceReduceSingleTileKernelINS2_10policy_hubIdyN4cuda3std3__44plusIdEEE10Policy1000EPdSC_iS9_ddNS7_10__identityEEEvT0_T1_T2_T3_T4_T6_E12temp_storage+24];
	add.f64 	%fd79, %fd231, %fd78;
	ld.shared.f64 	%fd80, [_ZZN3cub18CUB_300001_SM_10006detail6reduce28DeviceReduceSingleTileKernelINS2_10policy_hubIdyN4cuda3std3__44plusIdEEE10Policy1000EPdSC_iS9_ddNS7_10__identityEEEvT0_T1_T2_T3_T4_T6_E12temp_storage+32];
	add.f64 	%fd81, %fd79, %fd80;
	ld.shared.f64 	%fd82, [_ZZN3cub18CUB_300001_SM_10006detail6reduce28DeviceReduceSingleTileKernelINS2_10policy_hubIdyN4cuda3std3__44plusIdEEE10Policy1000EPdSC_iS9_ddNS7_10__identityEEEvT0_T1_T2_T3_T4_T6_E12temp_storage+40];
	add.f64 	%fd83, %fd81, %fd82;
	ld.shared.f64 	%fd84, [_ZZN3cub18CUB_300001_SM_10006detail6reduce28DeviceReduceSingleTileKernelINS2_10policy_hubIdyN4cuda3std3__44plusIdEEE10Policy1000EPdSC_iS9_ddNS7_10__identityEEEvT0_T1_T2_T3_T4_T6_E12temp_storage+48];
	add.f64 	%fd85, %fd83, %fd84;
	ld.shared.f64 	%fd86, [_ZZN3cub18CUB_300001_SM_10006detail6reduce28DeviceReduceSingleTileKernelINS2_10policy_hubIdyN4cuda3std3__44plusIdEEE10Policy1000EPdSC_iS9_ddNS7_10__identityEEEvT0_T1_T2_T3_T4_T6_E12temp_storage+56];
	add.f64 	%fd87, %fd85, %fd86;
	ld.shared.f64 	%fd88, [_ZZN3cub18CUB_300001_SM_10006detail6reduce28DeviceReduceSingleTileKernelINS2_10policy_hubIdyN4cuda3std3__44plusIdEEE10Policy1000EPdSC_iS9_ddNS7_10__identityEEEvT0_T1_T2_T3_T4_T6_E12temp_storage+64];
	add.f64 	%fd89, %fd87, %fd88;
	ld.shared.f64 	%fd90, [_ZZN3cub18CUB_300001_SM_10006detail6reduce28DeviceReduceSingleTileKernelINS2_10policy_hubIdyN4cuda3std3__44plusIdEEE10Policy1000EPdSC_iS9_ddNS7_10__identityEEEvT0_T1_T2_T3_T4_T6_E12temp_storage+72];
	add.f64 	%fd91, %fd89, %fd90;
	ld.shared.f64 	%fd92, [_ZZN3cub18CUB_300001_SM_10006detail6reduce28DeviceReduceSingleTileKernelINS2_10policy_hubIdyN4cuda3std3__44plusIdEEE10Policy1000EPdSC_iS9_ddNS7_10__identityEEEvT0_T1_T2_T3_T4_T6_E12temp_storage+80];
	add.f64 	%fd93, %fd91, %fd92;
	ld.shared.f64 	%fd94, [_ZZN3cub18CUB_300001_SM_10006detail6reduce28DeviceReduceSingleTileKernelINS2_10policy_hubIdyN4cuda3std3__44plusIdEEE10Policy1000EPdSC_iS9_ddNS7_10__identityEEEvT0_T1_T2_T3_T4_T6_E12temp_storage+88];
	add.f64 	%fd95, %fd93, %fd94;
	ld.shared.f64 	%fd96, [_ZZN3cub18CUB_300001_SM_10006detail6reduce28DeviceReduceSingleTileKernelINS2_10policy_hubIdyN4cuda3std3__44plusIdEEE10Policy1000EPdSC_iS9_ddNS7_10__identityEEEvT0_T1_T2_T3_T4_T6_E12temp_storage+96];
	add.f64 	%fd97, %fd95, %fd96;
	ld.shared.f64 	%fd98, [_ZZN3cub18CUB_300001_SM_10006detail6reduce28DeviceReduceSingleTileKernelINS2_10policy_hubIdyN4cuda3std3__44plusIdEEE10Policy1000EPdSC_iS9_ddNS7_10__identityEEEvT0_T1_T2_T3_T4_T6_E12temp_storage+104];
	add.f64 	%fd99, %fd97, %fd98;
	ld.shared.f64 	%fd100, [_ZZN3cub18CUB_300001_SM_10006detail6reduce28DeviceReduceSingleTileKernelINS2_10policy_hubIdyN4cuda3std3__44plusIdEEE10Policy1000EPdSC_iS9_ddNS7_10__identityEEEvT0_T1_T2_T3_T4_T6_E12temp_storage+112];
	add.f64 	%fd101, %fd99, %fd100;
	ld.shared.f64 	%fd102, [_ZZN3cub18CUB_300001_SM_10006detail6reduce28DeviceReduceSingleTileKernelINS2_10policy_hubIdyN4cuda3std3__44plusIdEEE10Policy1000EPdSC_iS9_ddNS7_10__identityEEEvT0_T1_T2_T3_T4_T6_E12temp_storage+120];
	add.f64 	%fd103, %fd101, %fd102;
	ld.shared.f64 	%fd104, [_ZZN3cub18CUB_300001_SM_10006detail6reduce28DeviceReduceSingleTileKernelINS2_10policy_hubIdyN4cuda3std3__44plusIdEEE10Policy1000EPdSC_iS9_ddNS7_10__identityEEEvT0_T1_T2_T3_T4_T6_E12temp_storage+128];
	add.f64 	%fd105, %fd103, %fd104;
	ld.shared.f64 	%fd106, [_ZZN3cub18CUB_300001_SM_10006detail6reduce28DeviceReduceSingleTileKernelINS2_10policy_hubIdyN4cuda3std3__44plusIdEEE10Policy1000EPdSC_iS9_ddNS7_10__identityEEEvT0_T1_T2_T3_T4_T6_E12temp_storage+136];
	add.f64 	%fd231, %fd105, %fd106;
$L__BB12_37:
	mov.u32 	%r223, %tid.x;
	setp.ne.s32 	%p56, %r223, 0;
	@%p56 bra 	$L__BB12_39;
	add.f64 	%fd217, %fd30, %fd231;
	st.global.f64 	[%rd1], %fd217;
$L__BB12_39:
	ret;

}


// ===== COMPILED SASS (sm_100) =====

	.target	sm_100

	.elftype	@"ET_EXEC"


//--------------------- .note.nv.tkinfo           --------------------------
	.section	.note.nv.tkinfo,"",@"SHT_NOTE"
	.sectionflags	@"SHF_NOTE_NV_TKINFO"
	.tkinfo
        /*0018*/ 	.word	0x00000002
        /*0030*/ 	.string	""
        /*0030*/ 	.string	"ptxas"
        /*0030*/ 	.string	"Cuda compilation tools, release 13.0, V13.0.88"
        /*0030*/ 	.string	"Build cuda_13.0.r13.0/compiler.36424714_0"
        /*0030*/ 	.string	"-arch sm_100 -m 64 "



//--------------------- .note.nv.cuinfo           --------------------------
	.section	.note.nv.cuinfo,"",@"SHT_NOTE"
	.sectionflags	@"SHF_NOTE_NV_CUINFO"
        /*0018*/ 	.short	0x0002
        /*001a*/ 	.short	0x0064
        /*001c*/ 	.short	0x0082
	.zero		2


//--------------------- .nv.info                  --------------------------
	.section	.nv.info,"",@"SHT_CUDA_INFO"
	.align	4


	//----- nvinfo : EIATTR_REGCOUNT
	.align		4
        /*0000*/ 	.byte	0x04, 0x2f
        /*0002*/ 	.short	(.L_44 - .L_43)
	.align		4
.L_43:
        /*0004*/ 	.word	index@(_ZN3cub18CUB_300001_SM_10006detail11EmptyKernelIvEEvv)
        /*0008*/ 	.word	0x00000004


	//----- nvinfo : EIATTR_FRAME_SIZE
	.align		4
.L_44:
        /*000c*/ 	.byte	0x04, 0x11
        /*000e*/ 	.short	(.L_46 - .L_45)
	.align		4
.L_45:
        /*0010*/ 	.word	index@(_ZN3cub18CUB_300001_SM_10006detail11EmptyKernelIvEEvv)
        /*0014*/ 	.word	0x00000000


	//----- nvinfo : EIATTR_REGCOUNT
	.align		4
.L_46:
        /*0018*/ 	.byte	0x04, 0x2f
        /*001a*/ 	.short	(.L_48 - .L_47)
	.align		4
.L_47:
        /*001c*/ 	.word	index@(_ZN3cub18CUB_300001_SM_10006detail8for_each13static_kernelINS2_12policy_hub_t12policy_500_tEmN6thrust24THRUST_300001_SM_1000_NS8cuda_cub20__uninitialized_fill7functorINS7_10device_ptrIdEEdEEEEvT0_T1_)
        /*0020*/ 	.word	0x00000009


	//----- nvinfo : EIATTR_FRAME_SIZE
	.align		4
.L_48:
        /*0024*/ 	.byte	0x04, 0x11
        /*0026*/ 	.short	(.L_50 - .L_49)
	.align		4
.L_49:
        /*0028*/ 	.word	index@(_ZN3cub18CUB_300001_SM_10006detail8for_each13static_kernelINS2_12policy_hub_t12policy_500_tEmN6thrust24THRUST_300001_SM_1000_NS8cuda_cub20__uninitialized_fill7functorINS7_10device_ptrIdEEdEEEEvT0_T1_)
        /*002c*/ 	.word	0x00000000


	//----- nvinfo : EIATTR_REGCOUNT
	.align		4
.L_50:
        /*0030*/ 	.byte	0x04, 0x2f
        /*0032*/ 	.short	(.L_52 - .L_51)
	.align		4
.L_51:
        /*0034*/ 	.word	index@(_ZN3cub18CUB_300001_SM_10006detail8for_each13static_kernelINS2_12policy_hub_t12policy_500_tElN6thrust24THRUST_300001_SM_1000_NS8cuda_cub10__tabulate7functorINS7_6detail15normal_iteratorINS7_10device_ptrIdEEEENS7_6system6detail7generic6detail22compute_sequence_valueIdvEElEEEEvT0_T1_)
        /*0038*/ 	.word	0x00000012


	//----- nvinfo : EIATTR_FRAME_SIZE
	.align		4
.L_52:
        /*003c*/ 	.byte	0x04, 0x11
        /*003e*/ 	.short	(.L_54 - .L_53)
	.align		4
.L_53:
        /*0040*/ 	.word	index@(_ZN3cub18CUB_300001_SM_10006detail8for_each13static_kernelINS2_12policy_hub_t12policy_500_tElN6thrust24THRUST_300001_SM_1000_NS8cuda_cub10__tabulate7functorINS7_6detail15normal_iteratorINS7_10device_ptrIdEEEENS7_6system6detail7generic6detail22compute_sequence_valueIdvEElEEEEvT0_T1_)
        /*0044*/ 	.word	0x00000000


	//----- nvinfo : EIATTR_REGCOUNT
	.align		4
.L_54:
        /*0048*/ 	.byte	0x04, 0x2f
        /*004a*/ 	.short	(.L_56 - .L_55)
	.align		4
.L_55:
        /*004c*/ 	.word	index@(_ZN3cub18CUB_300001_SM_10006detail9transform16transform_kernelINS2_10policy_hubILb1EN4cuda3std3__45tupleIJN6thrust24THRUST_300001_SM_1000_NS6detail15normal_iteratorINSA_10device_ptrIdEEEEEEEE10policy1000Ei10PiFunctionSF_JPdEEEvT0_iT1_T2_DpNS2_10kernel_argIT3_EE)
        /*0050*/ 	.word	0x00000020


	//----- nvinfo : EIATTR_FRAME_SIZE
	.align		4
.L_56:
        /*0054*/ 	.byte	0x04, 0x11
        /*0056*/ 	.short	(.L_58 - .L_57)
	.align		4
.L_57:
        /*0058*/ 	.word	index@($__internal_1_$__cuda_sm20_div_rn_f64_full)
        /*005c*/ 	.word	0x00000000


	//----- nvinfo : EIATTR_FRAME_SIZE
	.align		4
.L_58:
        /*0060*/ 	.byte	0x04, 0x11
        /*0062*/ 	.short	(.L_60 - .L_59)
	.align		4
.L_59:
        /*0064*/ 	.word	index@(_ZN3cub18CUB_300001_SM_10006detail9transform16transform_kernelINS2_10policy_hubILb1EN4cuda3std3__45tupleIJN6thrust24THRUST_300001_SM_1000_NS6detail15normal_iteratorINSA_10device_ptrIdEEEEEEEE10policy1000Ei10PiFunctionSF_JPdEEEvT0_iT1_T2_DpNS2_10kernel_argIT3_EE)
        /*0068*/ 	.word	0x00000000


	//----- nvinfo : EIATTR_REGCOUNT
	.align		4
.L_60:
        /*006c*/ 	.byte	0x04, 0x2f
        /*006e*/ 	.short	(.L_62 - .L_61)
	.align		4
.L_61:
        /*0070*/ 	.word	index@(_ZN3cub18CUB_300001_SM_10006detail9transform16transform_kernelINS2_10policy_hubILb1EN4cuda3std3__45tupleIJN6thrust24THRUST_300001_SM_1000_NS6detail15normal_iteratorINSA_10device_ptrIdEEEEEEEE10policy1000El10PiFunctionSF_JPdEEEvT0_iT1_T2_DpNS2_10kernel_argIT3_EE)
        /*0074*/ 	.word	0x00000020


	//----- nvinfo : EIATTR_FRAME_SIZE
	.align		4
.L_62:
        /*0078*/ 	.byte	0x04, 0x11
        /*007a*/ 	.short	(.L_64 - .L_63)
	.align		4
.L_63:
        /*007c*/ 	.word	index@($__internal_0_$__cuda_sm20_div_rn_f64_full)
        /*0080*/ 	.word	0x00000000


	//----- nvinfo : EIATTR_FRAME_SIZE
	.align		4
.L_64:
        /*0084*/ 	.byte	0x04, 0x11
        /*0086*/ 	.short	(.L_66 - .L_65)
	.align		4
.L_65:
        /*0088*/ 	.word	index@(_ZN3cub18CUB_300001_SM_10006detail9transform16transform_kernelINS2_10policy_hubILb1EN4cuda3std3__45tupleIJN6thrust24THRUST_300001_SM_1000_NS6detail15normal_iteratorINSA_10device_ptrIdEEEEEEEE10policy1000El10PiFunctionSF_JPdEEEvT0_iT1_T2_DpNS2_10kernel_argIT3_EE)
        /*008c*/ 	.word	0x00000000


	//----- nvinfo : EIATTR_REGCOUNT
	.align		4
.L_66:
        /*0090*/ 	.byte	0x04, 0x2f
        /*0092*/ 	.short	(.L_68 - .L_67)
	.align		4
.L_67:
        /*0094*/ 	.word	index@(_ZN3cub18CUB_300001_SM_10006detail9transform16transform_kernelINS2_10policy_hubILb1EN4cuda3std3__45tupleIJN6thrust24THRUST_300001_SM_1000_NS6detail15normal_iteratorINSA_10device_ptrIdEEEEEEEE10policy1000EiNSB_10functional5actorINSJ_9compositeIJNSJ_16operator_adaptorINS7_10multipliesIvEEEENSK_INSJ_5valueIdEEEENSK_INSJ_8argumentILj0EEEEEEEEEESF_JPdEEEvT0_iT1_T2_DpNS2_10kernel_argIT3_EE)
        /*0098*/ 	.word	0x00000020


	//----- nvinfo : EIATTR_FRAME_SIZE
	.align		4
.L_68:
        /*009c*/ 	.byte	0x04, 0x11
        /*009e*/ 	.short	(.L_70 - .L_69)
	.align		4
.L_69:
        /*00a0*/ 	.word	index@(_ZN3cub18CUB_300001_SM_10006detail9transform16transform_kernelINS2_10policy_hubILb1EN4cuda3std3__45tupleIJN6thrust24THRUST_300001_SM_1000_NS6detail15normal_iteratorINSA_10device_ptrIdEEEEEEEE10policy1000EiNSB_10functional5actorINSJ_9compositeIJNSJ_16operator_adaptorINS7_10multipliesIvEEEENSK_INSJ_5valueIdEEEENSK_INSJ_8argumentILj0EEEEEEEEEESF_JPdEEEvT0_iT1_T2_DpNS2_10kernel_argIT3_EE)
        /*00a4*/ 	.word	0x00000000


	//----- nvinfo : EIATTR_REGCOUNT
	.align		4
.L_70:
        /*00a8*/ 	.byte	0x04, 0x2f
        /*00aa*/ 	.short	(.L_72 - .L_71)
	.align		4
.L_71:
        /*00ac*/ 	.word	index@(_ZN3cub18CUB_300001_SM_10006detail9transform16transform_kernelINS2_10policy_hubILb1EN4cuda3std3__45tupleIJN6thrust24THRUST_300001_SM_1000_NS6detail15normal_iteratorINSA_10device_ptrIdEEEEEEEE10policy1000ElNSB_10functional5actorINSJ_9compositeIJNSJ_16operator_adaptorINS7_10multipliesIvEEEENSK_INSJ_5valueIdEEEENSK_INSJ_8argumentILj0EEEEEEEEEESF_JPdEEEvT0_iT1_T2_DpNS2_10kernel_argIT3_EE)
        /*00b0*/ 	.word	0x00000020


	//----- nvinfo : EIATTR_FRAME_SIZE
	.align		4
.L_72:
        /*00b4*/ 	.byte	0x04, 0x11
        /*00b6*/ 	.short	(.L_74 - .L_73)
	.align		4
.L_73:
        /*00b8*/ 	.word	index@(_ZN3cub18CUB_300001_SM_10006detail9transform16transform_kernelINS2_10policy_hubILb1EN4cuda3std3__45tupleIJN6thrust24THRUST_300001_SM_1000_NS6detail15normal_iteratorINSA_10device_ptrIdEEEEEEEE10policy1000ElNSB_10functional5actorINSJ_9compositeIJNSJ_16operator_adaptorINS7_10multipliesIvEEEENSK_INSJ_5valueIdEEEENSK_INSJ_8argumentILj0EEEEEEEEEESF_JPdEEEvT0_iT1_T2_DpNS2_10kernel_argIT3_EE)
        /*00bc*/ 	.word	0x00000000


	//----- nvinfo : EIATTR_REGCOUNT
	.align		4
.L_74:
        /*00c0*/ 	.byte	0x04, 0x2f
        /*00c2*/ 	.short	(.L_76 - .L_75)
	.align		4
.L_75:
        /*00c4*/ 	.word	index@(_ZN3cub18CUB_300001_SM_10006detail6reduce28DeviceReduceSingleTileKernelINS2_10policy_hubIdjN4cuda3std3__44plusIdEEE10Policy1000EN6thrust24THRUST_300001_SM_1000_NS6detail15normal_iteratorINSD_10device_ptrIdEEEEPdjS9_ddNS7_10__identityEEEvT0_T1_T2_T3_T4_T6_)
        /*00c8*/ 	.word	0x0000002d


	//----- nvinfo : EIATTR_FRAME_SIZE
	.align		4
.L_76:
        /*00cc*/ 	.byte	0x04, 0x11
        /*00ce*/ 	.short	(.L_78 - .L_77)
	.align		4
.L_77:
        /*00d0*/ 	.word	index@(_ZN3cub18CUB_300001_SM_10006detail6reduce28DeviceReduceSingleTileKernelINS2_10policy_hubIdjN4cuda3std3__44plusIdEEE10Policy1000EN6thrust24THRUST_300001_SM_1000_NS6detail15normal_iteratorINSD_10device_ptrIdEEEEPdjS9_ddNS7_10__identityEEEvT0_T1_T2_T3_T4_T6_)
        /*00d4*/ 	.word	0x00000000


	//----- nvinfo : EIATTR_REGCOUNT
	.align		4
.L_78:
        /*00d8*/ 	.byte	0x04, 0x2f
        /*00da*/ 	.short	(.L_80 - .L_79)
	.align		4
.L_79:
        /*00dc*/ 	.word	index@(_ZN3cub18CUB_300001_SM_10006detail6reduce18DeviceReduceKernelINS2_10policy_hubIdjN4cuda3std3__44plusIdEEE10Policy1000EN6thrust24THRUST_300001_SM_1000_NS6detail15normal_iteratorINSD_10device_ptrIdEEEEjS9_dNS7_10__identityEEEvT0_PT3_T1_NS0_13GridEvenShareISN_EET2_T4_)
        /*00e0*/ 	.word	0x00000020


	//----- nvinfo : EIATTR_FRAME_SIZE
	.align		4
.L_80:
        /*00e4*/ 	.byte	0x04, 0x11
        /*00e6*/ 	.short	(.L_82 - .L_81)
	.align		4
.L_81:
        /*00e8*/ 	.word	index@(_ZN3cub18CUB_300001_SM_10006detail6reduce18DeviceReduceKernelINS2_10policy_hubIdjN4cuda3std3__44plusIdEEE10Policy1000EN6thrust24THRUST_300001_SM_1000_NS6detail15normal_iteratorINSD_10device_ptrIdEEEEjS9_dNS7_10__identityEEEvT0_PT3_T1_NS0_13GridEvenShareISN_EET2_T4_)
        /*00ec*/ 	.word	0x00000000


	//----- nvinfo : EIATTR_REGCOUNT
	.align		4
.L_82:
        /*00f0*/ 	.byte	0x04, 0x2f
        /*00f2*/ 	.short	(.L_84 - .L_83)
	.align		4
.L_83:
        /*00f4*/ 	.word	index@(_ZN3cub18CUB_300001_SM_10006detail6reduce28DeviceReduceSingleTileKernelINS2_10policy_hubIdjN4cuda3std3__44plusIdEEE10Policy1000EPdSC_iS9_ddNS7_10__identityEEEvT0_T1_T2_T3_T4_T6_)
        /*00f8*/ 	.word	0x00000030


	//----- nvinfo : EIATTR_FRAME_SIZE
	.align		4
.L_84:
        /*00fc*/ 	.byte	0x04, 0x11
        /*00fe*/ 	.short	(.L_86 - .L_85)
	.align		4
.L_85:
        /*0100*/ 	.word	index@(_ZN3cub18CUB_300001_SM_10006detail6reduce28DeviceReduceSingleTileKernelINS2_10policy_hubIdjN4cuda3std3__44plusIdEEE10Policy1000EPdSC_iS9_ddNS7_10__identityEEEvT0_T1_T2_T3_T4_T6_)
        /*0104*/ 	.word	0x00000000


	//----- nvinfo : EIATTR_REGCOUNT
	.align		4
.L_86:
        /*0108*/ 	.byte	0x04, 0x2f
        /*010a*/ 	.short	(.L_88 - .L_87)
	.align		4
.L_87:
        /*010c*/ 	.word	index@(_ZN3cub18CUB_300001_SM_10006detail6reduce28DeviceReduceSingleTileKernelINS2_10policy_hubIdyN4cuda3std3__44plusIdEEE10Policy1000EN6thrust24THRUST_300001_SM_1000_NS6detail15normal_iteratorINSD_10device_ptrIdEEEEPdyS9_ddNS7_10__identityEEEvT0_T1_T2_T3_T4_T6_)
        /*0110*/ 	.word	0x0000002e


	//----- nvinfo : EIATTR_FRAME_SIZE
	.align		4
.L_88:
        /*0114*/ 	.byte	0x04, 0x11
        /*0116*/ 	.short	(.L_90 - .L_89)
	.align		4
.L_89:
        /*0118*/ 	.word	index@(_ZN3cub18CUB_300001_SM_10006detail6reduce28DeviceReduceSingleTileKernelINS2_10policy_hubIdyN4cuda3std3__44plusIdEEE10Policy1000EN6thrust24THRUST_300001_SM_1000_NS6detail15normal_iteratorINSD_10device_ptrIdEEEEPdyS9_ddNS7_10__identityEEEvT0_T1_T2_T3_T4_T6_)
        /*011c*/ 	.word	0x00000000


	//----- nvinfo : EIATTR_REGCOUNT
	.align		4
.L_90:
        /*0120*/ 	.byte	0x04, 0x2f
        /*0122*/ 	.short	(.L_92 - .L_91)
	.align		4
.L_91:
        /*0124*/ 	.word	index@(_ZN3cub18CUB_300001_SM_10006detail6reduce18DeviceReduceKernelINS2_10policy_hubIdyN4cuda3std3__44plusIdEEE10Policy1000EN6thrust24THRUST_300001_SM_1000_NS6detail15normal_iteratorINSD_10device_ptrIdEEEEyS9_dNS7_10__identityEEEvT0_PT3_T1_NS0_13GridEvenShareISN_EET2_T4_)
        /*0128*/ 	.word	0x0000001d


	//----- nvinfo : EIATTR_FRAME_SIZE
	.align		4
.L_92:
        /*012c*/ 	.byte	0x04, 0x11
        /*012e*/ 	.short	(.L_94 - .L_93)
	.align		4
.L_93:
        /*0130*/ 	.word	index@(_ZN3cub18CUB_300001_SM_10006detail6reduce18DeviceReduceKernelINS2_10policy_hubIdyN4cuda3std3__44plusIdEEE10Policy1000EN6thrust24THRUST_300001_SM_1000_NS6detail15normal_iteratorINSD_10device_ptrIdEEEEyS9_dNS7_10__identityEEEvT0_PT3_T1_NS0_13GridEvenShareISN_EET2_T4_)
        /*0134*/ 	.word	0x00000000


	//----- nvinfo : EIATTR_REGCOUNT
	.align		4
.L_94:
        /*0138*/ 	.byte	0x04, 0x2f
        /*013a*/ 	.short	(.L_96 - .L_95)
	.align		4
.L_95:
        /*013c*/ 	.word	index@(_ZN3cub18CUB_300001_SM_10006detail6reduce28DeviceReduceSingleTileKernelINS2_10policy_hubIdyN4cuda3std3__44plusIdEEE10Policy1000EPdSC_iS9_ddNS7_10__identityEEEvT0_T1_T2_T3_T4_T6_)
        /*0140*/ 	.word	0x00000030


	//----- nvinfo : EIATTR_FRAME_SIZE
	.align		4
.L_96:
        /*0144*/ 	.byte	0x04, 0x11
        /*0146*/ 	.short	(.L_98 - .L_97)
	.align		4
.L_97:
        /*0148*/ 	.word	index@(_ZN3cub18CUB_300001_SM_10006detail6reduce28DeviceReduceSingleTileKernelINS2_10policy_hubIdyN4cuda3std3__44plusIdEEE10Policy1000EPdSC_iS9_ddNS7_10__identityEEEvT0_T1_T2_T3_T4_T6_)
        /*014c*/ 	.word	0x00000000


	//----- nvinfo : EIATTR_MIN_STACK_SIZE
	.align		4
.L_98:
        /*0150*/ 	.byte	0x04, 0x12
        /*0152*/ 	.short	(.L_100 - .L_99)
	.align		4
.L_99:
        /*0154*/ 	.word	index@(_ZN3cub18CUB_300001_SM_10006detail6reduce28DeviceReduceSingleTileKernelINS2_10policy_hubIdyN4cuda3std3__44plusIdEEE10Policy1000EPdSC_iS9_ddNS7_10__identityEEEvT0_T1_T2_T3_T4_T6_)
        /*0158*/ 	.word	0x00000000


	//----- nvinfo : EIATTR_MIN_STACK_SIZE
	.align		4
.L_100:
        /*015c*/ 	.byte	0x04, 0x12
        /*015e*/ 	.short	(.L_102 - .L_101)
	.align		4
.L_101:
        /*0160*/ 	.word	index@(_ZN3cub18CUB_300001_SM_10006detail6reduce18DeviceReduceKernelINS2_10policy_hubIdyN4cuda3std3__44plusIdEEE10Policy1000EN6thrust24THRUST_300001_SM_1000_NS6detail15normal_iteratorINSD_10device_ptrIdEEEEyS9_dNS7_10__identityEEEvT0_PT3_T1_NS0_13GridEvenShareISN_EET2_T4_)
        /*0164*/ 	.word	0x00000000


	//----- nvinfo : EIATTR_MIN_STACK_SIZE
	.align		4
.L_102:
        /*0168*/ 	.byte	0x04, 0x12
        /*016a*/ 	.short	(.L_104 - .L_103)
	.align		4
.L_103:
        /*016c*/ 	.word	index@(_ZN3cub18CUB_300001_SM_10006detail6reduce28DeviceReduceSingleTileKernelINS2_10policy_hubIdyN4cuda3std3__44plusIdEEE10Policy1000EN6thrust24THRUST_300001_SM_1000_NS6detail15normal_iteratorINSD_10device_ptrIdEEEEPdyS9_ddNS7_10__identityEEEvT0_T1_T2_T3_T4_T6_)
        /*0170*/ 	.word	0x00000000


	//----- nvinfo : EIATTR_MIN_STACK_SIZE
	.align		4
.L_104:
        /*0174*/ 	.byte	0x04, 0x12
        /*0176*/ 	.short	(.L_106 - .L_105)
	.align		4
.L_105:
        /*0178*/ 	.word	index@(_ZN3cub18CUB_300001_SM_10006detail6reduce28DeviceReduceSingleTileKernelINS2_10policy_hubIdjN4cuda3std3__44plusIdEEE10Policy1000EPdSC_iS9_ddNS7_10__identityEEEvT0_T1_T2_T3_T4_T6_)
        /*017c*/ 	.word	0x00000000


	//----- nvinfo : EIATTR_MIN_STACK_SIZE
	.align		4
.L_106:
        /*0180*/ 	.byte	0x04, 0x12
        /*0182*/ 	.short	(.L_108 - .L_107)
	.align		4
.L_107:
        /*0184*/ 	.word	index@(_ZN3cub18CUB_300001_SM_10006detail6reduce18DeviceReduceKernelINS2_10policy_hubIdjN4cuda3std3__44plusIdEEE10Policy1000EN6thrust24THRUST_300001_SM_1000_NS6detail15normal_iteratorINSD_10device_ptrIdEEEEjS9_dNS7_10__identityEEEvT0_PT3_T1_NS0_13GridEvenShareISN_EET2_T4_)
        /*0188*/ 	.word	0x00000000


	//----- nvinfo : EIATTR_MIN_STACK_SIZE
	.align		4
.L_108:
        /*018c*/ 	.byte	0x04, 0x12
        /*018e*/ 	.short	(.L_110 - .L_109)
	.align		4
.L_109:
        /*0190*/ 	.word	index@(_ZN3cub18CUB_300001_SM_10006detail6reduce28DeviceReduceSingleTileKernelINS2_10policy_hubIdjN4cuda3std3__44plusIdEEE10Policy1000EN6thrust24THRUST_300001_SM_1000_NS6detail15normal_iteratorINSD_10device_ptrIdEEEEPdjS9_ddNS7_10__identityEEEvT0_T1_T2_T3_T4_T6_)
        /*0194*/ 	.word	0x00000000


	//----- nvinfo : EIATTR_MIN_STACK_SIZE
	.align		4
.L_110:
        /*0198*/ 	.byte	0x04, 0x12
        /*019a*/ 	.short	(.L_112 - .L_111)
	.align		4
.L_111:
        /*019c*/ 	.word	index@(_ZN3cub18CUB_300001_SM_10006detail9transform16transform_kernelINS2_10policy_hubILb1EN4cuda3std3__45tupleIJN6thrust24THRUST_300001_SM_1000_NS6detail15normal_iteratorINSA_10device_ptrIdEEEEEEEE10policy1000ElNSB_10functional5actorINSJ_9compositeIJNSJ_16operator_adaptorINS7_10multipliesIvEEEENSK_INSJ_5valueIdEEEENSK_INSJ_8argumentILj0EEEEEEEEEESF_JPdEEEvT0_iT1_T2_DpNS2_10kernel_argIT3_EE)
        /*01a0*/ 	.word	0x00000000


	//----- nvinfo : EIATTR_MIN_STACK_SIZE
	.align		4
.L_112:
        /*01a4*/ 	.byte	0x04, 0x12
        /*01a6*/ 	.short	(.L_114 - .L_113)
	.align		4
.L_113:
        /*01a8*/ 	.word	index@(_ZN3cub18CUB_300001_SM_10006detail9transform16transform_kernelINS2_10policy_hubILb1EN4cuda3std3__45tupleIJN6thrust24THRUST_300001_SM_1000_NS6detail15normal_iteratorINSA_10device_ptrIdEEEEEEEE10policy1000EiNSB_10functional5actorINSJ_9compositeIJNSJ_16operator_adaptorINS7_10multipliesIvEEEENSK_INSJ_5valueIdEEEENSK_INSJ_8argumentILj0EEEEEEEEEESF_JPdEEEvT0_iT1_T2_DpNS2_10kernel_argIT3_EE)
        /*01ac*/ 	.word	0x00000000


	//----- nvinfo : EIATTR_MIN_STACK_SIZE
	.align		4
.L_114:
        /*01b0*/ 	.byte	0x04, 0x12
        /*01b2*/ 	.short	(.L_116 - .L_115)
	.align		4
.L_115:
        /*01b4*/ 	.word	index@(_ZN3cub18CUB_300001_SM_10006detail9transform16transform_kernelINS2_10policy_hubILb1EN4cuda3std3__45tupleIJN6thrust24THRUST_300001_SM_1000_NS6detail15normal_iteratorINSA_10device_ptrIdEEEEEEEE10policy1000El10PiFunctionSF_JPdEEEvT0_iT1_T2_DpNS2_10kernel_argIT3_EE)
        /*01b8*/ 	.word	0x00000000


	//----- nvinfo : EIATTR_MIN_STACK_SIZE
	.align		4
.L_116:
        /*01bc*/ 	.byte	0x04, 0x12
        /*01be*/ 	.short	(.L_118 - .L_117)
	.align		4
.L_117:
        /*01c0*/ 	.word	index@(_ZN3cub18CUB_300001_SM_10006detail9transform16transform_kernelINS2_10policy_hubILb1EN4cuda3std3__45tupleIJN6thrust24THRUST_300001_SM_1000_NS6detail15normal_iteratorINSA_10device_ptrIdEEEEEEEE10policy1000Ei10PiFunctionSF_JPdEEEvT0_iT1_T2_DpNS2_10kernel_argIT3_EE)
        /*01c4*/ 	.word	0x00000000


	//----- nvinfo : EIATTR_MIN_STACK_SIZE
	.align		4
.L_118:
        /*01c8*/ 	.byte	0x04, 0x12
        /*01ca*/ 	.short	(.L_120 - .L_119)
	.align		4
.L_119:
        /*01cc*/ 	.word	index@(_ZN3cub18CUB_300001_SM_10006detail8for_each13static_kernelINS2_12policy_hub_t12policy_500_tElN6thrust24THRUST_300001_SM_1000_NS8cuda_cub10__tabulate7functorINS7_6detail15normal_iteratorINS7_10device_ptrIdEEEENS7_6system6detail7generic6detail22compute_sequence_valueIdvEElEEEEvT0_T1_)
        /*01d0*/ 	.word	0x00000000


	//----- nvinfo : EIATTR_MIN_STACK_SIZE
	.align		4
.L_120:
        /*01d4*/ 	.byte	0x04, 0x12
        /*01d6*/ 	.short	(.L_122 - .L_121)
	.align		4
.L_121:
        /*01d8*/ 	.word	index@(_ZN3cub18CUB_300001_SM_10006detail8for_each13static_kernelINS2_12policy_hub_t12policy_500_tEmN6thrust24THRUST_300001_SM_1000_NS8cuda_cub20__uninitialized_fill7functorINS7_10device_ptrIdEEdEEEEvT0_T1_)
        /*01dc*/ 	.word	0x00000000


	//----- nvinfo : EIATTR_MIN_STACK_SIZE
	.align		4
.L_122:
        /*01e0*/ 	.byte	0x04, 0x12
        /*01e2*/ 	.short	(.L_124 - .L_123)
	.align		4
.L_123:
        /*01e4*/ 	.word	index@(_ZN3cub18CUB_300001_SM_10006detail11EmptyKernelIvEEvv)
        /*01e8*/ 	.word	0x00000000
.L_124:


//--------------------- .nv.compat                --------------------------
	.section	.nv.compat,"",@"SHT_CUDA_COMPAT_INFO"
	.align	4
        /*0000*/ 	.byte	0x02, 0x09, 0x00, 0x00, 0x02, 0x02, 0x01, 0x00, 0x02, 0x05, 0x05, 0x00, 0x03, 0x07, 0x01, 0x01
        /*0010*/ 	.byte	0x02, 0x03, 0x00, 0x00, 0x02, 0x06, 0x01, 0x00, 0x04, 0x0b, 0x08, 0x00, 0x01, 0x00, 0x00, 0x00
        /*0020*/ 	.byte	0x00, 0x00, 0x00, 0x00


//--------------------- .nv.info._ZN3cub18CUB_300001_SM_10006detail6reduce28DeviceReduceSingleTileKernelINS2_10policy_hubIdyN4cuda3std3__44plusIdEEE10Policy1000EPdSC_iS9_ddNS7_10__identityEEEvT0_T1_T2_T3_T4_T6_ --------------------------
	.section	.nv.info._ZN3cub18CUB_300001_SM_10006detail6reduce28DeviceReduceSingleTileKernelINS2_10policy_hubIdyN4cuda3std3__44plusIdEEE10Policy1000EPdSC_iS9_ddNS7_10__identityEEEvT0_T1_T2_T3_T4_T6_,"",@"SHT_CUDA_INFO"
	.sectionflags	@""
	.align	4


	//----- nvinfo : EIATTR_CUDA_API_VERSION
	.align		4
        /*0000*/ 	.byte	0x04, 0x37
        /*0002*/ 	.short	(.L_126 - .L_125)
.L_125:
        /*0004*/ 	.word	0x00000082


	//----- nvinfo : EIATTR_KPARAM_INFO
	.align		4
.L_126:
        /*0008*/ 	.byte	0x04, 0x17
        /*000a*/ 	.short	(.L_128 - .L_127)
.L_127:
        /*000c*/ 	.word	0x00000000
        /*0010*/ 	.short	0x0005
        /*0012*/ 	.short	0x0020
        /*0014*/ 	.byte	0x00, 0xf0, 0x05, 0x00


	//----- nvinfo : EIATTR_KPARAM_INFO
	.align		4
.L_128:
        /*0018*/ 	.byte	0x04, 0x17
        /*001a*/ 	.short	(.L_130 - .L_129)
.L_129:
        /*001c*/ 	.word	0x00000000
        /*0020*/ 	.short	0x0004
        /*0022*/ 	.short	0x0018
        /*0024*/ 	.byte	0x00, 0xf0, 0x21, 0x00


	//----- nvinfo : EIATTR_KPARAM_INFO
	.align		4
.L_130:
        /*0028*/ 	.byte	0x04, 0x17
        /*002a*/ 	.short	(.L_132 - .L_131)
.L_131:
        /*002c*/ 	.word	0x00000000
        /*0030*/ 	.short	0x0003
        /*0032*/ 	.short	0x0014
        /*0034*/ 	.byte	0x00, 0xf0, 0x05, 0x00


	//----- nvinfo : EIATTR_KPARAM_INFO
	.align		4
.L_132:
        /*0038*/ 	.byte	0x04, 0x17
        /*003a*/ 	.short	(.L_134 - .L_133)
.L_133:
        /*003c*/ 	.word	0x00000000
        /*0040*/ 	.short	0x0002
        /*0042*/ 	.short	0x0010
        /*0044*/ 	.byte	0x00, 0xf0, 0x11, 0x00


	//----- nvinfo : EIATTR_KPARAM_INFO
	.align		4
.L_134:
        /*0048*/ 	.byte	0x04, 0x17
        /*004a*/ 	.short	(.L_136 - .L_135)
.L_135:
        /*004c*/ 	.word	0x00000000
        /*0050*/ 	.short	0x0001
        /*0052*/ 	.short	0x0008
        /*0054*/ 	.byte	0x00, 0xf5, 0x21, 0x00


	//----- nvinfo : EIATTR_KPARAM_INFO
	.align		4
.L_136:
        /*0058*/ 	.byte	0x04, 0x17
        /*005a*/ 	.short	(.L_138 - .L_137)
.L_137:
        /*005c*/ 	.word	0x00000000
        /*0060*/ 	.short	0x0000
        /*0062*/ 	.short	0x0000
        /*0064*/ 	.byte	0x00, 0xf5, 0x21, 0x00


	//----- nvinfo : EIATTR_SPARSE_MMA_MASK
	.align		4
.L_138:
        /*0068*/ 	.byte	0x03, 0x50
        /*006a*/ 	.short	0x0000


	//----- nvinfo : EIATTR_MAXREG_COUNT
	.align		4
        /*006c*/ 	.byte	0x03, 0x1b
        /*006e*/ 	.short	0x0080


	//----- nvinfo : EIATTR_NUM_BARRIERS
	.align		4
        /*0070*/ 	.byte	0x02, 0x4c
        /*0072*/ 	.byte	0x01
	.zero		1


	//----- nvinfo : EIATTR_MERCURY_ISA_VERSION
	.align		4
        /*0074*/ 	.byte	0x03, 0x5f
        /*0076*/ 	.short	0x0101


	//----- nvinfo : EIATTR_COOP_GROUP_MASK_REGIDS
	.align		4
        /*0078*/ 	.byte	0x04, 0x29
        /*007a*/ 	.short	(.L_140 - .L_139)


	//   ....[0]....
.L_139:
        /*007c*/ 	.word	0xffffffff


	//   ....[1]....
        /*0080*/ 	.word	0xffffffff


	//   ....[2]....
        /*0084*/ 	.word	0xffffffff


	//   ....[3]....
        /*0088*/ 	.word	0xffffffff


	//   ....[4]....
        /*008c*/ 	.word	0xffffffff


	//   ....[5]....
        /*0090*/ 	.word	0xffffffff


	//   ....[6]....
        /*0094*/ 	.word	0xffffffff


	//   ....[7]....
        /*0098*/ 	.word	0xffffffff


	//   ....[8]....
        /*009c*/ 	.word	0xffffffff


	//   ....[9]....
        /*00a0*/ 	.word	0xffffffff


	//   ....[10]....
        /*00a4*/ 	.word	0xffffffff


	//   ....[11]....
        /*00a8*/ 	.word	0xffffffff


	//   ....[12]....
        /*00ac*/ 	.word	0xffffffff


	//   ....[13]....
        /*00b0*/ 	.word	0xffffffff


	//   ....[14]....
        /*00b4*/ 	.word	0xffffffff


	//   ....[15]....
        /*00b8*/ 	.word	0xffffffff


	//   ....[16]....
        /*00bc*/ 	.word	0xffffffff


	//   ....[17]....
        /*00c0*/ 	.word	0xffffffff


	//   ....[18]....
        /*00c4*/ 	.word	0xffffffff


	//   ....[19]....
        /*00c8*/ 	.word	0xffffffff


	//   ....[20]....
        /*00cc*/ 	.word	0xffffffff


	//   ....[21]....
        /*00d0*/ 	.word	0xffffffff


	//   ....[22]....
        /*00d4*/ 	.word	0xffffffff


	//   ....[23]....
        /*00d8*/ 	.word	0xffffffff


	//   ....[24]....
        /*00dc*/ 	.word	0xffffffff


	//   ....[25]....
        /*00e0*/ 	.word	0xffffffff


	//   ....[26]....
        /*00e4*/ 	.word	0xffffffff


	//   ....[27]....
        /*00e8*/ 	.word	0xffffffff


	//   ....[28]....
        /*00ec*/ 	.word	0xffffffff


	//   ....[29]....
        /*00f0*/ 	.word	0xffffffff


	//----- nvinfo : EIATTR_COOP_GROUP_INSTR_OFFSETS
	.align		4
.L_140:
        /*00f4*/ 	.byte	0x04, 0x28
        /*00f6*/ 	.short	(.L_142 - .L_141)


	//   ....[0]....
.L_141:
        /*00f8*/ 	.word	0x00000960


	//   ....[1]....
        /*00fc*/ 	.word	0x00000970


	//   ....[2]....
        /*0100*/ 	.word	0x000009e0


	//   ....[3]....
        /*0104*/ 	.word	0x00000a10


	//   ....[4]....
        /*0108*/ 	.word	0x00000a70


	//   ....[5]....
        /*010c*/ 	.word	0x00000a80


	//   ....[6]....
        /*0110*/ 	.word	0x00000ae0


	//   ....[7]....
        /*0114*/ 	.word	0x00000af0


	//   ....[8]....
        /*0118*/ 	.word	0x00000b40


	//   ....[9]....
        /*011c*/ 	.word	0x00000b60


	//   ....[10]....
        /*0120*/ 	.word	0x00000e10


	//   ....[11]....
        /*0124*/ 	.word	0x00000e20


	//   ....[12]....
        /*0128*/ 	.word	0x00000eb0


	//   ....[13]....
        /*012c*/ 	.word	0x00000ed0


	//   ....[14]....
        /*0130*/ 	.word	0x00000f20


	//   ....[15]....
        /*0134*/ 	.word	0x00000f40


	//   ....[16]....
        /*0138*/ 	.word	0x00000f90


	//   ....[17]....
        /*013c*/ 	.word	0x00000fb0


	//   ....[18]....
        /*0140*/ 	.word	0x00001000


	//   ....[19]....
        /*0144*/ 	.word	0x00001030


	//   ....[20]....
        /*0148*/ 	.word	0x000020b0


	//   ....[21]....
        /*014c*/ 	.word	0x000020c0


	//   ....[22]....
        /*0150*/ 	.word	0x00002130


	//   ....[23]....
        /*0154*/ 	.word	0x00002140


	//   ....[24]....
        /*0158*/ 	.word	0x000021a0


	//   ....[25]....
        /*015c*/ 	.word	0x000021b0


	//   ....[26]....
        /*0160*/ 	.word	0x00002200


	//   ....[27]....
        /*0164*/ 	.word	0x00002220


	//   ....[28]....
        /*0168*/ 	.word	0x00002280


	//   ....[29]....
        /*016c*/ 	.word	0x000022b0


	//----- nvinfo : EIATTR_VRC_CTA_INIT_COUNT
	.align		4
.L_142:
        /*0170*/ 	.byte	0x02, 0x4a
	.zero		1
	.zero		1


	//----- nvinfo : EIATTR_EXIT_INSTR_OFFSETS
	.align		4
        /*0174*/ 	.byte	0x04, 0x1c
        /*0176*/ 	.short	(.L_144 - .L_143)


	//   ....[0]....
.L_143:
        /*0178*/ 	.word	0x00000080


	//   ....[1]....
        /*017c*/ 	.word	0x000000c0


	//   ....[2]....
        /*0180*/ 	.word	0x00002510


	//   ....[3]....
        /*0184*/ 	.word	0x00002560


	//----- nvinfo : EIATTR_MAX_THREADS
	.align		4
.L_144:
        /*0188*/ 	.byte	0x04, 0x05
        /*018a*/ 	.short	(.L_146 - .L_145)
.L_145:
        /*018c*/ 	.word	0x00000200
        /*0190*/ 	.word	0x00000001
        /*0194*/ 	.word	0x00000001


	//----- nvinfo : EIATTR_CRS_STACK_SIZE
	.align		4
.L_146:
        /*0198*/ 	.byte	0x04, 0x1e
        /*019a*/ 	.short	(.L_148 - .L_147)
.L_147:
        /*019c*/ 	.word	0x00000000


	//----- nvinfo : EIATTR_CBANK_PARAM_SIZE
	.align		4
.L_148:
        /*01a0*/ 	.byte	0x03, 0x19
        /*01a2*/ 	.short	0x0021


	//----- nvinfo : EIATTR_PARAM_CBANK
	.align		4
        /*01a4*/ 	.byte	0x04, 0x0a
        /*01a6*/ 	.short	(.L_150 - .L_149)
	.align		4
.L_149:
        /*01a8*/ 	.word	index@(.nv.constant0._ZN3cub18CUB_300001_SM_10006detail6reduce28DeviceReduceSingleTileKernelINS2_10policy_hubIdyN4cuda3std3__44plusIdEEE10Policy1000EPdSC_iS9_ddNS7_10__identityEEEvT0_T1_T2_T3_T4_T6_)
        /*01ac*/ 	.short	0x0380
        /*01ae*/ 	.short	0x0021


	//----- nvinfo : EIATTR_SW_WAR
	.align		4
.L_150:
        /*01b0*/ 	.byte	0x04, 0x36
        /*01b2*/ 	.short	(.L_152 - .L_151)
.L_151:
        /*01b4*/ 	.word	0x00000008
.L_152:


//--------------------- .nv.info._ZN3cub18CUB_300001_SM_10006detail6reduce18DeviceReduceKernelINS2_10policy_hubIdyN4cuda3std3__44plusIdEEE10Policy1000EN6thrust24THRUST_300001_SM_1000_NS6detail15normal_iteratorINSD_10device_ptrIdEEEEyS9_dNS7_10__identityEEEvT0_PT3_T1_NS0_13GridEvenShareISN_EET2_T4_ --------------------------
	.section	.nv.info._ZN3cub18CUB_300001_SM_10006detail6reduce18DeviceReduceKernelINS2_10policy_hubIdyN4cuda3std3__44plusIdEEE10Policy1000EN6thrust24THRUST_300001_SM_1000_NS6detail15normal_iteratorINSD_10device_ptrIdEEEEyS9_dNS7_10__identityEEEvT0_PT3_T1_NS0_13GridEvenShareISN_EET2_T4_,"",@"SHT_CUDA_INFO"
	.sectionflags	@""
	.align	4


	//----- nvinfo : EIATTR_CUDA_API_VERSION
	.align		4
        /*0000*/ 	.byte	0x04, 0x37
        /*0002*/ 	.short	(.L_154 - .L_153)
.L_153:
        /*0004*/ 	.word	0x00000082


	//----- nvinfo : EIATTR_KPARAM_INFO
	.align		4
.L_154:
        /*0008*/ 	.byte	0x04, 0x17
        /*000a*/ 	.short	(.L_156 - .L_155)
.L_155:
        /*000c*/ 	.word	0x00000000
        /*0010*/ 	.short	0x0005
        /*0012*/ 	.short	0x0061
        /*0014*/ 	.byte	0x00, 0xf0, 0x05, 0x00


	//----- nvinfo : EIATTR_KPARAM_INFO
	.align		4
.L_156:
        /*0018*/ 	.byte	0x04, 0x17
        /*001a*/ 	.short	(.L_158 - .L_157)
.L_157:
        /*001c*/ 	.word	0x00000000
        /*0020*/ 	.short	0x0004
        /*0022*/ 	.short	0x0060
        /*0024*/ 	.byte	0x00, 0xf0, 0x05, 0x00


	//----- nvinfo : EIATTR_KPARAM_INFO
	.align		4
.L_158:
        /*0028*/ 	.byte	0x04, 0x17
        /*002a*/ 	.short	(.L_160 - .L_159)
.L_159:
        /*002c*/ 	.word	0x00000000
        /*0030*/ 	.short	0x0003
        /*0032*/ 	.short	0x0018
        /*0034*/ 	.byte	0x00, 0xf0, 0x21, 0x01


	//----- nvinfo : EIATTR_KPARAM_INFO
	.align		4
.L_160:
        /*0038*/ 	.byte	0x04, 0x17
        /*003a*/ 	.short	(.L_162 - .L_161)
.L_161:
        /*003c*/ 	.word	0x00000000
        /*0040*/ 	.short	0x0002
        /*0042*/ 	.short	0x0010
        /*0044*/ 	.byte	0x00, 0xf0, 0x21, 0x00


	//----- nvinfo : EIATTR_KPARAM_INFO
	.align		4
.L_162:
        /*0048*/ 	.byte	0x04, 0x17
        /*004a*/ 	.short	(.L_164 - .L_163)
.L_163:
        /*004c*/ 	.word	0x00000000
        /*0050*/ 	.short	0x0001
        /*0052*/ 	.short	0x0008
        /*0054*/ 	.byte	0x00, 0xf5, 0x21, 0x00


	//----- nvinfo : EIATTR_KPARAM_INFO
	.align		4
.L_164:
        /*0058*/ 	.byte	0x04, 0x17
        /*005a*/ 	.short	(.L_166 - .L_165)
.L_165:
        /*005c*/ 	.word	0x00000000
        /*0060*/ 	.short	0x0000
        /*0062*/ 	.short	0x0000
        /*0064*/ 	.byte	0x00, 0xf0, 0x21, 0x00


	//----- nvinfo : EIATTR_SPARSE_MMA_MASK
	.align		4
.L_166:
        /*0068*/ 	.byte	0x03, 0x50
        /*006a*/ 	.short	0x0000


	//----- nvinfo : EIATTR_MAXREG_COUNT
	.align		4
        /*006c*/ 	.byte	0x03, 0x1b
        /*006e*/ 	.short	0x0080


	//----- nvinfo : EIATTR_NUM_BARRIERS
	.align		4
        /*0070*/ 	.byte	0x02, 0x4c
        /*0072*/ 	.byte	0x01
	.zero		1


	//----- nvinfo : EIATTR_MERCURY_ISA_VERSION
	.align		4
        /*0074*/ 	.byte	0x03, 0x5f
        /*0076*/ 	.short	0x0101


	//----- nvinfo : EIATTR_COOP_GROUP_MASK_REGIDS
	.align		4
        /*0078*/ 	.byte	0x04, 0x29
        /*007a*/ 	.short	(.L_168 - .L_167)


	//   ....[0]....
.L_167:
        /*007c*/ 	.word	0xffffffff


	//   ....[1]....
        /*0080*/ 	.word	0xffffffff


	//   ....[2]....
        /*0084*/ 	.word	0xffffffff


	//   ....[3]....
        /*0088*/ 	.word	0xffffffff


	//   ....[4]....
        /*008c*/ 	.word	0xffffffff


	//   ....[5]....
        /*0090*/ 	.word	0xffffffff


	//   ....[6]....
        /*0094*/ 	.word	0xffffffff


	//   ....[7]....
        /*0098*/ 	.word	0xffffffff


	//   ....[8]....
        /*009c*/ 	.word	0xffffffff


	//   ....[9]....
        /*00a0*/ 	.word	0xffffffff


	//   ....[10]....
        /*00a4*/ 	.word	0xffffffff


	//   ....[11]....
        /*00a8*/ 	.word	0xffffffff


	//   ....[12]....
        /*00ac*/ 	.word	0xffffffff


	//   ....[13]....
        /*00b0*/ 	.word	0xffffffff


	//   ....[14]....
        /*00b4*/ 	.word	0xffffffff


	//   ....[15]....
        /*00b8*/ 	.word	0xffffffff


	//   ....[16]....
        /*00bc*/ 	.word	0xffffffff


	//   ....[17]....
        /*00c0*/ 	.word	0xffffffff


	//   ....[18]....
        /*00c4*/ 	.word	0xffffffff


	//   ....[19]....
        /*00c8*/ 	.word	0xffffffff


	//   ....[20]....
        /*00cc*/ 	.word	0xffffffff


	//   ....[21]....
        /*00d0*/ 	.word	0xffffffff


	//   ....[22]....
        /*00d4*/ 	.word	0xffffffff


	//   ....[23]....
        /*00d8*/ 	.word	0xffffffff


	//   ....[24]....
        /*00dc*/ 	.word	0xffffffff


	//   ....[25]....
        /*00e0*/ 	.word	0xffffffff


	//   ....[26]....
        /*00e4*/ 	.word	0xffffffff


	//   ....[27]....
        /*00e8*/ 	.word	0xffffffff


	//   ....[28]....
        /*00ec*/ 	.word	0xffffffff


	//   ....[29]....
        /*00f0*/ 	.word	0xffffffff


	//----- nvinfo : EIATTR_COOP_GROUP_INSTR_OFFSETS
	.align		4
.L_168:
        /*00f4*/ 	.byte	0x04, 0x28
        /*00f6*/ 	.short	(.L_170 - .L_169)


	//   ....[0]....
.L_169:
        /*00f8*/ 	.word	0x000009a0


	//   ....[1]....
        /*00fc*/ 	.word	0x000009b0


	//   ....[2]....
        /*0100*/ 	.word	0x00000a20


	//   ....[3]....
        /*0104*/ 	.word	0x00000a40


	//   ....[4]....
        /*0108*/ 	.word	0x00000ab0


	//   ....[5]....
        /*010c*/ 	.word	0x00000ac0


	//   ....[6]....
        /*0110*/ 	.word	0x00000b10


	//   ....[7]....
        /*0114*/ 	.word	0x00000b30


	//   ....[8]....
        /*0118*/ 	.word	0x00000ba0


	//   ....[9]....
        /*011c*/ 	.word	0x00000bb0


	//   ....[10]....
        /*0120*/ 	.word	0x00000e50


	//   ....[11]....
        /*0124*/ 	.word	0x00000e60


	//   ....[12]....
        /*0128*/ 	.word	0x00000ee0


	//   ....[13]....
        /*012c*/ 	.word	0x00000f00


	//   ....[14]....
        /*0130*/ 	.word	0x00000f50


	//   ....[15]....
        /*0134*/ 	.word	0x00000f80


	//   ....[16]....
        /*0138*/ 	.word	0x00000fd0


	//   ....[17]....
        /*013c*/ 	.word	0x00000ff0


	//   ....[18]....
        /*0140*/ 	.word	0x00001060


	//   ....[19]....
        /*0144*/ 	.word	0x00001090


	//   ....[20]....
        /*0148*/ 	.word	0x00002360


	//   ....[21]....
        /*014c*/ 	.word	0x00002370


	//   ....[22]....
        /*0150*/ 	.word	0x000023f0


	//   ....[23]....
        /*0154*/ 	.word	0x00002400


	//   ....[24]....
        /*0158*/ 	.word	0x00002460


	//   ....[25]....
        /*015c*/ 	.word	0x00002470


	//   ....[26]....
        /*0160*/ 	.word	0x000024c0


	//   ....[27]....
        /*0164*/ 	.word	0x000024f0


	//   ....[28]....
        /*0168*/ 	.word	0x00002570


	//   ....[29]....
        /*016c*/ 	.word	0x00002580


	//----- nvinfo : EIATTR_VRC_CTA_INIT_COUNT
	.align		4
.L_170:
        /*0170*/ 	.byte	0x02, 0x4a
	.zero		1
	.zero		1


	//----- nvinfo : EIATTR_EXIT_INSTR_OFFSETS
	.align		4
        /*0174*/ 	.byte	0x04, 0x1c
        /*0176*/ 	.short	(.L_172 - .L_171)


	//   ....[0]....
.L_171:
        /*0178*/ 	.word	0x000027b0


	//   ....[1]....
        /*017c*/ 	.word	0x00002810


	//----- nvinfo : EIATTR_MAX_THREADS
	.align		4
.L_172:
        /*0180*/ 	.byte	0x04, 0x05
        /*0182*/ 	.short	(.L_174 - .L_173)
.L_173:
        /*0184*/ 	.word	0x00000200
        /*0188*/ 	.word	0x00000001
        /*018c*/ 	.word	0x00000001


	//----- nvinfo : EIATTR_CRS_STACK_SIZE
	.align		4
.L_174:
        /*0190*/ 	.byte	0x04, 0x1e
        /*0192*/ 	.short	(.L_176 - .L_175)
.L_175:
        /*0194*/ 	.word	0x00000000


	//----- nvinfo : EIATTR_CBANK_PARAM_SIZE
	.align		4
.L_176:
        /*0198*/ 	.byte	0x03, 0x19
        /*019a*/ 	.short	0x0062


	//----- nvinfo : EIATTR_PARAM_CBANK
	.align		4
        /*019c*/ 	.byte	0x04, 0x0a
        /*019e*/ 	.short	(.L_178 - .L_177)
	.align		4
.L_177:
        /*01a0*/ 	.word	index@(.nv.constant0._ZN3cub18CUB_300001_SM_10006detail6reduce18DeviceReduceKernelINS2_10policy_hubIdyN4cuda3std3__44plusIdEEE10Policy1000EN6thrust24THRUST_300001_SM_1000_NS6detail15normal_iteratorINSD_10device_ptrIdEEEEyS9_dNS7_10__identityEEEvT0_PT3_T1_NS0_13GridEvenShareISN_EET2_T4_)
        /*01a4*/ 	.short	0x0380
        /*01a6*/ 	.short	0x0062


	//----- nvinfo : EIATTR_SW_WAR
	.align		4
.L_178:
        /*01a8*/ 	.byte	0x04, 0x36
        /*01aa*/ 	.short	(.L_180 - .L_179)
.L_179:
        /*01ac*/ 	.word	0x00000008
.L_180:


//--------------------- .nv.info._ZN3cub18CUB_300001_SM_10006detail6reduce28DeviceReduceSingleTileKernelINS2_10policy_hubIdyN4cuda3std3__44plusIdEEE10Policy1000EN6thrust24THRUST_300001_SM_1000_NS6detail15normal_iteratorINSD_10device_ptrIdEEEEPdyS9_ddNS7_10__identityEEEvT0_T1_T2_T3_T4_T6_ --------------------------
	.section	.nv.info._ZN3cub18CUB_300001_SM_10006detail6reduce28DeviceReduceSingleTileKernelINS2_10policy_hubIdyN4cuda3std3__44plusIdEEE10Policy1000EN6thrust24THRUST_300001_SM_1000_NS6detail15normal_iteratorINSD_10device_ptrIdEEEEPdyS9_ddNS7_10__identityEEEvT0_T1_T2_T3_T4_T6_,"",@"SHT_CUDA_INFO"
	.sectionflags	@""
	.align	4


	//----- nvinfo : EIATTR_CUDA_API_VERSION
	.align		4
        /*0000*/ 	.byte	0x04, 0x37
        /*0002*/ 	.short	(.L_182 - .L_181)
.L_181:
        /*0004*/ 	.word	0x00000082


	//----- nvinfo : EIATTR_KPARAM_INFO
	.align		4
.L_182:
        /*0008*/ 	.byte	0x04, 0x17
        /*000a*/ 	.short	(.L_184 - .L_183)
.L_183:
        /*000c*/ 	.word	0x00000000
        /*0010*/ 	.short	0x0005
        /*0012*/ 	.short	0x0028
        /*0014*/ 	.byte	0x00, 0xf0, 0x05, 0x00


	//----- nvinfo : EIATTR_KPARAM_INFO
	.align		4
.L_184:
        /*0018*/ 	.byte	0x04, 0x17
        /*001a*/ 	.short	(.L_186 - .L_185)
.L_185:
        /*001c*/ 	.word	0x00000000
        /*0020*/ 	.short	0x0004
        /*0022*/ 	.short	0x0020
        /*0024*/ 	.byte	0x00, 0xf0, 0x21, 0x00


	//----- nvinfo : EIATTR_KPARAM_INFO
	.align		4
.L_186:
        /*0028*/ 	.byte	0x04, 0x17
        /*002a*/ 	.short	(.L_188 - .L_187)
.L_187:
        /*002c*/ 	.word	0x00000000
        /*0030*/ 	.short	0x0003
        /*0032*/ 	.short	0x0018
        /*0034*/ 	.byte	0x00, 0xf0, 0x05, 0x00


	//----- nvinfo : EIATTR_KPARAM_INFO
	.align		4
.L_188:
        /*0038*/ 	.byte	0x04, 0x17
        /*003a*/ 	.short	(.L_190 - .L_189)
.L_189:
        /*003c*/ 	.word	0x00000000
        /*0040*/ 	.short	0x0002
        /*0042*/ 	.short	0x0010
        /*0044*/ 	.byte	0x00, 0xf0, 0x21, 0x00


	//----- nvinfo : EIATTR_KPARAM_INFO
	.align		4
.L_190:
        /*0048*/ 	.byte	0x04, 0x17
        /*004a*/ 	.short	(.L_192 - .L_191)
.L_191:
        /*004c*/ 	.word	0x00000000
        /*0050*/ 	.short	0x0001
        /*0052*/ 	.short	0x0008
        /*0054*/ 	.byte	0x00, 0xf5, 0x21, 0x00


	//----- nvinfo : EIATTR_KPARAM_INFO
	.align		4
.L_192:
        /*0058*/ 	.byte	0x04, 0x17
        /*005a*/ 	.short	(.L_194 - .L_193)
.L_193:
        /*005c*/ 	.word	0x00000000
        /*0060*/ 	.short	0x0000
        /*0062*/ 	.short	0x0000
        /*0064*/ 	.byte	0x00, 0xf0, 0x21, 0x00


	//----- nvinfo : EIATTR_SPARSE_MMA_MASK
	.align		4
.L_194:
        /*0068*/ 	.byte	0x03, 0x50
        /*006a*/ 	.short	0x0000


	//----- nvinfo : EIATTR_MAXREG_COUNT
	.align		4
        /*006c*/ 	.byte	0x03, 0x1b
        /*006e*/ 	.short	0x0080


	//----- nvinfo : EIATTR_NUM_BARRIERS
	.align		4
        /*0070*/ 	.byte	0x02, 0x4c
        /*0072*/ 	.byte	0x01
	.zero		1


	//----- nvinfo : EIATTR_MERCURY_ISA_VERSION
	.align		4
        /*0074*/ 	.byte	0x03, 0x5f
        /*0076*/ 	.short	0x0101


	//----- nvinfo : EIATTR_COOP_GROUP_MASK_REGIDS
	.align		4
        /*0078*/ 	.byte	0x04, 0x29
        /*007a*/ 	.short	(.L_196 - .L_195)


	//   ....[0]....
.L_195:
        /*007c*/ 	.word	0xffffffff


	//   ....[1]....
        /*0080*/ 	.word	0xffffffff


	//   ....[2]....
        /*0084*/ 	.word	0xffffffff


	//   ....[3]....
        /*0088*/ 	.word	0xffffffff


	//   ....[4]....
        /*008c*/ 	.word	0xffffffff


	//   ....[5]....
        /*0090*/ 	.word	0xffffffff


	//   ....[6]....
        /*0094*/ 	.word	0xffffffff


	//   ....[7]....
        /*0098*/ 	.word	0xffffffff


	//   ....[8]....
        /*009c*/ 	.word	0xffffffff


	//   ....[9]....
        /*00a0*/ 	.word	0xffffffff


	//   ....[10]....
        /*00a4*/ 	.word	0xffffffff


	//   ....[11]....
        /*00a8*/ 	.word	0xffffffff


	//   ....[12]....
        /*00ac*/ 	.word	0xffffffff


	//   ....[13]....
        /*00b0*/ 	.word	0xffffffff


	//   ....[14]....
        /*00b4*/ 	.word	0xffffffff


	//   ....[15]....
        /*00b8*/ 	.word	0xffffffff


	//   ....[16]....
        /*00bc*/ 	.word	0xffffffff


	//   ....[17]....
        /*00c0*/ 	.word	0xffffffff


	//   ....[18]....
        /*00c4*/ 	.word	0xffffffff


	//   ....[19]....
        /*00c8*/ 	.word	0xffffffff


	//   ....[20]....
        /*00cc*/ 	.word	0xffffffff


	//   ....[21]....
        /*00d0*/ 	.word	0xffffffff


	//   ....[22]....
        /*00d4*/ 	.word	0xffffffff


	//   ....[23]....
        /*00d8*/ 	.word	0xffffffff


	//   ....[24]....
        /*00dc*/ 	.word	0xffffffff


	//   ....[25]....
        /*00e0*/ 	.word	0xffffffff


	//   ....[26]....
        /*00e4*/ 	.word	0xffffffff


	//   ....[27]....
        /*00e8*/ 	.word	0xffffffff


	//   ....[28]....
        /*00ec*/ 	.word	0xffffffff


	//   ....[29]....
        /*00f0*/ 	.word	0xffffffff


	//----- nvinfo : EIATTR_COOP_GROUP_INSTR_OFFSETS
	.align		4
.L_196:
        /*00f4*/ 	.byte	0x04, 0x28
        /*00f6*/ 	.short	(.L_198 - .L_197)


	//   ....[0]....
.L_197:
        /*00f8*/ 	.word	0x00000910


	//   ....[1]....
        /*00fc*/ 	.word	0x00000920


	//   ....[2]....
        /*0100*/ 	.word	0x00000990


	//   ....[3]....
        /*0104*/ 	.word	0x000009a0


	//   ....[4]....
        /*0108*/ 	.word	0x00000a00


	//   ....[5]....
        /*010c*/ 	.word	0x00000a10


	//   ....[6]....
        /*0110*/ 	.word	0x00000a60


	//   ....[7]....
        /*0114*/ 	.word	0x00000a80


	//   ....[8]....
        /*0118*/ 	.word	0x00000ae0


	//   ....[9]....
        /*011c*/ 	.word	0x00000b10


	//   ....[10]....
        /*0120*/ 	.word	0x00000dc0


	//   ....[11]....
        /*0124*/ 	.word	0x00000dd0


	//   ....[12]....
        /*0128*/ 	.word	0x00000e60


	//   ....[13]....
        /*012c*/ 	.word	0x00000e70


	//   ....[14]....
        /*0130*/ 	.word	0x00000ed0


	//   ....[15]....
        /*0134*/ 	.word	0x00000ee0


	//   ....[16]....
        /*0138*/ 	.word	0x00000f30


	//   ....[17]....
        /*013c*/ 	.word	0x00000f50


	//   ....[18]....
        /*0140*/ 	.word	0x00000fc0


	//   ....[19]....
        /*0144*/ 	.word	0x00000ff0


	//   ....[20]....
        /*0148*/ 	.word	0x00002180


	//   ....[21]....
        /*014c*/ 	.word	0x00002190


	//   ....[22]....
        /*0150*/ 	.word	0x00002200


	//   ....[23]....
        /*0154*/ 	.word	0x00002210


	//   ....[24]....
        /*0158*/ 	.word	0x00002270


	//   ....[25]....
        /*015c*/ 	.word	0x00002280


	//   ....[26]....
        /*0160*/ 	.word	0x000022d0


	//   ....[27]....
        /*0164*/ 	.word	0x000022f0


	//   ....[28]....
        /*0168*/ 	.word	0x00002350


	//   ....[29]....
        /*016c*/ 	.word	0x00002380


	//----- nvinfo : EIATTR_VRC_CTA_INIT_COUNT
	.align		4
.L_198:
        /*0170*/ 	.byte	0x02, 0x4a
	.zero		1
	.zero		1


	//----- nvinfo : EIATTR_EXIT_INSTR_OFFSETS
	.align		4
        /*0174*/ 	.byte	0x04, 0x1c
        /*0176*/ 	.short	(.L_200 - .L_199)


	//   ....[0]....
.L_199:
        /*0178*/ 	.word	0x000000a0


	//   ....[1]....
        /*017c*/ 	.word	0x000000e0


	//   ....[2]....
        /*0180*/ 	.word	0x000025e0


	//   ....[3]....
        /*0184*/ 	.word	0x00002630


	//----- nvinfo : EIATTR_MAX_THREADS
	.align		4
.L_200:
        /*0188*/ 	.byte	0x04, 0x05
        /*018a*/ 	.short	(.L_202 - .L_201)
.L_201:
        /*018c*/ 	.word	0x00000200
        /*0190*/ 	.word	0x00000001
        /*0194*/ 	.word	0x00000001


	//----- nvinfo : EIATTR_CRS_STACK_SIZE
	.align		4
.L_202:
        /*0198*/ 	.byte	0x04, 0x1e
        /*019a*/ 	.short	(.L_204 - .L_203)
.L_203:
        /*019c*/ 	.word	0x00000000


	//----- nvinfo : EIATTR_CBANK_PARAM_SIZE
	.align		4
.L_204:
        /*01a0*/ 	.byte	0x03, 0x19
        /*01a2*/ 	.short	0x0029


	//----- nvinfo : EIATTR_PARAM_CBANK
	.align		4
        /*01a4*/ 	.byte	0x04, 0x0a
        /*01a6*/ 	.short	(.L_206 - .L_205)
	.align		4
.L_205:
        /*01a8*/ 	.word	index@(.nv.constant0._ZN3cub18CUB_300001_SM_10006detail6reduce28DeviceReduceSingleTileKernelINS2_10policy_hubIdyN4cuda3std3__44plusIdEEE10Policy1000EN6thrust24THRUST_300001_SM_1000_NS6detail15normal_iteratorINSD_10device_ptrIdEEEEPdyS9_ddNS7_10__identityEEEvT0_T1_T2_T3_T4_T6_)
        /*01ac*/ 	.short	0x0380
        /*01ae*/ 	.short	0x0029


	//----- nvinfo : EIATTR_SW_WAR
	.align		4
.L_206:
        /*01b0*/ 	.byte	0x04, 0x36
        /*01b2*/ 	.short	(.L_208 - .L_207)
.L_207:
        /*01b4*/ 	.word	0x00000008
.L_208:


//--------------------- .nv.info._ZN3cub18CUB_300001_SM_10006detail6reduce28DeviceReduceSingleTileKernelINS2_10policy_hubIdjN4cuda3std3__44plusIdEEE10Policy1000EPdSC_iS9_ddNS7_10__identityEEEvT0_T1_T2_T3_T4_T6_ --------------------------
	.section	.nv.info._ZN3cub18CUB_300001_SM_10006detail6reduce28DeviceReduceSingleTileKernelINS2_10policy_hubIdjN4cuda3std3__44plusIdEEE10Policy1000EPdSC_iS9_ddNS7_10__identityEEEvT0_T1_T2_T3_T4_T6_,"",@"SHT_CUDA_INFO"
	.sectionflags	@""
	.align	4


	//----- nvinfo : EIATTR_CUDA_API_VERSION
	.align		4
        /*0000*/ 	.byte	0x04, 0x37
        /*0002*/ 	.short	(.L_210 - .L_209)
.L_209:
        /*0004*/ 	.word	0x00000082


	//----- nvinfo : EIATTR_KPARAM_INFO
	.align		4
.L_210:
        /*0008*/ 	.byte	0x04, 0x17
        /*000a*/ 	.short	(.L_212 - .L_211)
.L_211:
        /*000c*/ 	.word	0x00000000
        /*0010*/ 	.short	0x0005
        /*0012*/ 	.short	0x0020
        /*0014*/ 	.byte	0x00, 0xf0, 0x05, 0x00


	//----- nvinfo : EIATTR_KPARAM_INFO
	.align		4
.L_212:
        /*0018*/ 	.byte	0x04, 0x17
        /*001a*/ 	.short	(.L_214 - .L_213)
.L_213:
        /*001c*/ 	.word	0x00000000
        /*0020*/ 	.short	0x0004
        /*0022*/ 	.short	0x0018
        /*0024*/ 	.byte	0x00, 0xf0, 0x21, 0x00


	//----- nvinfo : EIATTR_KPARAM_INFO
	.align		4
.L_214:
        /*0028*/ 	.byte	0x04, 0x17
        /*002a*/ 	.short	(.L_216 - .L_215)
.L_215:
        /*002c*/ 	.word	0x00000000
        /*0030*/ 	.short	0x0003
        /*0032*/ 	.short	0x0014
        /*0034*/ 	.byte	0x00, 0xf0, 0x05, 0x00


	//----- nvinfo : EIATTR_KPARAM_INFO
	.align		4
.L_216:
        /*0038*/ 	.byte	0x04, 0x17
        /*003a*/ 	.short	(.L_218 - .L_217)
.L_217:
        /*003c*/ 	.word	0x00000000
        /*0040*/ 	.short	0x0002
        /*0042*/ 	.short	0x0010
        /*0044*/ 	.byte	0x00, 0xf0, 0x11, 0x00


	//----- nvinfo : EIATTR_KPARAM_INFO
	.align		4
.L_218:
        /*0048*/ 	.byte	0x04, 0x17
        /*004a*/ 	.short	(.L_220 - .L_219)
.L_219:
        /*004c*/ 	.word	0x00000000
        /*0050*/ 	.short	0x0001
        /*0052*/ 	.short	0x0008
        /*0054*/ 	.byte	0x00, 0xf5, 0x21, 0x00


	//----- nvinfo : EIATTR_KPARAM_INFO
	.align		4
.L_220:
        /*0058*/ 	.byte	0x04, 0x17
        /*005a*/ 	.short	(.L_222 - .L_221)
.L_221:
        /*005c*/ 	.word	0x00000000
        /*0060*/ 	.short	0x0000
        /*0062*/ 	.short	0x0000
        /*0064*/ 	.byte	0x00, 0xf5, 0x21, 0x00


	//----- nvinfo : EIATTR_SPARSE_MMA_MASK
	.align		4
.L_222:
        /*0068*/ 	.byte	0x03, 0x50
        /*006a*/ 	.short	0x0000


	//----- nvinfo : EIATTR_MAXREG_COUNT
	.align		4
        /*006c*/ 	.byte	0x03, 0x1b
        /*006e*/ 	.short	0x0060


	//----- nvinfo : EIATTR_NUM_BARRIERS
	.align		4
        /*0070*/ 	.byte	0x02, 0x4c
        /*0072*/ 	.byte	0x01
	.zero		1


	//----- nvinfo : EIATTR_MERCURY_ISA_VERSION
	.align		4
        /*0074*/ 	.byte	0x03, 0x5f
        /*0076*/ 	.short	0x0101


	//----- nvinfo : EIATTR_COOP_GROUP_MASK_REGIDS
	.align		4
        /*0078*/ 	.byte	0x04, 0x29
        /*007a*/ 	.short	(.L_224 - .L_223)


	//   ....[0]....
.L_223:
        /*007c*/ 	.word	0xffffffff


	//   ....[1]....
        /*0080*/ 	.word	0xffffffff


	//   ....[2]....
        /*0084*/ 	.word	0xffffffff


	//   ....[3]....
        /*0088*/ 	.word	0xffffffff


	//   ....[4]....
        /*008c*/ 	.word	0xffffffff


	//   ....[5]....
        /*0090*/ 	.word	0xffffffff


	//   ....[6]....
        /*0094*/ 	.word	0xffffffff


	//   ....[7]....
        /*0098*/ 	.word	0xffffffff


	//   ....[8]....
        /*009c*/ 	.word	0xffffffff


	//   ....[9]....
        /*00a0*/ 	.word	0xffffffff


	//   ....[10]....
        /*00a4*/ 	.word	0xffffffff


	//   ....[11]....
        /*00a8*/ 	.word	0xffffffff


	//   ....[12]....
        /*00ac*/ 	.word	0xffffffff


	//   ....[13]....
        /*00b0*/ 	.word	0xffffffff


	//   ....[14]....
        /*00b4*/ 	.word	0xffffffff


	//   ....[15]....
        /*00b8*/ 	.word	0xffffffff


	//   ....[16]....
        /*00bc*/ 	.word	0xffffffff


	//   ....[17]....
        /*00c0*/ 	.word	0xffffffff


	//   ....[18]....
        /*00c4*/ 	.word	0xffffffff


	//   ....[19]....
        /*00c8*/ 	.word	0xffffffff


	//   ....[20]....
        /*00cc*/ 	.word	0xffffffff


	//   ....[21]....
        /*00d0*/ 	.word	0xffffffff


	//   ....[22]....
        /*00d4*/ 	.word	0xffffffff


	//   ....[23]....
        /*00d8*/ 	.word	0xffffffff


	//   ....[24]....
        /*00dc*/ 	.word	0xffffffff


	//   ....[25]....
        /*00e0*/ 	.word	0xffffffff


	//   ....[26]....
        /*00e4*/ 	.word	0xffffffff


	//   ....[27]....
        /*00e8*/ 	.word	0xffffffff


	//   ....[28]....
        /*00ec*/ 	.word	0xffffffff


	//   ....[29]....
        /*00f0*/ 	.word	0xffffffff


	//----- nvinfo : EIATTR_COOP_GROUP_INSTR_OFFSETS
	.align		4
.L_224:
        /*00f4*/ 	.byte	0x04, 0x28
        /*00f6*/ 	.short	(.L_226 - .L_225)


	//   ....[0]....
.L_225:
        /*00f8*/ 	.word	0x00000980


	//   ....[1]....
        /*00fc*/ 	.word	0x00000990


	//   ....[2]....
        /*0100*/ 	.word	0x00000a00


	//   ....[3]....
        /*0104*/ 	.word	0x00000a30


	//   ....[4]....
        /*0108*/ 	.word	0x00000aa0


	//   ....[5]....
        /*010c*/ 	.word	0x00000ab0


	//   ....[6]....
        /*0110*/ 	.word	0x00000b00


	//   ....[7]....
        /*0114*/ 	.word	0x00000b10


	//   ....[8]....
        /*0118*/ 	.word	0x00000b60


	//   ....[9]....
        /*011c*/ 	.word	0x00000b80


	//   ....[10]....
        /*0120*/ 	.word	0x00000e90


	//   ....[11]....
        /*0124*/ 	.word	0x00000ea0


	//   ....[12]....
        /*0128*/ 	.word	0x00000f30


	//   ....[13]....
        /*012c*/ 	.word	0x00000f50


	//   ....[14]....
        /*0130*/ 	.word	0x00000fa0


	//   ....[15]....
        /*0134*/ 	.word	0x00000fc0


	//   ....[16]....
        /*0138*/ 	.word	0x00001010


	//   ....[17]....
        /*013c*/ 	.word	0x00001040


	//   ....[18]....
        /*0140*/ 	.word	0x000010a0


	//   ....[19]....
        /*0144*/ 	.word	0x000010d0


	//   ....[20]....
        /*0148*/ 	.word	0x000022b0


	//   ....[21]....
        /*014c*/ 	.word	0x000022c0


	//   ....[22]....
        /*0150*/ 	.word	0x00002330


	//   ....[23]....
        /*0154*/ 	.word	0x00002340


	//   ....[24]....
        /*0158*/ 	.word	0x000023a0


	//   ....[25]....
        /*015c*/ 	.word	0x000023d0


	//   ....[26]....
        /*0160*/ 	.word	0x00002450


	//   ....[27]....
        /*0164*/ 	.word	0x00002460


	//   ....[28]....
        /*0168*/ 	.word	0x000024b0


	//   ....[29]....
        /*016c*/ 	.word	0x000024c0


	//----- nvinfo : EIATTR_VRC_CTA_INIT_COUNT
	.align		4
.L_226:
        /*0170*/ 	.byte	0x02, 0x4a
	.zero		1
	.zero		1


	//----- nvinfo : EIATTR_EXIT_INSTR_OFFSETS
	.align		4
        /*0174*/ 	.byte	0x04, 0x1c
        /*0176*/ 	.short	(.L_228 - .L_227)


	//   ....[0]....
.L_227:
        /*0178*/ 	.word	0x00000080


	//   ....[1]....
        /*017c*/ 	.word	0x000000c0


	//   ....[2]....
        /*0180*/ 	.word	0x00002750


	//   ....[3]....
        /*0184*/ 	.word	0x000027a0


	//----- nvinfo : EIATTR_MAX_THREADS
	.align		4
.L_228:
        /*0188*/ 	.byte	0x04, 0x05
        /*018a*/ 	.short	(.L_230 - .L_229)
.L_229:
        /*018c*/ 	.word	0x00000280
        /*0190*/ 	.word	0x00000001
        /*0194*/ 	.word	0x00000001


	//----- nvinfo : EIATTR_CRS_STACK_SIZE
	.align		4
.L_230:
        /*0198*/ 	.byte	0x04, 0x1e
        /*019a*/ 	.short	(.L_232 - .L_231)
.L_231:
        /*019c*/ 	.word	0x00000000


	//----- nvinfo : EIATTR_CBANK_PARAM_SIZE
	.align		4
.L_232:
        /*01a0*/ 	.byte	0x03, 0x19
        /*01a2*/ 	.short	0x0021


	//----- nvinfo : EIATTR_PARAM_CBANK
	.align		4
        /*01a4*/ 	.byte	0x04, 0x0a
        /*01a6*/ 	.short	(.L_234 - .L_233)
	.align		4
.L_233:
        /*01a8*/ 	.word	index@(.nv.constant0._ZN3cub18CUB_300001_SM_10006detail6reduce28DeviceReduceSingleTileKernelINS2_10policy_hubIdjN4cuda3std3__44plusIdEEE10Policy1000EPdSC_iS9_ddNS7_10__identityEEEvT0_T1_T2_T3_T4_T6_)
        /*01ac*/ 	.short	0x0380
        /*01ae*/ 	.short	0x0021


	//----- nvinfo : EIATTR_SW_WAR
	.align		4
.L_234:
        /*01b0*/ 	.byte	0x04, 0x36
        /*01b2*/ 	.short	(.L_236 - .L_235)
.L_235:
        /*01b4*/ 	.word	0x00000008
.L_236:


//--------------------- .nv.info._ZN3cub18CUB_300001_SM_10006detail6reduce18DeviceReduceKernelINS2_10policy_hubIdjN4cuda3std3__44plusIdEEE10Policy1000EN6thrust24THRUST_300001_SM_1000_NS6detail15normal_iteratorINSD_10device_ptrIdEEEEjS9_dNS7_10__identityEEEvT0_PT3_T1_NS0_13GridEvenShareISN_EET2_T4_ --------------------------
	.section	.nv.info._ZN3cub18CUB_300001_SM_10006detail6reduce18DeviceReduceKernelINS2_10policy_hubIdjN4cuda3std3__44plusIdEEE10Policy1000EN6thrust24THRUST_300001_SM_1000_NS6detail15normal_iteratorINSD_10device_ptrIdEEEEjS9_dNS7_10__identityEEEvT0_PT3_T1_NS0_13GridEvenShareISN_EET2_T4_,"",@"SHT_CUDA_INFO"
	.sectionflags	@""
	.align	4


	//----- nvinfo : EIATTR_CUDA_API_VERSION
	.align		4
        /*0000*/ 	.byte	0x04, 0x37
        /*0002*/ 	.short	(.L_238 - .L_237)
.L_237:
        /*0004*/ 	.word	0x00000082


	//----- nvinfo : EIATTR_KPARAM_INFO
	.align		4
.L_238:
        /*0008*/ 	.byte	0x04, 0x17
        /*000a*/ 	.short	(.L_240 - .L_239)
.L_239:
        /*000c*/ 	.word	0x00000000
        /*0010*/ 	.short	0x0005
        /*0012*/ 	.short	0x003d
        /*0014*/ 	.byte	0x00, 0xf0, 0x05, 0x00


	//----- nvinfo : EIATTR_KPARAM_INFO
	.align		4
.L_240:
        /*0018*/ 	.byte	0x04, 0x17
        /*001a*/ 	.short	(.L_242 - .L_241)
.L_241:
        /*001c*/ 	.word	0x00000000
        /*0020*/ 	.short	0x0004
        /*0022*/ 	.short	0x003c
        /*0024*/ 	.byte	0x00, 0xf0, 0x05, 0x00


	//----- nvinfo : EIATTR_KPARAM_INFO
	.align		4
.L_242:
        /*0028*/ 	.byte	0x04, 0x17
        /*002a*/ 	.short	(.L_244 - .L_243)
.L_243:
        /*002c*/ 	.word	0x00000000
        /*0030*/ 	.short	0x0003
        /*0032*/ 	.short	0x0014
        /*0034*/ 	.byte	0x00, 0xf0, 0xa1, 0x00


	//----- nvinfo : EIATTR_KPARAM_INFO
	.align		4
.L_244:
        /*0038*/ 	.byte	0x04, 0x17
        /*003a*/ 	.short	(.L_246 - .L_245)
.L_245:
        /*003c*/ 	.word	0x00000000
        /*0040*/ 	.short	0x0002
        /*0042*/ 	.short	0x0010
        /*0044*/ 	.byte	0x00, 0xf0, 0x11, 0x00


	//----- nvinfo : EIATTR_KPARAM_INFO
	.align		4
.L_246:
        /*0048*/ 	.byte	0x04, 0x17
        /*004a*/ 	.short	(.L_248 - .L_247)
.L_247:
        /*004c*/ 	.word	0x00000000
        /*0050*/ 	.short	0x0001
        /*0052*/ 	.short	0x0008
        /*0054*/ 	.byte	0x00, 0xf5, 0x21, 0x00


	//----- nvinfo : EIATTR_KPARAM_INFO
	.align		4
.L_248:
        /*0058*/ 	.byte	0x04, 0x17
        /*005a*/ 	.short	(.L_250 - .L_249)
.L_249:
        /*005c*/ 	.word	0x00000000
        /*0060*/ 	.short	0x0000
        /*0062*/ 	.short	0x0000
        /*0064*/ 	.byte	0x00, 0xf0, 0x21, 0x00


	//----- nvinfo : EIATTR_SPARSE_MMA_MASK
	.align		4
.L_250:
        /*0068*/ 	.byte	0x03, 0x50
        /*006a*/ 	.short	0x0000


	//----- nvinfo : EIATTR_MAXREG_COUNT
	.align		4
        /*006c*/ 	.byte	0x03, 0x1b
        /*006e*/ 	.short	0x0060


	//----- nvinfo : EIATTR_NUM_BARRIERS
	.align		4
        /*0070*/ 	.byte	0x02, 0x4c
        /*0072*/ 	.byte	0x01
	.zero		1


	//----- nvinfo : EIATTR_MERCURY_ISA_VERSION
	.align		4
        /*0074*/ 	.byte	0x03, 0x5f
        /*0076*/ 	.short	0x0101


	//----- nvinfo : EIATTR_COOP_GROUP_MASK_REGIDS
	.align		4
        /*0078*/ 	.byte	0x04, 0x29
        /*007a*/ 	.short	(.L_252 - .L_251)


	//   ....[0]....
.L_251:
        /*007c*/ 	.word	0xffffffff


	//   ....[1]....
        /*0080*/ 	.word	0xffffffff


	//   ....[2]....
        /*0084*/ 	.word	0xffffffff


	//   ....[3]....
        /*0088*/ 	.word	0xffffffff


	//   ....[4]....
        /*008c*/ 	.word	0xffffffff


	//   ....[5]....
        /*0090*/ 	.word	0xffffffff


	//   ....[6]....
        /*0094*/ 	.word	0xffffffff


	//   ....[7]....
        /*0098*/ 	.word	0xffffffff


	//   ....[8]....
        /*009c*/ 	.word	0xffffffff


	//   ....[9]....
        /*00a0*/ 	.word	0xffffffff


	//   ....[10]....
        /*00a4*/ 	.word	0xffffffff


	//   ....[11]....
        /*00a8*/ 	.word	0xffffffff


	//   ....[12]....
        /*00ac*/ 	.word	0xffffffff


	//   ....[13]....
        /*00b0*/ 	.word	0xffffffff


	//   ....[14]....
        /*00b4*/ 	.word	0xffffffff


	//   ....[15]....
        /*00b8*/ 	.word	0xffffffff


	//   ....[16]....
        /*00bc*/ 	.word	0xffffffff


	//   ....[17]....
        /*00c0*/ 	.word	0xffffffff


	//   ....[18]....
        /*00c4*/ 	.word	0xffffffff


	//   ....[19]....
        /*00c8*/ 	.word	0xffffffff


	//   ....[20]....
        /*00cc*/ 	.word	0xffffffff


	//   ....[21]....
        /*00d0*/ 	.word	0xffffffff


	//   ....[22]....
        /*00d4*/ 	.word	0xffffffff


	//   ....[23]....
        /*00d8*/ 	.word	0xffffffff


	//   ....[24]....
        /*00dc*/ 	.word	0xffffffff


	//   ....[25]....
        /*00e0*/ 	.word	0xffffffff


	//   ....[26]....
        /*00e4*/ 	.word	0xffffffff


	//   ....[27]....
        /*00e8*/ 	.word	0xffffffff


	//   ....[28]....
        /*00ec*/ 	.word	0xffffffff


	//   ....[29]....
        /*00f0*/ 	.word	0xffffffff


	//----- nvinfo : EIATTR_COOP_GROUP_INSTR_OFFSETS
	.align		4
.L_252:
        /*00f4*/ 	.byte	0x04, 0x28
        /*00f6*/ 	.short	(.L_254 - .L_253)


	//   ....[0]....
.L_253:
        /*00f8*/ 	.word	0x00000c10


	//   ....[1]....
        /*00fc*/ 	.word	0x00000c20


	//   ....[2]....
        /*0100*/ 	.word	0x00000c90


	//   ....[3]....
        /*0104*/ 	.word	0x00000cb0


	//   ....[4]....
        /*0108*/ 	.word	0x00000d20


	//   ....[5]....
        /*010c*/ 	.word	0x00000d30


	//   ....[6]....
        /*0110*/ 	.word	0x00000d80


	//   ....[7]....
        /*0114*/ 	.word	0x00000da0


	//   ....[8]....
        /*0118*/ 	.word	0x00000df0


	//   ....[9]....
        /*011c*/ 	.word	0x00000e10


	//   ....[10]....
        /*0120*/ 	.word	0x00001120


	//   ....[11]....
        /*0124*/ 	.word	0x00001130


	//   ....[12]....
        /*0128*/ 	.word	0x000011a0


	//   ....[13]....
        /*012c*/ 	.word	0x000011c0


	//   ....[14]....
        /*0130*/ 	.word	0x00001210


	//   ....[15]....
        /*0134*/ 	.word	0x00001230


	//   ....[16]....
        /*0138*/ 	.word	0x00001290


	//   ....[17]....
        /*013c*/ 	.word	0x000012b0


	//   ....[18]....
        /*0140*/ 	.word	0x00001330


	//   ....[19]....
        /*0144*/ 	.word	0x00001360


	//   ....[20]....
        /*0148*/ 	.word	0x000028d0


	//   ....[21]....
        /*014c*/ 	.word	0x000028e0


	//   ....[22]....
        /*0150*/ 	.word	0x00002960


	//   ....[23]....
        /*0154*/ 	.word	0x00002970


	//   ....[24]....
        /*0158*/ 	.word	0x000029d0


	//   ....[25]....
        /*015c*/ 	.word	0x000029e0


	//   ....[26]....
        /*0160*/ 	.word	0x00002a30


	//   ....[27]....
        /*0164*/ 	.word	0x00002a60


	//   ....[28]....
        /*0168*/ 	.word	0x00002ae0


	//   ....[29]....
        /*016c*/ 	.word	0x00002af0


	//----- nvinfo : EIATTR_VRC_CTA_INIT_COUNT
	.align		4
.L_254:
        /*0170*/ 	.byte	0x02, 0x4a
	.zero		1
	.zero		1


	//----- nvinfo : EIATTR_EXIT_INSTR_OFFSETS
	.align		4
        /*0174*/ 	.byte	0x04, 0x1c
        /*0176*/ 	.short	(.L_256 - .L_255)


	//   ....[0]....
.L_255:
        /*0178*/ 	.word	0x00002d80


	//   ....[1]....
        /*017c*/ 	.word	0x00002de0


	//----- nvinfo : EIATTR_MAX_THREADS
	.align		4
.L_256:
        /*0180*/ 	.byte	0x04, 0x05
        /*0182*/ 	.short	(.L_258 - .L_257)
.L_257:
        /*0184*/ 	.word	0x00000280
        /*0188*/ 	.word	0x00000001
        /*018c*/ 	.word	0x00000001


	//----- nvinfo : EIATTR_CRS_STACK_SIZE
	.align		4
.L_258:
        /*0190*/ 	.byte	0x04, 0x1e
        /*0192*/ 	.short	(.L_260 - .L_259)
.L_259:
        /*0194*/ 	.word	0x00000000


	//----- nvinfo : EIATTR_CBANK_PARAM_SIZE
	.align		4
.L_260:
        /*0198*/ 	.byte	0x03, 0x19
        /*019a*/ 	.short	0x003e


	//----- nvinfo : EIATTR_PARAM_CBANK
	.align		4
        /*019c*/ 	.byte	0x04, 0x0a
        /*019e*/ 	.short	(.L_262 - .L_261)
	.align		4
.L_261:
        /*01a0*/ 	.word	index@(.nv.constant0._ZN3cub18CUB_300001_SM_10006detail6reduce18DeviceReduceKernelINS2_10policy_hubIdjN4cuda3std3__44plusIdEEE10Policy1000EN6thrust24THRUST_300001_SM_1000_NS6detail15normal_iteratorINSD_10device_ptrIdEEEEjS9_dNS7_10__identityEEEvT0_PT3_T1_NS0_13GridEvenShareISN_EET2_T4_)
        /*01a4*/ 	.short	0x0380
        /*01a6*/ 	.short	0x003e


	//----- nvinfo : EIATTR_SW_WAR
	.align		4
.L_262:
        /*01a8*/ 	.byte	0x04, 0x36
        /*01aa*/ 	.short	(.L_264 - .L_263)
.L_263:
        /*01ac*/ 	.word	0x00000008
.L_264:


//--------------------- .nv.info._ZN3cub18CUB_300001_SM_10006detail6reduce28DeviceReduceSingleTileKernelINS2_10policy_hubIdjN4cuda3std3__44plusIdEEE10Policy1000EN6thrust24THRUST_300001_SM_1000_NS6detail15normal_iteratorINSD_10device_ptrIdEEEEPdjS9_ddNS7_10__identityEEEvT0_T1_T2_T3_T4_T6_ --------------------------
	.section	.nv.info._ZN3cub18CUB_300001_SM_10006detail6reduce28DeviceReduceSingleTileKernelINS2_10policy_hubIdjN4cuda3std3__44plusIdEEE10Policy1000EN6thrust24THRUST_300001_SM_1000_NS6detail15normal_iteratorINSD_10device_ptrIdEEEEPdjS9_ddNS7_10__identityEEEvT0_T1_T2_T3_T4_T6_,"",@"SHT_CUDA_INFO"
	.sectionflags	@""
	.align	4


	//----- nvinfo : EIATTR_CUDA_API_VERSION
	.align		4
        /*0000*/ 	.byte	0x04, 0x37
        /*0002*/ 	.short	(.L_266 - .L_265)
.L_265:
        /*0004*/ 	.word	0x00000082


	//----- nvinfo : EIATTR_KPARAM_INFO
	.align		4
.L_266:
        /*0008*/ 	.byte	0x04, 0x17
        /*000a*/ 	.short	(.L_268 - .L_267)
.L_267:
        /*000c*/ 	.word	0x00000000
        /*0010*/ 	.short	0x0005
        /*0012*/ 	.short	0x0020
        /*0014*/ 	.byte	0x00, 0xf0, 0x05, 0x00


	//----- nvinfo : EIATTR_KPARAM_INFO
	.align		4
.L_268:
        /*0018*/ 	.byte	0x04, 0x17
        /*001a*/ 	.short	(.L_270 - .L_269)
.L_269:
        /*001c*/ 	.word	0x00000000
        /*0020*/ 	.short	0x0004
        /*0022*/ 	.short	0x0018
        /*0024*/ 	.byte	0x00, 0xf0, 0x21, 0x00


	//----- nvinfo : EIATTR_KPARAM_INFO
	.align		4
.L_270:
        /*0028*/ 	.byte	0x04, 0x17
        /*002a*/ 	.short	(.L_272 - .L_271)
.L_271:
        /*002c*/ 	.word	0x00000000
        /*0030*/ 	.short	0x0003
        /*0032*/ 	.short	0x0014
        /*0034*/ 	.byte	0x00, 0xf0, 0x05, 0x00


	//----- nvinfo : EIATTR_KPARAM_INFO
	.align		4
.L_272:
        /*0038*/ 	.byte	0x04, 0x17
        /*003a*/ 	.short	(.L_274 - .L_273)
.L_273:
        /*003c*/ 	.word	0x00000000
        /*0040*/ 	.short	0x0002
        /*0042*/ 	.short	0x0010
        /*0044*/ 	.byte	0x00, 0xf0, 0x11, 0x00


	//----- nvinfo : EIATTR_KPARAM_INFO
	.align		4
.L_274:
        /*0048*/ 	.byte	0x04, 0x17
        /*004a*/ 	.short	(.L_276 - .L_275)
.L_275:
        /*004c*/ 	.word	0x00000000
        /*0050*/ 	.short	0x0001
        /*0052*/ 	.short	0x0008
        /*0054*/ 	.byte	0x00, 0xf5, 0x21, 0x00


	//----- nvinfo : EIATTR_KPARAM_INFO
	.align		4
.L_276:
        /*0058*/ 	.byte	0x04, 0x17
        /*005a*/ 	.short	(.L_278 - .L_277)
.L_277:
        /*005c*/ 	.word	0x00000000
        /*0060*/ 	.short	0x0000
        /*0062*/ 	.short	0x0000
        /*0064*/ 	.byte	0x00, 0xf0, 0x21, 0x00


	//----- nvinfo : EIATTR_SPARSE_MMA_MASK
	.align		4
.L_278:
        /*0068*/ 	.byte	0x03, 0x50
        /*006a*/ 	.short	0x0000


	//----- nvinfo : EIATTR_MAXREG_COUNT
	.align		4
        /*006c*/ 	.byte	0x03, 0x1b
        /*006e*/ 	.short	0x0060


	//----- nvinfo : EIATTR_NUM_BARRIERS
	.align		4
        /*0070*/ 	.byte	0x02, 0x4c
        /*0072*/ 	.byte	0x01
	.zero		1


	//----- nvinfo : EIATTR_MERCURY_ISA_VERSION
	.align		4
        /*0074*/ 	.byte	0x03, 0x5f
        /*0076*/ 	.short	0x0101


	//----- nvinfo : EIATTR_COOP_GROUP_MASK_REGIDS
	.align		4
        /*0078*/ 	.byte	0x04, 0x29
        /*007a*/ 	.short	(.L_280 - .L_279)


	//   ....[0]....
.L_279:
        /*007c*/ 	.word	0xffffffff


	//   ....[1]....
        /*0080*/ 	.word	0xffffffff


	//   ....[2]....
        /*0084*/ 	.word	0xffffffff


	//   ....[3]....
        /*0088*/ 	.word	0xffffffff


	//   ....[4]....
        /*008c*/ 	.word	0xffffffff


	//   ....[5]....
        /*0090*/ 	.word	0xffffffff


	//   ....[6]....
        /*0094*/ 	.word	0xffffffff


	//   ....[7]....
        /*0098*/ 	.word	0xffffffff


	//   ....[8]....
        /*009c*/ 	.word	0xffffffff


	//   ....[9]....
        /*00a0*/ 	.word	0xffffffff


	//   ....[10]....
        /*00a4*/ 	.word	0xffffffff


	//   ....[11]....
        /*00a8*/ 	.word	0xffffffff


	//   ....[12]....
        /*00ac*/ 	.word	0xffffffff


	//   ....[13]....
        /*00b0*/ 	.word	0xffffffff


	//   ....[14]....
        /*00b4*/ 	.word	0xffffffff


	//   ....[15]....
        /*00b8*/ 	.word	0xffffffff


	//   ....[16]....
        /*00bc*/ 	.word	0xffffffff


	//   ....[17]....
        /*00c0*/ 	.word	0xffffffff


	//   ....[18]....
        /*00c4*/ 	.word	0xffffffff


	//   ....[19]....
        /*00c8*/ 	.word	0xffffffff


	//   ....[20]....
        /*00cc*/ 	.word	0xffffffff


	//   ....[21]....
        /*00d0*/ 	.word	0xffffffff


	//   ....[22]....
        /*00d4*/ 	.word	0xffffffff


	//   ....[23]....
        /*00d8*/ 	.word	0xffffffff


	//   ....[24]....
        /*00dc*/ 	.word	0xffffffff


	//   ....[25]....
        /*00e0*/ 	.word	0xffffffff


	//   ....[26]....
        /*00e4*/ 	.word	0xffffffff


	//   ....[27]....
        /*00e8*/ 	.word	0xffffffff


	//   ....[28]....
        /*00ec*/ 	.word	0xffffffff


	//   ....[29]....
        /*00f0*/ 	.word	0xffffffff


	//----- nvinfo : EIATTR_COOP_GROUP_INSTR_OFFSETS
	.align		4
.L_280:
        /*00f4*/ 	.byte	0x04, 0x28
        /*00f6*/ 	.short	(.L_282 - .L_281)


	//   ....[0]....
.L_281:
        /*00f8*/ 	.word	0x00000930


	//   ....[1]....
        /*00fc*/ 	.word	0x00000940


	//   ....[2]....
        /*0100*/ 	.word	0x000009b0


	//   ....[3]....
        /*0104*/ 	.word	0x000009e0


	//   ....[4]....
        /*0108*/ 	.word	0x00000a50


	//   ....[5]....
        /*010c*/ 	.word	0x00000a60


	//   ....[6]....
        /*0110*/ 	.word	0x00000ab0


	//   ....[7]....
        /*0114*/ 	.word	0x00000ad0


	//   ....[8]....
        /*0118*/ 	.word	0x00000b30


	//   ....[9]....
        /*011c*/ 	.word	0x00000b40


	//   ....[10]....
        /*0120*/ 	.word	0x00000e40


	//   ....[11]....
        /*0124*/ 	.word	0x00000e50


	//   ....[12]....
        /*0128*/ 	.word	0x00000ed0


	//   ....[13]....
        /*012c*/ 	.word	0x00000ef0


	//   ....[14]....
        /*0130*/ 	.word	0x00000f40


	//   ....[15]....
        /*0134*/ 	.word	0x00000f60


	//   ....[16]....
        /*0138*/ 	.word	0x00000fd0


	//   ....[17]....
        /*013c*/ 	.word	0x00000fe0


	//   ....[18]....
        /*0140*/ 	.word	0x00001030


	//   ....[19]....
        /*0144*/ 	.word	0x00001060


	//   ....[20]....
        /*0148*/ 	.word	0x00002450


	//   ....[21]....
        /*014c*/ 	.word	0x00002460


	//   ....[22]....
        /*0150*/ 	.word	0x000024d0


	//   ....[23]....
        /*0154*/ 	.word	0x000024e0


	//   ....[24]....
        /*0158*/ 	.word	0x00002540


	//   ....[25]....
        /*015c*/ 	.word	0x00002550


	//   ....[26]....
        /*0160*/ 	.word	0x000025a0


	//   ....[27]....
        /*0164*/ 	.word	0x000025d0


	//   ....[28]....
        /*0168*/ 	.word	0x00002650


	//   ....[29]....
        /*016c*/ 	.word	0x00002660


	//----- nvinfo : EIATTR_VRC_CTA_INIT_COUNT
	.align		4
.L_282:
        /*0170*/ 	.byte	0x02, 0x4a
	.zero		1
	.zero		1


	//----- nvinfo : EIATTR_EXIT_INSTR_OFFSETS
	.align		4
        /*0174*/ 	.byte	0x04, 0x1c
        /*0176*/ 	.short	(.L_284 - .L_283)


	//   ....[0]....
.L_283:
        /*0178*/ 	.word	0x00000080


	//   ....[1]....
        /*017c*/ 	.word	0x000000c0


	//   ....[2]....
        /*0180*/ 	.word	0x000028f0


	//   ....[3]....
        /*0184*/ 	.word	0x00002940


	//----- nvinfo : EIATTR_MAX_THREADS
	.align		4
.L_284:
        /*0188*/ 	.byte	0x04, 0x05
        /*018a*/ 	.short	(.L_286 - .L_285)
.L_285:
        /*018c*/ 	.word	0x00000280
        /*0190*/ 	.word	0x00000001
        /*0194*/ 	.word	0x00000001


	//----- nvinfo : EIATTR_CRS_STACK_SIZE
	.align		4
.L_286:
        /*0198*/ 	.byte	0x04, 0x1e
        /*019a*/ 	.short	(.L_288 - .L_287)
.L_287:
        /*019c*/ 	.word	0x00000000


	//----- nvinfo : EIATTR_CBANK_PARAM_SIZE
	.align		4
.L_288:
        /*01a0*/ 	.byte	0x03, 0x19
        /*01a2*/ 	.short	0x0021


	//----- nvinfo : EIATTR_PARAM_CBANK
	.align		4
        /*01a4*/ 	.byte	0x04, 0x0a
        /*01a6*/ 	.short	(.L_290 - .L_289)
	.align		4
.L_289:
        /*01a8*/ 	.word	index@(.nv.constant0._ZN3cub18CUB_300001_SM_10006detail6reduce28DeviceReduceSingleTileKernelINS2_10policy_hubIdjN4cuda3std3__44plusIdEEE10Policy1000EN6thrust24THRUST_300001_SM_1000_NS6detail15normal_iteratorINSD_10device_ptrIdEEEEPdjS9_ddNS7_10__identityEEEvT0_T1_T2_T3_T4_T6_)
        /*01ac*/ 	.short	0x0380
        /*01ae*/ 	.short	0x0021


	//----- nvinfo : EIATTR_SW_WAR
	.align		4
.L_290:
        /*01b0*/ 	.byte	0x04, 0x36
        /*01b2*/ 	.short	(.L_292 - .L_291)
.L_291:
        /*01b4*/ 	.word	0x00000008
.L_292:


//--------------------- .nv.info._ZN3cub18CUB_300001_SM_10006detail9transform16transform_kernelINS2_10policy_hubILb1EN4cuda3std3__45tupleIJN6thrust24THRUST_300001_SM_1000_NS6detail15normal_iteratorINSA_10device_ptrIdEEEEEEEE10policy1000ElNSB_10functional5actorINSJ_9compositeIJNSJ_16operator_adaptorINS7_10multipliesIvEEEENSK_INSJ_5valueIdEEEENSK_INSJ_8argumentILj0EEEEEEEEEESF_JPdEEEvT0_iT1_T2_DpNS2_10kernel_argIT3_EE --------------------------
	.section	.nv.info._ZN3cub18CUB_300001_SM_10006detail9transform16transform_kernelINS2_10policy_hubILb1EN4cuda3std3__45tupleIJN6thrust24THRUST_300001_SM_1000_NS6detail15normal_iteratorINSA_10device_ptrIdEEEEEEEE10policy1000ElNSB_10functional5actorINSJ_9compositeIJNSJ_16operator_adaptorINS7_10multipliesIvEEEENSK_INSJ_5valueIdEEEENSK_INSJ_8argumentILj0EEEEEEEEEESF_JPdEEEvT0_iT1_T2_DpNS2_10kernel_argIT3_EE,"",@"SHT_CUDA_INFO"
	.sectionflags	@""
	.align	4


	//----- nvinfo : EIATTR_CUDA_API_VERSION
	.align		4
        /*0000*/ 	.byte	0x04, 0x37
        /*0002*/ 	.short	(.L_294 - .L_293)
.L_293:
        /*0004*/ 	.word	0x00000082


	//----- nvinfo : EIATTR_KPARAM_INFO
	.align		4
.L_294:
        /*0008*/ 	.byte	0x04, 0x17
        /*000a*/ 	.short	(.L_296 - .L_295)
.L_295:
        /*000c*/ 	.word	0x00000000
        /*0010*/ 	.short	0x0004
        /*0012*/ 	.short	0x0030
        /*0014*/ 	.byte	0x00, 0xf0, 0x41, 0x00


	//----- nvinfo : EIATTR_KPARAM_INFO
	.align		4
.L_296:
        /*0018*/ 	.byte	0x04, 0x17
        /*001a*/ 	.short	(.L_298 - .L_297)
.L_297:
        /*001c*/ 	.word	0x00000000
        /*0020*/ 	.short	0x0003
        /*0022*/ 	.short	0x0028
        /*0024*/ 	.byte	0x00, 0xf0, 0x21, 0x00


	//----- nvinfo : EIATTR_KPARAM_INFO
	.align		4
.L_298:
        /*0028*/ 	.byte	0x04, 0x17
        /*002a*/ 	.short	(.L_300 - .L_299)
.L_299:
        /*002c*/ 	.word	0x00000000
        /*0030*/ 	.short	0x0002
        /*0032*/ 	.short	0x0010
        /*0034*/ 	.byte	0x00, 0xf0, 0x61, 0x00


	//----- nvinfo : EIATTR_KPARAM_INFO
	.align		4
.L_300:
        /*0038*/ 	.byte	0x04, 0x17
        /*003a*/ 	.short	(.L_302 - .L_301)
.L_301:
        /*003c*/ 	.word	0x00000000
        /*0040*/ 	.short	0x0001
        /*0042*/ 	.short	0x0008
        /*0044*/ 	.byte	0x00, 0xf0, 0x11, 0x00


	//----- nvinfo : EIATTR_KPARAM_INFO
	.align		4
.L_302:
        /*0048*/ 	.byte	0x04, 0x17
        /*004a*/ 	.short	(.L_304 - .L_303)
.L_303:
        /*004c*/ 	.word	0x00000000
        /*0050*/ 	.short	0x0000
        /*0052*/ 	.short	0x0000
        /*0054*/ 	.byte	0x00, 0xf0, 0x21, 0x00


	//----- nvinfo : EIATTR_SPARSE_MMA_MASK
	.align		4
.L_304:
        /*0058*/ 	.byte	0x03, 0x50
        /*005a*/ 	.short	0x0000


	//----- nvinfo : EIATTR_MAXREG_COUNT
	.align		4
        /*005c*/ 	.byte	0x03, 0x1b
        /*005e*/ 	.short	0x00ff


	//----- nvinfo : EIATTR_MERCURY_ISA_VERSION
	.align		4
        /*0060*/ 	.byte	0x03, 0x5f
        /*0062*/ 	.short	0x0101


	//----- nvinfo : EIATTR_VRC_CTA_INIT_COUNT
	.align		4
        /*0064*/ 	.byte	0x02, 0x4a
	.zero		1
	.zero		1


	//----- nvinfo : EIATTR_EXIT_INSTR_OFFSETS
	.align		4
        /*0068*/ 	.byte	0x04, 0x1c
        /*006a*/ 	.short	(.L_306 - .L_305)


	//   ....[0]....
.L_305:
        /*006c*/ 	.word	0x000002b0


	//   ....[1]....
        /*0070*/ 	.word	0x00000a20


	//   ....[2]....
        /*0074*/ 	.word	0x00000c90


	//   ....[3]....
        /*0078*/ 	.word	0x00000df0


	//   ....[4]....
        /*007c*/ 	.word	0x00000e20


	//   ....[5]....
        /*0080*/ 	.word	0x00000e90


	//   ....[6]....
        /*0084*/ 	.word	0x00000eb0


	//   ....[7]....
        /*0088*/ 	.word	0x00001380


	//   ....[8]....
        /*008c*/ 	.word	0x000015a0


	//   ....[9]....
        /*0090*/ 	.word	0x00001700


	//   ....[10]....
        /*0094*/ 	.word	0x000017b0


	//----- nvinfo : EIATTR_MAX_THREADS
	.align		4
.L_306:
        /*0098*/ 	.byte	0x04, 0x05
        /*009a*/ 	.short	(.L_308 - .L_307)
.L_307:
        /*009c*/ 	.word	0x00000080
        /*00a0*/ 	.word	0x00000001
        /*00a4*/ 	.word	0x00000001


	//----- nvinfo : EIATTR_CRS_STACK_SIZE
	.align		4
.L_308:
        /*00a8*/ 	.byte	0x04, 0x1e
        /*00aa*/ 	.short	(.L_310 - .L_309)
.L_309:
        /*00ac*/ 	.word	0x00000000


	//----- nvinfo : EIATTR_CBANK_PARAM_SIZE
	.align		4
.L_310:
        /*00b0*/ 	.byte	0x03, 0x19
        /*00b2*/ 	.short	0x0040


	//----- nvinfo : EIATTR_PARAM_CBANK
	.align		4
        /*00b4*/ 	.byte	0x04, 0x0a
        /*00b6*/ 	.short	(.L_312 - .L_311)
	.align		4
.L_311:
        /*00b8*/ 	.word	index@(.nv.constant0._ZN3cub18CUB_300001_SM_10006detail9transform16transform_kernelINS2_10policy_hubILb1EN4cuda3std3__45tupleIJN6thrust24THRUST_300001_SM_1000_NS6detail15normal_iteratorINSA_10device_ptrIdEEEEEEEE10policy1000ElNSB_10functional5actorINSJ_9compositeIJNSJ_16operator_adaptorINS7_10multipliesIvEEEENSK_INSJ_5valueIdEEEENSK_INSJ_8argumentILj0EEEEEEEEEESF_JPdEEEvT0_iT1_T2_DpNS2_10kernel_argIT3_EE)
        /*00bc*/ 	.short	0x0380
        /*00be*/ 	.short	0x0040


	//----- nvinfo : EIATTR_SW_WAR
	.align		4
.L_312:
        /*00c0*/ 	.byte	0x04, 0x36
        /*00c2*/ 	.short	(.L_314 - .L_313)
.L_313:
        /*00c4*/ 	.word	0x00000008
.L_314:


//--------------------- .nv.info._ZN3cub18CUB_300001_SM_10006detail9transform16transform_kernelINS2_10policy_hubILb1EN4cuda3std3__45tupleIJN6thrust24THRUST_300001_SM_1000_NS6detail15normal_iteratorINSA_10device_ptrIdEEEEEEEE10policy1000EiNSB_10functional5actorINSJ_9compositeIJNSJ_16operator_adaptorINS7_10multipliesIvEEEENSK_INSJ_5valueIdEEEENSK_INSJ_8argumentILj0EEEEEEEEEESF_JPdEEEvT0_iT1_T2_DpNS2_10kernel_argIT3_EE --------------------------
	.section	.nv.info._ZN3cub18CUB_300001_SM_10006detail9transform16transform_kernelINS2_10policy_hubILb1EN4cuda3std3__45tupleIJN6thrust24THRUST_300001_SM_1000_NS6detail15normal_iteratorINSA_10device_ptrIdEEEEEEEE10policy1000EiNSB_10functional5actorINSJ_9compositeIJNSJ_16operator_adaptorINS7_10multipliesIvEEEENSK_INSJ_5valueIdEEEENSK_INSJ_8argumentILj0EEEEEEEEEESF_JPdEEEvT0_iT1_T2_DpNS2_10kernel_argIT3_EE,"",@"SHT_CUDA_INFO"
	.sectionflags	@""
	.align	4


	//----- nvinfo : EIATTR_CUDA_API_VERSION
	.align		4
        /*0000*/ 	.byte	0x04, 0x37
        /*0002*/ 	.short	(.L_316 - .L_315)
.L_315:
        /*0004*/ 	.word	0x00000082


	//----- nvinfo : EIATTR_KPARAM_INFO
	.align		4
.L_316:
        /*0008*/ 	.byte	0x04, 0x17
        /*000a*/ 	.short	(.L_318 - .L_317)
.L_317:
        /*000c*/ 	.word	0x00000000
        /*0010*/ 	.short	0x0004
        /*0012*/ 	.short	0x0028
        /*0014*/ 	.byte	0x00, 0xf0, 0x41, 0x00


	//----- nvinfo : EIATTR_KPARAM_INFO
	.align		4
.L_318:
        /*0018*/ 	.byte	0x04, 0x17
        /*001a*/ 	.short	(.L_320 - .L_319)
.L_319:
        /*001c*/ 	.word	0x00000000
        /*0020*/ 	.short	0x0003
        /*0022*/ 	.short	0x0020
        /*0024*/ 	.byte	0x00, 0xf0, 0x21, 0x00


	//----- nvinfo : EIATTR_KPARAM_INFO
	.align		4
.L_320:
        /*0028*/ 	.byte	0x04, 0x17
        /*002a*/ 	.short	(.L_322 - .L_321)
.L_321:
        /*002c*/ 	.word	0x00000000
        /*0030*/ 	.short	0x0002
        /*0032*/ 	.short	0x0008
        /*0034*/ 	.byte	0x00, 0xf0, 0x61, 0x00


	//----- nvinfo : EIATTR_KPARAM_INFO
	.align		4
.L_322:
        /*0038*/ 	.byte	0x04, 0x17
        /*003a*/ 	.short	(.L_324 - .L_323)
.L_323:
        /*003c*/ 	.word	0x00000000
        /*0040*/ 	.short	0x0001
        /*0042*/ 	.short	0x0004
        /*0044*/ 	.byte	0x00, 0xf0, 0x11, 0x00


	//----- nvinfo : EIATTR_KPARAM_INFO
	.align		4
.L_324:
        /*0048*/ 	.byte	0x04, 0x17
        /*004a*/ 	.short	(.L_326 - .L_325)
.L_325:
        /*004c*/ 	.word	0x00000000
        /*0050*/ 	.short	0x0000
        /*0052*/ 	.short	0x0000
        /*0054*/ 	.byte	0x00, 0xf0, 0x11, 0x00


	//----- nvinfo : EIATTR_SPARSE_MMA_MASK
	.align		4
.L_326:
        /*0058*/ 	.byte	0x03, 0x50
        /*005a*/ 	.short	0x0000


	//----- nvinfo : EIATTR_MAXREG_COUNT
	.align		4
        /*005c*/ 	.byte	0x03, 0x1b
        /*005e*/ 	.short	0x00ff


	//----- nvinfo : EIATTR_MERCURY_ISA_VERSION
	.align		4
        /*0060*/ 	.byte	0x03, 0x5f
        /*0062*/ 	.short	0x0101


	//----- nvinfo : EIATTR_VRC_CTA_INIT_COUNT
	.align		4
        /*0064*/ 	.byte	0x02, 0x4a
	.zero		1
	.zero		1


	//----- nvinfo : EIATTR_EXIT_INSTR_OFFSETS
	.align		4
        /*0068*/ 	.byte	0x04, 0x1c
        /*006a*/ 	.short	(.L_328 - .L_327)


	//   ....[0]....
.L_327:
        /*006c*/ 	.word	0x000001f0


	//   ....[1]....
        /*0070*/ 	.word	0x000006c0


	//   ....[2]....
        /*0074*/ 	.word	0x000008f0


	//   ....[3]....
        /*0078*/ 	.word	0x00000a50


	//   ....[4]....
        /*007c*/ 	.word	0x00000b20


	//   ....[5]....
        /*0080*/ 	.word	0x00000b40


	//   ....[6]....
        /*0084*/ 	.word	0x00000f60


	//   ....[7]....
        /*0088*/ 	.word	0x000011d0


	//   ....[8]....
        /*008c*/ 	.word	0x00001330


	//   ....[9]....
        /*0090*/ 	.word	0x00001360


	//   ....[10]....
        /*0094*/ 	.word	0x000013d0


	//----- nvinfo : EIATTR_MAX_THREADS
	.align		4
.L_328:
        /*0098*/ 	.byte	0x04, 0x05
        /*009a*/ 	.short	(.L_330 - .L_329)
.L_329:
        /*009c*/ 	.word	0x00000080
        /*00a0*/ 	.word	0x00000001
        /*00a4*/ 	.word	0x00000001


	//----- nvinfo : EIATTR_CRS_STACK_SIZE
	.align		4
.L_330:
        /*00a8*/ 	.byte	0x04, 0x1e
        /*00aa*/ 	.short	(.L_332 - .L_331)
.L_331:
        /*00ac*/ 	.word	0x00000000


	//----- nvinfo : EIATTR_CBANK_PARAM_SIZE
	.align		4
.L_332:
        /*00b0*/ 	.byte	0x03, 0x19
        /*00b2*/ 	.short	0x0038


	//----- nvinfo : EIATTR_PARAM_CBANK
	.align		4
        /*00b4*/ 	.byte	0x04, 0x0a
        /*00b6*/ 	.short	(.L_334 - .L_333)
	.align		4
.L_333:
        /*00b8*/ 	.word	index@(.nv.constant0._ZN3cub18CUB_300001_SM_10006detail9transform16transform_kernelINS2_10policy_hubILb1EN4cuda3std3__45tupleIJN6thrust24THRUST_300001_SM_1000_NS6detail15normal_iteratorINSA_10device_ptrIdEEEEEEEE10policy1000EiNSB_10functional5actorINSJ_9compositeIJNSJ_16operator_adaptorINS7_10multipliesIvEEEENSK_INSJ_5valueIdEEEENSK_INSJ_8argumentILj0EEEEEEEEEESF_JPdEEEvT0_iT1_T2_DpNS2_10kernel_argIT3_EE)
        /*00bc*/ 	.short	0x0380
        /*00be*/ 	.short	0x0038


	//----- nvinfo : EIATTR_SW_WAR
	.align		4
.L_334:
        /*00c0*/ 	.byte	0x04, 0x36
        /*00c2*/ 	.short	(.L_336 - .L_335)
.L_335:
        /*00c4*/ 	.word	0x00000008
.L_336:


//--------------------- .nv.info._ZN3cub18CUB_300001_SM_10006detail9transform16transform_kernelINS2_10policy_hubILb1EN4cuda3std3__45tupleIJN6thrust24THRUST_300001_SM_1000_NS6detail15normal_iteratorINSA_10device_ptrIdEEEEEEEE10policy1000El10PiFunctionSF_JPdEEEvT0_iT1_T2_DpNS2_10kernel_argIT3_EE --------------------------
	.section	.nv.info._ZN3cub18CUB_300001_SM_10006detail9transform16transform_kernelINS2_10policy_hubILb1EN4cuda3std3__45tupleIJN6thrust24THRUST_300001_SM_1000_NS6detail15normal_iteratorINSA_10device_ptrIdEEEEEEEE10policy1000El10PiFunctionSF_JPdEEEvT0_iT1_T2_DpNS2_10kernel_argIT3_EE,"",@"SHT_CUDA_INFO"
	.sectionflags	@""
	.align	4


	//----- nvinfo : EIATTR_CUDA_API_VERSION
	.align		4
        /*0000*/ 	.byte	0x04, 0x37
        /*0002*/ 	.short	(.L_338 - .L_337)
.L_337:
        /*0004*/ 	.word	0x00000082


	//----- nvinfo : EIATTR_KPARAM_INFO
	.align		4
.L_338:
        /*0008*/ 	.byte	0x04, 0x17
        /*000a*/ 	.short	(.L_340 - .L_339)
.L_339:
        /*000c*/ 	.word	0x00000000
        /*0010*/ 	.short	0x0004
        /*0012*/ 	.short	0x0018
        /*0014*/ 	.byte	0x00, 0xf0, 0x41, 0x00


	//----- nvinfo : EIATTR_KPARAM_INFO
	.align		4
.L_340:
        /*0018*/ 	.byte	0x04, 0x17
        /*001a*/ 	.short	(.L_342 - .L_341)
.L_341:
        /*001c*/ 	.word	0x00000000
        /*0020*/ 	.short	0x0003
        /*0022*/ 	.short	0x0010
        /*0024*/ 	.byte	0x00, 0xf0, 0x21, 0x00


	//----- nvinfo : EIATTR_KPARAM_INFO
	.align		4
.L_342:
        /*0028*/ 	.byte	0x04, 0x17
        /*002a*/ 	.short	(.L_344 - .L_343)
.L_343:
        /*002c*/ 	.word	0x00000000
        /*0030*/ 	.short	0x0002
        /*0032*/ 	.short	0x000c
        /*0034*/ 	.byte	0x00, 0xf0, 0x05, 0x00


	//----- nvinfo : EIATTR_KPARAM_INFO
	.align		4
.L_344:
        /*0038*/ 	.byte	0x04, 0x17
        /*003a*/ 	.short	(.L_346 - .L_345)
.L_345:
        /*003c*/ 	.word	0x00000000
        /*0040*/ 	.short	0x0001
        /*0042*/ 	.short	0x0008
        /*0044*/ 	.byte	0x00, 0xf0, 0x11, 0x00


	//----- nvinfo : EIATTR_KPARAM_INFO
	.align		4
.L_346:
        /*0048*/ 	.byte	0x04, 0x17
        /*004a*/ 	.short	(.L_348 - .L_347)
.L_347:
        /*004c*/ 	.word	0x00000000
        /*0050*/ 	.short	0x0000
        /*0052*/ 	.short	0x0000
        /*0054*/ 	.byte	0x00, 0xf0, 0x21, 0x00


	//----- nvinfo : EIATTR_SPARSE_MMA_MASK
	.align		4
.L_348:
        /*0058*/ 	.byte	0x03, 0x50
        /*005a*/ 	.short	0x0000


	//----- nvinfo : EIATTR_MAXREG_COUNT
	.align		4
        /*005c*/ 	.byte	0x03, 0x1b
        /*005e*/ 	.short	0x00ff


	//----- nvinfo : EIATTR_MERCURY_ISA_VERSION
	.align		4
        /*0060*/ 	.byte	0x03, 0x5f
        /*0062*/ 	.short	0x0101


	//----- nvinfo : EIATTR_VRC_CTA_INIT_COUNT
	.align		4
        /*0064*/ 	.byte	0x02, 0x4a
	.zero		1
	.zero		1


	//----- nvinfo : EIATTR_EXIT_INSTR_OFFSETS
	.align		4
        /*0068*/ 	.byte	0x04, 0x1c
        /*006a*/ 	.short	(.L_350 - .L_349)


	//   ....[0]....
.L_349:
        /*006c*/ 	.word	0x00000310


	//   ....[1]....
        /*0070*/ 	.word	0x000011c0


	//   ....[2]....
        /*0074*/ 	.word	0x000019c0


	//   ....[3]....
        /*0078*/ 	.word	0x00001e00


	//   ....[4]....
        /*007c*/ 	.word	0x00001e40


	//   ....[5]....
        /*0080*/ 	.word	0x00001ff0


	//   ....[6]....
        /*0084*/ 	.word	0x00002020


	//   ....[7]....
        /*0088*/ 	.word	0x00002d50


	//   ....[8]....
        /*008c*/ 	.word	0x00003390


	//   ....[9]....
        /*0090*/ 	.word	0x00003710


	//   ....[10]....
        /*0094*/ 	.word	0x000038e0


	//----- nvinfo : EIATTR_MAX_THREADS
	.align		4
.L_350:
        /*0098*/ 	.byte	0x04, 0x05
        /*009a*/ 	.short	(.L_352 - .L_351)
.L_351:
        /*009c*/ 	.word	0x00000080
        /*00a0*/ 	.word	0x00000001
        /*00a4*/ 	.word	0x00000001


	//----- nvinfo : EIATTR_CRS_STACK_SIZE
	.align		4
.L_352:
        /*00a8*/ 	.byte	0x04, 0x1e
        /*00aa*/ 	.short	(.L_354 - .L_353)
.L_353:
        /*00ac*/ 	.word	0x00000000


	//----- nvinfo : EIATTR_CBANK_PARAM_SIZE
	.align		4
.L_354:
        /*00b0*/ 	.byte	0x03, 0x19
        /*00b2*/ 	.short	0x0028


	//----- nvinfo : EIATTR_PARAM_CBANK
	.align		4
        /*00b4*/ 	.byte	0x04, 0x0a
        /*00b6*/ 	.short	(.L_356 - .L_355)
	.align		4
.L_355:
        /*00b8*/ 	.word	index@(.nv.constant0._ZN3cub18CUB_300001_SM_10006detail9transform16transform_kernelINS2_10policy_hubILb1EN4cuda3std3__45tupleIJN6thrust24THRUST_300001_SM_1000_NS6detail15normal_iteratorINSA_10device_ptrIdEEEEEEEE10policy1000El10PiFunctionSF_JPdEEEvT0_iT1_T2_DpNS2_10kernel_argIT3_EE)
        /*00bc*/ 	.short	0x0380
        /*00be*/ 	.short	0x0028


	//----- nvinfo : EIATTR_SW_WAR
	.align		4
.L_356:
        /*00c0*/ 	.byte	0x04, 0x36
        /*00c2*/ 	.short	(.L_358 - .L_357)
.L_357:
        /*00c4*/ 	.word	0x00000008
.L_358:


//--------------------- .nv.info._ZN3cub18CUB_300001_SM_10006detail9transform16transform_kernelINS2_10policy_hubILb1EN4cuda3std3__45tupleIJN6thrust24THRUST_300001_SM_1000_NS6detail15normal_iteratorINSA_10device_ptrIdEEEEEEEE10policy1000Ei10PiFunctionSF_JPdEEEvT0_iT1_T2_DpNS2_10kernel_argIT3_EE --------------------------
	.section	.nv.info._ZN3cub18CUB_300001_SM_10006detail9transform16transform_kernelINS2_10policy_hubILb1EN4cuda3std3__45tupleIJN6thrust24THRUST_300001_SM_1000_NS6detail15normal_iteratorINSA_10device_ptrIdEEEEEEEE10policy1000Ei10PiFunctionSF_JPdEEEvT0_iT1_T2_DpNS2_10kernel_argIT3_EE,"",@"SHT_CUDA_INFO"
	.sectionflags	@""
	.align	4


	//----- nvinfo : EIATTR_CUDA_API_VERSION
	.align		4
        /*0000*/ 	.byte	0x04, 0x37
        /*0002*/ 	.short	(.L_360 - .L_359)
.L_359:
        /*0004*/ 	.word	0x00000082


	//----- nvinfo : EIATTR_KPARAM_INFO
	.align		4
.L_360:
        /*0008*/ 	.byte	0x04, 0x17
        /*000a*/ 	.short	(.L_362 - .L_361)
.L_361:
        /*000c*/ 	.word	0x00000000
        /*0010*/ 	.short	0x0004
        /*0012*/ 	.short	0x0018
        /*0014*/ 	.byte	0x00, 0xf0, 0x41, 0x00


	//----- nvinfo : EIATTR_KPARAM_INFO
	.align		4
.L_362:
        /*0018*/ 	.byte	0x04, 0x17
        /*001a*/ 	.short	(.L_364 - .L_363)
.L_363:
        /*001c*/ 	.word	0x00000000
        /*0020*/ 	.short	0x0003
        /*0022*/ 	.short	0x0010
        /*0024*/ 	.byte	0x00, 0xf0, 0x21, 0x00


	//----- nvinfo : EIATTR_KPARAM_INFO
	.align		4
.L_364:
        /*0028*/ 	.byte	0x04, 0x17
        /*002a*/ 	.short	(.L_366 - .L_365)
.L_365:
        /*002c*/ 	.word	0x00000000
        /*0030*/ 	.short	0x0002
        /*0032*/ 	.short	0x0008
        /*0034*/ 	.byte	0x00, 0xf0, 0x05, 0x00


	//----- nvinfo : EIATTR_KPARAM_INFO
	.align		4
.L_366:
        /*0038*/ 	.byte	0x04, 0x17
        /*003a*/ 	.short	(.L_368 - .L_367)
.L_367:
        /*003c*/ 	.word	0x00000000
        /*0040*/ 	.short	0x0001
        /*0042*/ 	.short	0x0004
        /*0044*/ 	.byte	0x00, 0xf0, 0x11, 0x00


	//----- nvinfo : EIATTR_KPARAM_INFO
	.align		4
.L_368:
        /*0048*/ 	.byte	0x04, 0x17
        /*004a*/ 	.short	(.L_370 - .L_369)
.L_369:
        /*004c*/ 	.word	0x00000000
        /*0050*/ 	.short	0x0000
        /*0052*/ 	.short	0x0000
        /*0054*/ 	.byte	0x00, 0xf0, 0x11, 0x00


	//----- nvinfo : EIATTR_SPARSE_MMA_MASK
	.align		4
.L_370:
        /*0058*/ 	.byte	0x03, 0x50
        /*005a*/ 	.short	0x0000


	//----- nvinfo : EIATTR_MAXREG_COUNT
	.align		4
        /*005c*/ 	.byte	0x03, 0x1b
        /*005e*/ 	.short	0x00ff


	//----- nvinfo : EIATTR_MERCURY_ISA_VERSION
	.align		4
        /*0060*/ 	.byte	0x03, 0x5f
        /*0062*/ 	.short	0x0101


	//----- nvinfo : EIATTR_VRC_CTA_INIT_COUNT
	.align		4
        /*0064*/ 	.byte	0x02, 0x4a
	.zero		1
	.zero		1


	//----- nvinfo : EIATTR_EXIT_INSTR_OFFSETS
	.align		4
        /*0068*/ 	.byte	0x04, 0x1c
        /*006a*/ 	.short	(.L_372 - .L_371)


	//   ....[0]....
.L_371:
        /*006c*/ 	.word	0x00000280


	//   ....[1]....
        /*0070*/ 	.word	0x00000f80


	//   ....[2]....
        /*0074*/ 	.word	0x000015b0


	//   ....[3]....
        /*0078*/ 	.word	0x00001920


	//   ....[4]....
        /*007c*/ 	.word	0x00001ae0


	//   ....[5]....
        /*0080*/ 	.word	0x00001b10


	//   ....[6]....
        /*0084*/ 	.word	0x000029b0


	//   ....[7]....
        /*0088*/ 	.word	0x000031a0


	//   ....[8]....
        /*008c*/ 	.word	0x000035d0


	//   ....[9]....
        /*0090*/ 	.word	0x00003600


	//   ....[10]....
        /*0094*/ 	.word	0x000037b0


	//----- nvinfo : EIATTR_MAX_THREADS
	.align		4
.L_372:
        /*0098*/ 	.byte	0x04, 0x05
        /*009a*/ 	.short	(.L_374 - .L_373)
.L_373:
        /*009c*/ 	.word	0x00000080
        /*00a0*/ 	.word	0x00000001
        /*00a4*/ 	.word	0x00000001


	//----- nvinfo : EIATTR_CRS_STACK_SIZE
	.align		4
.L_374:
        /*00a8*/ 	.byte	0x04, 0x1e
        /*00aa*/ 	.short	(.L_376 - .L_375)
.L_375:
        /*00ac*/ 	.word	0x00000000


	//----- nvinfo : EIATTR_CBANK_PARAM_SIZE
	.align		4
.L_376:
        /*00b0*/ 	.byte	0x03, 0x19
        /*00b2*/ 	.short	0x0028


	//----- nvinfo : EIATTR_PARAM_CBANK
	.align		4
        /*00b4*/ 	.byte	0x04, 0x0a
        /*00b6*/ 	.short	(.L_378 - .L_377)
	.align		4
.L_377:
        /*00b8*/ 	.word	index@(.nv.constant0._ZN3cub18CUB_300001_SM_10006detail9transform16transform_kernelINS2_10policy_hubILb1EN4cuda3std3__45tupleIJN6thrust24THRUST_300001_SM_1000_NS6detail15normal_iteratorINSA_10device_ptrIdEEEEEEEE10policy1000Ei10PiFunctionSF_JPdEEEvT0_iT1_T2_DpNS2_10kernel_argIT3_EE)
        /*00bc*/ 	.short	0x0380
        /*00be*/ 	.short	0x0028


	//----- nvinfo : EIATTR_SW_WAR
	.align		4
.L_378:
        /*00c0*/ 	.byte	0x04, 0x36
        /*00c2*/ 	.short	(.L_380 - .L_379)
.L_379:
        /*00c4*/ 	.word	0x00000008
.L_380:


//--------------------- .nv.info._ZN3cub18CUB_300001_SM_10006detail8for_each13static_kernelINS2_12policy_hub_t12policy_500_tElN6thrust24THRUST_300001_SM_1000_NS8cuda_cub10__tabulate7functorINS7_6detail15normal_iteratorINS7_10device_ptrIdEEEENS7_6system6detail7generic6detail22compute_sequence_valueIdvEElEEEEvT0_T1_ --------------------------
	.section	.nv.info._ZN3cub18CUB_300001_SM_10006detail8for_each13static_kernelINS2_12policy_hub_t12policy_500_tElN6thrust24THRUST_300001_SM_1000_NS8cuda_cub10__tabulate7functorINS7_6detail15normal_iteratorINS7_10device_ptrIdEEEENS7_6system6detail7generic6detail22compute_sequence_valueIdvEElEEEEvT0_T1_,"",@"SHT_CUDA_INFO"
	.sectionflags	@""
	.align	4


	//----- nvinfo : EIATTR_CUDA_API_VERSION
	.align		4
        /*0000*/ 	.byte	0x04, 0x37
        /*0002*/ 	.short	(.L_382 - .L_381)
.L_381:
        /*0004*/ 	.word	0x00000082


	//----- nvinfo : EIATTR_KPARAM_INFO
	.align		4
.L_382:
        /*0008*/ 	.byte	0x04, 0x17
        /*000a*/ 	.short	(.L_384 - .L_383)
.L_383:
        /*000c*/ 	.word	0x00000000
        /*0010*/ 	.short	0x0001
        /*0012*/ 	.short	0x0008
        /*0014*/ 	.byte	0x00, 0xf0, 0x61, 0x00


	//----- nvinfo : EIATTR_KPARAM_INFO
	.align		4
.L_384:
        /*0018*/ 	.byte	0x04, 0x17
        /*001a*/ 	.short	(.L_386 - .L_385)
.L_385:
        /*001c*/ 	.word	0x00000000
        /*0020*/ 	.short	0x0000
        /*0022*/ 	.short	0x0000
        /*0024*/ 	.byte	0x00, 0xf0, 0x21, 0x00


	//----- nvinfo : EIATTR_SPARSE_MMA_MASK
	.align		4
.L_386:
        /*0028*/ 	.byte	0x03, 0x50
        /*002a*/ 	.short	0x0000


	//----- nvinfo : EIATTR_MAXREG_COUNT
	.align		4
        /*002c*/ 	.byte	0x03, 0x1b
        /*002e*/ 	.short	0x00ff


	//----- nvinfo : EIATTR_MERCURY_ISA_VERSION
	.align		4
        /*0030*/ 	.byte	0x03, 0x5f
        /*0032*/ 	.short	0x0101


	//----- nvinfo : EIATTR_VRC_CTA_INIT_COUNT
	.align		4
        /*0034*/ 	.byte	0x02, 0x4a
	.zero		1
	.zero		1


	//----- nvinfo : EIATTR_EXIT_INSTR_OFFSETS
	.align		4
        /*0038*/ 	.byte	0x04, 0x1c
        /*003a*/ 	.short	(.L_388 - .L_387)


	//   ....[0]....
.L_387:
        /*003c*/ 	.word	0x000001a0


	//   ....[1]....
        /*0040*/ 	.word	0x00000310


	//   ....[2]....
        /*0044*/ 	.word	0x000003c0


	//----- nvinfo : EIATTR_MAX_THREADS
	.align		4
.L_388:
        /*0048*/ 	.byte	0x04, 0x05
        /*004a*/ 	.short	(.L_390 - .L_389)
.L_389:
        /*004c*/ 	.word	0x00000100
        /*0050*/ 	.word	0x00000001
        /*0054*/ 	.word	0x00000001


	//----- nvinfo : EIATTR_CRS_STACK_SIZE
	.align		4
.L_390:
        /*0058*/ 	.byte	0x04, 0x1e
        /*005a*/ 	.short	(.L_392 - .L_391)
.L_391:
        /*005c*/ 	.word	0x00000000


	//----- nvinfo : EIATTR_CBANK_PARAM_SIZE
	.align		4
.L_392:
        /*0060*/ 	.byte	0x03, 0x19
        /*0062*/ 	.short	0x0020


	//----- nvinfo : EIATTR_PARAM_CBANK
	.align		4
        /*0064*/ 	.byte	0x04, 0x0a
        /*0066*/ 	.short	(.L_394 - .L_393)
	.align		4
.L_393:
        /*0068*/ 	.word	index@(.nv.constant0._ZN3cub18CUB_300001_SM_10006detail8for_each13static_kernelINS2_12policy_hub_t12policy_500_tElN6thrust24THRUST_300001_SM_1000_NS8cuda_cub10__tabulate7functorINS7_6detail15normal_iteratorINS7_10device_ptrIdEEEENS7_6system6detail7generic6detail22compute_sequence_valueIdvEElEEEEvT0_T1_)
        /*006c*/ 	.short	0x0380
        /*006e*/ 	.short	0x0020


	//----- nvinfo : EIATTR_SW_WAR
	.align		4
.L_394:
        /*0070*/ 	.byte	0x04, 0x36
        /*0072*/ 	.short	(.L_396 - .L_395)
.L_395:
        /*0074*/ 	.word	0x00000008
.L_396:


//--------------------- .nv.info._ZN3cub18CUB_300001_SM_10006detail8for_each13static_kernelINS2_12policy_hub_t12policy_500_tEmN6thrust24THRUST_300001_SM_1000_NS8cuda_cub20__uninitialized_fill7functorINS7_10device_ptrIdEEdEEEEvT0_T1_ --------------------------
	.section	.nv.info._ZN3cub18CUB_300001_SM_10006detail8for_each13static_kernelINS2_12policy_hub_t12policy_500_tEmN6thrust24THRUST_300001_SM_1000_NS8cuda_cub20__uninitialized_fill7functorINS7_10device_ptrIdEEdEEEEvT0_T1_,"",@"SHT_CUDA_INFO"
	.sectionflags	@""
	.align	4


	//----- nvinfo : EIATTR_CUDA_API_VERSION
	.align		4
        /*0000*/ 	.byte	0x04, 0x37
        /*0002*/ 	.short	(.L_398 - .L_397)
.L_397:
        /*0004*/ 	.word	0x00000082


	//----- nvinfo : EIATTR_KPARAM_INFO
	.align		4
.L_398:
        /*0008*/ 	.byte	0x04, 0x17
        /*000a*/ 	.short	(.L_400 - .L_399)
.L_399:
        /*000c*/ 	.word	0x00000000
        /*0010*/ 	.short	0x0001
        /*0012*/ 	.short	0x0008
        /*0014*/ 	.byte	0x00, 0xf0, 0x41, 0x00


	//----- nvinfo : EIATTR_KPARAM_INFO
	.align		4
.L_400:
        /*0018*/ 	.byte	0x04, 0x17
        /*001a*/ 	.short	(.L_402 - .L_401)
.L_401:
        /*001c*/ 	.word	0x00000000
        /*0020*/ 	.short	0x0000
        /*0022*/ 	.short	0x0000
        /*0024*/ 	.byte	0x00, 0xf0, 0x21, 0x00


	//----- nvinfo : EIATTR_SPARSE_MMA_MASK
	.align		4
.L_402:
        /*0028*/ 	.byte	0x03, 0x50
        /*002a*/ 	.short	0x0000


	//----- nvinfo : EIATTR_MAXREG_COUNT
	.align		4
        /*002c*/ 	.byte	0x03, 0x1b
        /*002e*/ 	.short	0x00ff


	//----- nvinfo : EIATTR_MERCURY_ISA_VERSION
	.align		4
        /*0030*/ 	.byte	0x03, 0x5f
        /*0032*/ 	.short	0x0101


	//----- nvinfo : EIATTR_VRC_CTA_INIT_COUNT
	.align		4
        /*0034*/ 	.byte	0x02, 0x4a
	.zero		1
	.zero		1


	//----- nvinfo : EIATTR_EXIT_INSTR_OFFSETS
	.align		4
        /*0038*/ 	.byte	0x04, 0x1c
        /*003a*/ 	.short	(.L_404 - .L_403)


	//   ....[0]....
.L_403:
        /*003c*/ 	.word	0x00000130


	//   ....[1]....
        /*0040*/ 	.word	0x00000230


	//   ....[2]....
        /*0044*/ 	.word	0x00000260


	//----- nvinfo : EIATTR_MAX_THREADS
	.align		4
.L_404:
        /*0048*/ 	.byte	0x04, 0x05
        /*004a*/ 	.short	(.L_406 - .L_405)
.L_405:
        /*004c*/ 	.word	0x00000100
        /*0050*/ 	.word	0x00000001
        /*0054*/ 	.word	0x00000001


	//----- nvinfo : EIATTR_CBANK_PARAM_SIZE
	.align		4
.L_406:
        /*0058*/ 	.byte	0x03, 0x19
        /*005a*/ 	.short	0x0018


	//----- nvinfo : EIATTR_PARAM_CBANK
	.align		4
        /*005c*/ 	.byte	0x04, 0x0a
        /*005e*/ 	.short	(.L_408 - .L_407)
	.align		4
.L_407:
        /*0060*/ 	.word	index@(.nv.constant0._ZN3cub18CUB_300001_SM_10006detail8for_each13static_kernelINS2_12policy_hub_t12policy_500_tEmN6thrust24THRUST_300001_SM_1000_NS8cuda_cub20__uninitialized_fill7functorINS7_10device_ptrIdEEdEEEEvT0_T1_)
        /*0064*/ 	.short	0x0380
        /*0066*/ 	.short	0x0018


	//----- nvinfo : EIATTR_SW_WAR
	.align		4
.L_408:
        /*0068*/ 	.byte	0x04, 0x36
        /*006a*/ 	.short	(.L_410 - .L_409)
.L_409:
        /*006c*/ 	.word	0x00000008
.L_410:


//--------------------- .nv.info._ZN3cub18CUB_300001_SM_10006detail11EmptyKernelIvEEvv --------------------------
	.section	.nv.info._ZN3cub18CUB_300001_SM_10006detail11EmptyKernelIvEEvv,"",@"SHT_CUDA_INFO"
	.sectionflags	@""
	.align	4


	//----- nvinfo : EIATTR_CUDA_API_VERSION
	.align		4
        /*0000*/ 	.byte	0x04, 0x37
        /*0002*/ 	.short	(.L_412 - .L_411)
.L_411:
        /*0004*/ 	.word	0x00000082


	//----- nvinfo : EIATTR_SPARSE_MMA_MASK
	.align		4
.L_412:
        /*0008*/ 	.byte	0x03, 0x50
        /*000a*/ 	.short	0x0000


	//----- nvinfo : EIATTR_MAXREG_COUNT
	.align		4
        /*000c*/ 	.byte	0x03, 0x1b
        /*000e*/ 	.short	0x00ff


	//----- nvinfo : EIATTR_MERCURY_ISA_VERSION
	.align		4
        /*0010*/ 	.byte	0x03, 0x5f
        /*0012*/ 	.short	0x0101


	//----- nvinfo : EIATTR_VRC_CTA_INIT_COUNT
	.align		4
        /*0014*/ 	.byte	0x02, 0x4a
	.zero		1
	.zero		1


	//----- nvinfo : EIATTR_EXIT_INSTR_OFFSETS
	.align		4
        /*0018*/ 	.byte	0x04, 0x1c
        /*001a*/ 	.short	(.L_414 - .L_413)


	//   ....[0]....
.L_413:
        /*001c*/ 	.word	0x00000010


	//----- nvinfo : EIATTR_SW_WAR
	.align		4
.L_414:
        /*0020*/ 	.byte	0x04, 0x36
        /*0022*/ 	.short	(.L_416 - .L_415)
.L_415:
        /*0024*/ 	.word	0x00000008
.L_416:


//--------------------- .nv.callgraph             --------------------------
	.section	.nv.callgraph,"",@"SHT_CUDA_CALLGRAPH"
	.align	4
	.sectionentsize	8
	.align		4
        /*0000*/ 	.word	0x00000000
	.align		4
        /*0004*/ 	.word	0xffffffff
	.align		4
        /*0008*/ 	.word	0x00000000
	.align		4
        /*000c*/ 	.word	0xfffffffe
	.align		4
        /*0010*/ 	.word	0x00000000
	.align		4
        /*0014*/ 	.word	0xfffffffd
	.align		4
        /*0018*/ 	.word	0x00000000
	.align		4
        /*001c*/ 	.word	0xfffffffc


//--------------------- .nv.constant4             --------------------------
	.section	.nv.constant4,"a",@progbits
	.align	8
	.align		8
.nv.constant4:
        /*0000*/ 	.dword	_ZN27_INTERNAL_ad1ff534_4_k_cu_N4cuda3std3__45__cpo5beginE
	.align		8
        /*0008*/ 	.dword	_ZN27_INTERNAL_ad1ff534_4_k_cu_N4cuda3std3__45__cpo3endE
	.align		8
        /*0010*/ 	.dword	_ZN27_INTERNAL_ad1ff534_4_k_cu_N4cuda3std3__45__cpo6cbeginE
	.align		8
        /*0018*/ 	.dword	_ZN27_INTERNAL_ad1ff534_4_k_cu_N4cuda3std3__45__cpo4cendE
	.align		8
        /*0020*/ 	.dword	_ZN27_INTERNAL_ad1ff534_4_k_cu_N4cuda3std3__45__cpo6rbeginE
	.align		8
        /*0028*/ 	.dword	_ZN27_INTERNAL_ad1ff534_4_k_cu_N4cuda3std3__45__cpo4rendE
	.align		8
        /*0030*/ 	.dword	_ZN27_INTERNAL_ad1ff534_4_k_cu_N4cuda3std3__45__cpo7crbeginE
	.align		8
        /*0038*/ 	.dword	_ZN27_INTERNAL_ad1ff534_4_k_cu_N4cuda3std3__45__cpo5crendE
	.align		8
        /*0040*/ 	.dword	_ZN27_INTERNAL_ad1ff534_4_k_cu_N4cuda3std3__429_GLOBAL__N__ad1ff534_4_k_cu_N6ignoreE
	.align		8
        /*0048*/ 	.dword	_ZN27_INTERNAL_ad1ff534_4_k_cu_N4cuda3std3__419piecewise_constructE
	.align		8
        /*0050*/ 	.dword	_ZN27_INTERNAL_ad1ff534_4_k_cu_N4cuda3std3__48in_placeE
	.align		8
        /*0058*/ 	.dword	_ZN27_INTERNAL_ad1ff534_4_k_cu_N4cuda3std3__420unreachable_sentinelE
	.align		8
        /*0060*/ 	.dword	_ZN27_INTERNAL_ad1ff534_4_k_cu_N4cuda3std3__47nulloptE
	.align		8
        /*0068*/ 	.dword	_ZN27_INTERNAL_ad1ff534_4_k_cu_N4cuda3std3__48unexpectE
	.align		8
        /*0070*/ 	.dword	_ZN27_INTERNAL_ad1ff534_4_k_cu_N4cuda3std6ranges3__45__cpo4swapE
	.align		8
        /*0078*/ 	.dword	_ZN27_INTERNAL_ad1ff534_4_k_cu_N4cuda3std6ranges3__45__cpo9iter_moveE
	.align		8
        /*0080*/ 	.dword	_ZN27_INTERNAL_ad1ff534_4_k_cu_N4cuda3std6ranges3__45__cpo7advanceE
	.align		8
        /*0088*/ 	.dword	_ZN27_INTERNAL_ad1ff534_4_k_cu_N4cuda3std6ranges3__45__cpo5beginE
	.align		8
        /*0090*/ 	.dword	_ZN27_INTERNAL_ad1ff534_4_k_cu_N4cuda3std6ranges3__45__cpo3endE
	.align		8
        /*0098*/ 	.dword	_ZN27_INTERNAL_ad1ff534_4_k_cu_N4cuda3std6ranges3__45__cpo6cbeginE
	.align		8
        /*00a0*/ 	.dword	_ZN27_INTERNAL_ad1ff534_4_k_cu_N4cuda3std6ranges3__45__cpo4cendE
	.align		8
        /*00a8*/ 	.dword	_ZN27_INTERNAL_ad1ff534_4_k_cu_N4cuda3std6ranges3__45__cpo9iter_swapE
	.align		8
        /*00b0*/ 	.dword	_ZN27_INTERNAL_ad1ff534_4_k_cu_N4cuda3std6ranges3__45__cpo4nextE
	.align		8
        /*00b8*/ 	.dword	_ZN27_INTERNAL_ad1ff534_4_k_cu_N4cuda3std6ranges3__45__cpo4prevE
	.align		8
        /*00c0*/ 	.dword	_ZN27_INTERNAL_ad1ff534_4_k_cu_N4cuda3std6ranges3__45__cpo4dataE
	.align		8
        /*00c8*/ 	.dword	_ZN27_INTERNAL_ad1ff534_4_k_cu_N4cuda3std6ranges3__45__cpo5cdataE
	.align		8
        /*00d0*/ 	.dword	_ZN27_INTERNAL_ad1ff534_4_k_cu_N4cuda3std6ranges3__45__cpo4sizeE
	.align		8
        /*00d8*/ 	.dword	_ZN27_INTERNAL_ad1ff534_4_k_cu_N4cuda3std6ranges3__45__cpo5ssizeE
	.align		8
        /*00e0*/ 	.dword	_ZN27_INTERNAL_ad1ff534_4_k_cu_N4cuda3std6ranges3__45__cpo8distanceE
	.align		8
        /*00e8*/ 	.dword	_ZN27_INTERNAL_ad1ff534_4_k_cu_N6thrust24THRUST_300001_SM_1000_NS12placeholders2_1E
	.align		8
        /*00f0*/ 	.dword	_ZN27_INTERNAL_ad1ff534_4_k_cu_N6thrust24THRUST_300001_SM_1000_NS12placeholders2_2E
	.align		8
        /*00f8*/ 	.dword	_ZN27_INTERNAL_ad1ff534_4_k_cu_N6thrust24THRUST_300001_SM_1000_NS12placeholders2_3E
	.align		8
        /*0100*/ 	.dword	_ZN27_INTERNAL_ad1ff534_4_k_cu_N6thrust24THRUST_300001_SM_1000_NS12placeholders2_4E
	.align		8
        /*0108*/ 	.dword	_ZN27_INTERNAL_ad1ff534_4_k_cu_N6thrust24THRUST_300001_SM_1000_NS12placeholders2_5E
	.align		8
        /*0110*/ 	.dword	_ZN27_INTERNAL_ad1ff534_4_k_cu_N6thrust24THRUST_300001_SM_1000_NS12placeholders2_6E
	.align		8
        /*0118*/ 	.dword	_ZN27_INTERNAL_ad1ff534_4_k_cu_N6thrust24THRUST_300001_SM_1000_NS12placeholders2_7E
	.align		8
        /*0120*/ 	.dword	_ZN27_INTERNAL_ad1ff534_4_k_cu_N6thrust24THRUST_300001_SM_1000_NS12placeholders2_8E
	.align		8
        /*0128*/ 	.dword	_ZN27_INTERNAL_ad1ff534_4_k_cu_N6thrust24THRUST_300001_SM_1000_NS12placeholders2_9E
	.align		8
        /*0130*/ 	.dword	_ZN27_INTERNAL_ad1ff534_4_k_cu_N6thrust24THRUST_300001_SM_1000_NS12placeholders3_10E
	.align		8
        /*0138*/ 	.dword	_ZN27_INTERNAL_ad1ff534_4_k_cu_N6thrust24THRUST_300001_SM_1000_NS8cuda_cub3parE
	.align		8
        /*0140*/ 	.dword	_ZN27_INTERNAL_ad1ff534_4_k_cu_N6thrust24THRUST_300001_SM_1000_NS8cuda_cub10par_nosyncE
	.align		8
        /*0148*/ 	.dword	_ZN27_INTERNAL_ad1ff534_4_k_cu_N6thrust24THRUST_300001_SM_1000_NS6system6detail10sequential3seqE
	.align		8
        /*0150*/ 	.dword	_ZN27_INTERNAL_ad1ff534_4_k_cu_N6thrust24THRUST_300001_SM_1000_NS3seqE


//--------------------- .text._ZN3cub18CUB_300001_SM_10006detail6reduce28DeviceReduceSingleTileKernelINS2_10policy_hubIdyN4cuda3std3__44plusIdEEE10Policy1000EPdSC_iS9_ddNS7_10__identityEEEvT0_T1_T2_T3_T4_T6_ --------------------------
	.section	.text._ZN3cub18CUB_300001_SM_10006detail6reduce28DeviceReduceSingleTileKernelINS2_10policy_hubIdyN4cuda3std3__44plusIdEEE10Policy1000EPdSC_iS9_ddNS7_10__identityEEEvT0_T1_T2_T3_T4_T6_,"ax",@progbits
	.align	128
        .global         _ZN3cub18CUB_300001_SM_10006detail6reduce28DeviceReduceSingleTileKernelINS2_10policy_hubIdyN4cuda3std3__44plusIdEEE10Policy1000EPdSC_iS9_ddNS7_10__identityEEEvT0_T1_T2_T3_T4_T6_
        .type           _ZN3cub18CUB_300001_SM_10006detail6reduce28DeviceReduceSingleTileKernelINS2_10policy_hubIdyN4cuda3std3__44plusIdEEE10Policy1000EPdSC_iS9_ddNS7_10__identityEEEvT0_T1_T2_T3_T4_T6_,@function
        .size           _ZN3cub18CUB_300001_SM_10006detail6reduce28DeviceReduceSingleTileKernelINS2_10policy_hubIdyN4cuda3std3__44plusIdEEE10Policy1000EPdSC_iS9_ddNS7_10__identityEEEvT0_T1_T2_T3_T4_T6_,(.L_x_436 - _ZN3cub18CUB_300001_SM_10006detail6reduce28DeviceReduceSingleTileKernelINS2_10policy_hubIdyN4cuda3std3__44plusIdEEE10Policy1000EPdSC_iS9_ddNS7_10__identityEEEvT0_T1_T2_T3_T4_T6_)
        .other          _ZN3cub18CUB_300001_SM_10006detail6reduce28DeviceReduceSingleTileKernelINS2_10policy_hubIdyN4cuda3std3__44plusIdEEE10Policy1000EPdSC_iS9_ddNS7_10__identityEEEvT0_T1_T2_T3_T4_T6_,@"STO_CUDA_ENTRY STV_DEFAULT"
_ZN3cub18CUB_300001_SM_10006detail6reduce28DeviceReduceSingleTileKernelINS2_10policy_hubIdyN4cuda3std3__44plusIdEEE10Policy1000EPdSC_iS9_ddNS7_10__identityEEEvT0_T1_T2_T3_T4_T6_:
.text._ZN3cub18CUB_300001_SM_10006detail6reduce28DeviceReduceSingleTileKernelINS2_10policy_hubIdyN4cuda3std3__44plusIdEEE10Policy1000EPdSC_iS9_ddNS7_10__identityEEEvT0_T1_T2_T3_T4_T6_:
[----:B------:R-:W-:Y:S01]  /*0000*/  LDC R1, c[0x0][0x37c] ;  /* 0x0000df00ff017b82 */ /* 0x000fe20000000800 */
[----:B------:R-:W0:Y:S01]  /*0010*/  LDCU UR4, c[0x0][0x390] ;  /* 0x00007200ff0477ac */ /* 0x000e220008000800 */
[----:B------:R-:W1:Y:S01]  /*0020*/  LDCU.64 UR6, c[0x0][0x358] ;  /* 0x00006b00ff0677ac */ /* 0x000e620008000a00 */
[----:B0-----:R-:W-:-:S05]  /*0030*/  IMAD.U32 R4, RZ, RZ, UR4 ;  /* 0x00000004ff047e24 */ /* 0x001fca000f8e00ff */
[----:B------:R-:W-:-:S13]  /*0040*/  ISETP.NE.AND P0, PT, R4, RZ, PT ;  /* 0x000000ff0400720c */ /* 0x000fda0003f05270 */
[----:B-1----:R-:W-:Y:S05]  /*0050*/  @P0 BRA `(.L_x_0) ;  /* 0x00000000001c0947 */ /* 0x002fea0003800000 */
[----:B------:R-:W0:Y:S02]  /*0060*/  S2R R0, SR_TID.X ;  /* 0x0000000000007919 */ /* 0x000e240000002100 */
[----:B0-----:R-:W-:-:S13]  /*0070*/  ISETP.NE.AND P0, PT, R0, RZ, PT ;  /* 0x000000ff0000720c */ /* 0x001fda0003f05270 */
[----:B------:R-:W-:Y:S05]  /*0080*/  @P0 EXIT ;  /* 0x000000000000094d */ /* 0x000fea0003800000 */
[----:B------:R-:W0:Y:S08]  /*0090*/  LDC.64 R2, c[0x0][0x388] ;  /* 0x0000e200ff027b82 */ /* 0x000e300000000a00 */
[----:B------:R-:W0:Y:S02]  /*00a0*/  LDC.64 R4, c[0x0][0x398] ;  /* 0x0000e600ff047b82 */ /* 0x000e240000000a00 */
[----:B0-----:R-:W-:Y:S01]  /*00b0*/  STG.E.64 desc[UR6][R2.64], R4 ;  /* 0x0000000402007986 */ /* 0x001fe2000c101b06 */
[----:B------:R-:W-:Y:S05]  /*00c0*/  EXIT ;  /* 0x000000000000794d */ /* 0x000fea0003800000 */
.L_x_0:
[----:B------:R-:W-:Y:S01]  /*00d0*/  ISETP.GT.AND P0, PT, R4, 0xdff, PT ;  /* 0x00000dff0400780c */ /* 0x000fe20003f04270 */
[----:B------:R-:W-:-:S12]  /*00e0*/  BSSY.RECONVERGENT B0, `(.L_x_1) ;  /* 0x0000242000007945 */ /* 0x000fd80003800200 */
[----:B------:R-:W-:Y:S05]  /*00f0*/  @P0 BRA `(.L_x_2) ;  /* 0x0000001400180947 */ /* 0x000fea0003800000 */
[----:B------:R-:W0:Y:S01]  /*0100*/  S2R R5, SR_TID.X ;  /* 0x0000000000057919 */ /* 0x000e220000002100 */
[----:B------:R-:W-:Y:S01]  /*0110*/  BSSY.RECONVERGENT B1, `(.L_x_3) ;  /* 0x0000009000017945 */ /* 0x000fe20003800200 */
[----:B------:R-:W-:Y:S02]  /*0120*/  CS2R R2, SRZ ;  /* 0x0000000000027805 */ /* 0x000fe4000001ff00 */
[----:B0-----:R-:W-:Y:S01]  /*0130*/  ISETP.GE.AND P0, PT, R5, R4, PT ;  /* 0x000000040500720c */ /* 0x001fe20003f06270 */
[----:B------:R-:W-:-:S12]  /*0140*/  IMAD.MOV.U32 R7, RZ, RZ, R5 ;  /* 0x000000ffff077224 */ /* 0x000fd800078e0005 */
[----:B------:R-:W-:Y:S05]  /*0150*/  @P0 BRA `(.L_x_4) ;  /* 0x0000000000100947 */ /* 0x000fea0003800000 */
[----:B------:R-:W0:Y:S02]  /*0160*/  LDC.64 R2, c[0x0][0x380] ;  /* 0x0000e000ff027b82 */ /* 0x000e240000000a00 */
[----:B0-----:R-:W-:-:S06]  /*0170*/  IMAD.WIDE.U32 R2, R5, 0x8, R2 ;  /* 0x0000000805027825 */ /* 0x001fcc00078e0002 */
[----:B------:R-:W5:Y:S01]  /*0180*/  LDG.E.64.CONSTANT R2, desc[UR6][R2.64] ;  /* 0x0000000602027981 */ /* 0x000f62000c1e9b00 */
[----:B------:R-:W-:-:S07]  /*0190*/  VIADD R7, R5, 0x200 ;  /* 0x0000020005077836 */ /* 0x000fce0000000000 */
.L_x_4:
[----:B------:R-:W-:Y:S05]  /*01a0*/  BSYNC.RECONVERGENT B1 ;  /* 0x0000000000017941 */ /* 0x000fea0003800200 */
.L_x_3:
[----:B------:R-:W-:Y:S01]  /*01b0*/  ISETP.GE.AND P0, PT, R7, R4, PT ;  /* 0x000000040700720c */ /* 0x000fe20003f06270 */
[----:B------:R-:W-:-:S12]  /*01c0*/  BSSY.RECONVERGENT B1, `(.L_x_5) ;  /* 0x0000076000017945 */ /* 0x000fd80003800200 */
[----:B------:R-:W-:Y:S05]  /*01d0*/  @P0 BRA `(.L_x_6) ;  /* 0x0000000400d00947 */ /* 0x000fea0003800000 */
[----:B------:R-:W-:Y:S01]  /*01e0*/  LOP3.LUT R9, RZ, R7, RZ, 0x33, !PT ;  /* 0x00000007ff097212 */ /* 0x000fe200078e33ff */
[----:B------:R-:W-:Y:S04]  /*01f0*/  BSSY.RECONVERGENT B2, `(.L_x_7) ;  /* 0x0000017000027945 */ /* 0x000fe80003800200 */
[----:B------:R-:W-:-:S05]  /*0200*/  IMAD.IADD R0, R9, 0x1, R4 ;  /* 0x0000000109007824 */ /* 0x000fca00078e0204 */
[C---:B------:R-:W-:Y:S02]  /*0210*/  LOP3.LUT R6, R0.reuse, 0x600, RZ, 0xc0, !PT ;  /* 0x0000060000067812 */ /* 0x040fe400078ec0ff */
[----:B------:R-:W-:Y:S02]  /*0220*/  ISETP.GE.U32.AND P0, PT, R0, 0x600, PT ;  /* 0x000006000000780c */ /* 0x000fe40003f06070 */
[----:B------:R-:W-:-:S13]  /*0230*/  ISETP.NE.AND P1, PT, R6, 0x600, PT ;  /* 0x000006000600780c */ /* 0x000fda0003f25270 */
[----:B------:R-:W-:Y:S05]  /*0240*/  @!P1 BRA `(.L_x_8) ;  /* 0x0000000000449947 */ /* 0x000fea0003800000 */
[----:B------:R-:W0:Y:S01]  /*0250*/  LDC.64 R8, c[0x0][0x380] ;  /* 0x0000e000ff087b82 */ /* 0x000e220000000a00 */
[----:B------:R-:W-:-:S04]  /*0260*/  LEA.HI R0, R0, 0x1, RZ, 0x17 ;  /* 0x0000000100007811 */ /* 0x000fc800078fb8ff */
[----:B------:R-:W-:-:S05]  /*0270*/  LOP3.LUT R0, R0, 0x3, RZ, 0xc0, !PT ;  /* 0x0000000300007812 */ /* 0x000fca00078ec0ff */
[----:B------:R-:W-:Y:S02]  /*0280*/  IMAD.MOV R0, RZ, RZ, -R0 ;  /* 0x000000ffff007224 */ /* 0x000fe400078e0a00 */
[----:B0-----:R-:W-:-:S04]  /*0290*/  IMAD.WIDE.U32 R8, R7, 0x8, R8 ;  /* 0x0000000807087825 */ /* 0x001fc800078e0008 */
[----:B------:R-:W-:Y:S02]  /*02a0*/  IMAD.MOV.U32 R6, RZ, RZ, R8 ;  /* 0x000000ffff067224 */ /* 0x000fe400078e0008 */
[----:B------:R-:W-:-:S07]  /*02b0*/  IMAD.MOV.U32 R11, RZ, RZ, R9 ;  /* 0x000000ffff0b7224 */ /* 0x000fce00078e0009 */
.L_x_9:
[----:B------:R-:W-:Y:S02]  /*02c0*/  IMAD.MOV.U32 R8, RZ, RZ, R6 ;  /* 0x000000ffff087224 */ /* 0x000fe400078e0006 */
[----:B------:R-:W-:-:S06]  /*02d0*/  IMAD.MOV.U32 R9, RZ, RZ, R11 ;  /* 0x000000ffff097224 */ /* 0x000fcc00078e000b */
[----:B------:R-:W2:Y:S01]  /*02e0*/  LDG.E.64.CONSTANT R8, desc[UR6][R8.64] ;  /* 0x0000000608087981 */ /* 0x000ea2000c1e9b00 */
[----:B------:R-:W-:Y:S01]  /*02f0*/  VIADD R0, R0, 0x1 ;  /* 0x0000000100007836 */ /* 0x000fe20000000000 */
[----:B------:R-:W-:Y:S01]  /*0300*/  IADD3 R6, P2, PT, R6, 0x1000, RZ ;  /* 0x0000100006067810 */ /* 0x000fe20007f5e0ff */
[----:B------:R-:W-:-:S03]  /*0310*/  VIADD R7, R7, 0x200 ;  /* 0x0000020007077836 */ /* 0x000fc60000000000 */
[----:B------:R-:W-:Y:S01]  /*0320*/  ISETP.NE.AND P1, PT, R0, RZ, PT ;  /* 0x000000ff0000720c */ /* 0x000fe20003f25270 */
[----:B------:R-:W-:Y:S01]  /*0330*/  IMAD.X R11, RZ, RZ, R11, P2 ;  /* 0x000000ffff0b7224 */ /* 0x000fe200010e060b */
[----:B--2--5:R-:W-:-:S11]  /*0340*/  DADD R2, R8, R2 ;  /* 0x0000000008027229 */ /* 0x024fd60000000002 */
[----:B------:R-:W-:Y:S05]  /*0350*/  @P1 BRA `(.L_x_9) ;  /* 0xfffffffc00d81947 */ /* 0x000fea000383ffff */
.L_x_8:
[----:B------:R-:W-:Y:S05]  /*0360*/  BSYNC.RECONVERGENT B2 ;  /* 0x0000000000027941 */ /* 0x000fea0003800200 */
.L_x_7:
[----:B------:R-:W-:Y:S05]  /*0370*/  @!P0 BRA `(.L_x_6) ;  /* 0x0000000400688947 */ /* 0x000fea0003800000 */
[----:B------:R-:W-:Y:S01]  /*0380*/  IMAD.IADD R0, R4, 0x1, -R7 ;  /* 0x0000000104007824 */ /* 0x000fe200078e0a07 */
[----:B------:R-:W-:Y:S01]  /*0390*/  BSSY.RECONVERGENT B2, `(.L_x_10) ;  /* 0x0000031000027945 */ /* 0x000fe20003800200 */
[----:B------:R-:W-:-:S03]  /*03a0*/  PLOP3.LUT P0, PT, PT, PT, PT, 0x80, 0x8 ;  /* 0x000000000008781c */ /* 0x000fc60003f0f070 */
[----:B------:R-:W-:-:S13]  /*03b0*/  ISETP.GT.AND P1, PT, R0, 0x1800, PT ;  /* 0x000018000000780c */ /* 0x000fda0003f24270 */
[----:B------:R-:W-:Y:S05]  /*03c0*/  @!P1 BRA `(.L_x_11) ;  /* 0x0000000000b49947 */ /* 0x000fea0003800000 */
[----:B------:R-:W-:Y:S01]  /*03d0*/  PLOP3.LUT P0, PT, PT, PT, PT, 0x8, 0x80 ;  /* 0x000000000080781c */ /* 0x000fe20003f0e170 */
[----:B------:R-:W-:-:S12]  /*03e0*/  VIADD R0, R4, 0xffffe800 ;  /* 0xffffe80004007836 */ /* 0x000fd80000000000 */
.L_x_12:
[----:B------:R-:W0:Y:S02]  /*03f0*/  LDC.64 R32, c[0x0][0x380] ;  /* 0x0000e000ff207b82 */ /* 0x000e240000000a00 */
[----:B0-----:R-:W-:-:S05]  /*0400*/  IMAD.WIDE R14, R7, 0x8, R32 ;  /* 0x00000008070e7825 */ /* 0x001fca00078e0220 */
[----:B------:R-:W2:Y:S04]  /*0410*/  LDG.E.64.CONSTANT R8, desc[UR6][R14.64] ;  /* 0x000000060e087981 */ /* 0x000ea8000c1e9b00 */
[----:B------:R-:W3:Y:S04]  /*0420*/  LDG.E.64.CONSTANT R10, desc[UR6][R14.64+0x1000] ;  /* 0x001000060e0a7981 */ /* 0x000ee8000c1e9b00 */
[----:B------:R-:W4:Y:S01]  /*0430*/  LDG.E.64.CONSTANT R12, desc[UR6][R14.64+0x2000] ;  /* 0x002000060e0c7981 */ /* 0x000f22000c1e9b00 */
[----:B------:R-:W-:-:S03]  /*0440*/  VIADD R41, R7, 0x800 ;  /* 0x0000080007297836 */ /* 0x000fc60000000000 */
[----:B------:R-:W4:Y:S01]  /*0450*/  LDG.E.64.CONSTANT R30, desc[UR6][R14.64+0x3000] ;  /* 0x003000060e1e7981 */ /* 0x000f22000c1e9b00 */
[----:B------:R-:W-:-:S05]  /*0460*/  IMAD.WIDE R40, R41, 0x8, R32 ;  /* 0x0000000829287825 */ /* 0x000fca00078e0220 */
[----:B------:R-:W4:Y:S04]  /*0470*/  LDG.E.64.CONSTANT R28, desc[UR6][R40.64] ;  /* 0x00000006281c7981 */ /* 0x000f28000c1e9b00 */
[----:B------:R-:W4:Y:S04]  /*0480*/  LDG.E.64.CONSTANT R26, desc[UR6][R40.64+0x1000] ;  /* 0x00100006281a7981 */ /* 0x000f28000c1e9b00 */
        /* <DEDUP_REMOVED lines=12> */
[----:B------:R-:W4:Y:S04]  /*0550*/  LDG.E.64.CONSTANT R34, desc[UR6][R44.64+0x2000] ;  /* 0x002000062c227981 */ /* 0x000f28000c1e9b00 */
[----:B------:R-:W4:Y:S01]  /*0560*/  LDG.E.64.CONSTANT R32, desc[UR6][R44.64+0x3000] ;  /* 0x003000062c207981 */ /* 0x000f22000c1e9b00 */
[----:B------:R-:W-:-:S05]  /*0570*/  VIADD R7, R7, 0x2000 ;  /* 0x0000200007077836 */ /* 0x000fca0000000000 */
[----:B------:R-:W-:Y:S01]  /*0580*/  ISETP.GE.AND P1, PT, R7, R0, PT ;  /* 0x000000000700720c */ /* 0x000fe20003f26270 */
[----:B--2--5:R-:W-:-:S08]  /*0590*/  DADD R8, R8, R2 ;  /* 0x0000000008087229 */ /* 0x024fd00000000002 */
[----:B---3--:R-:W-:-:S08]  /*05a0*/  DADD R8, R8, R10 ;  /* 0x0000000008087229 */ /* 0x008fd0000000000a */
[----:B----4-:R-:W-:-:S08]  /*05b0*/  DADD R8, R8, R12 ;  /* 0x0000000008087229 */ /* 0x010fd0000000000c */
[----:B------:R-:W-:-:S08]  /*05c0*/  DADD R8, R8, R30 ;  /* 0x0000000008087229 */ /* 0x000fd0000000001e */
        /* <DEDUP_REMOVED lines=11> */
[----:B------:R-:W-:Y:S01]  /*0680*/  DADD R2, R8, R32 ;  /* 0x0000000008027229 */ /* 0x000fe20000000020 */
[----:B------:R-:W-:Y:S10]  /*0690*/  @!P1 BRA `(.L_x_12) ;  /* 0xfffffffc00549947 */ /* 0x000ff4000383ffff */
.L_x_11:
[----:B------:R-:W-:Y:S05]  /*06a0*/  BSYNC.RECONVERGENT B2 ;  /* 0x0000000000027941 */ /* 0x000fea0003800200 */
.L_x_10:
[----:B------:R-:W-:Y:S01]  /*06b0*/  IMAD.IADD R0, R4, 0x1, -R7 ;  /* 0x0000000104007824 */ /* 0x000fe200078e0a07 */
[----:B------:R-:W-:Y:S04]  /*06c0*/  BSSY.RECONVERGENT B2, `(.L_x_13) ;  /* 0x0000019000027945 */ /* 0x000fe80003800200 */
[----:B------:R-:W-:-:S13]  /*06d0*/  ISETP.GT.AND P1, PT, R0, 0x800, PT ;  /* 0x000008000000780c */ /* 0x000fda0003f24270 */
[----:B------:R-:W-:Y:S05]  /*06e0*/  @!P1 BRA `(.L_x_14) ;  /* 0x0000000000589947 */ /* 0x000fea0003800000 */
        /* <DEDUP_REMOVED lines=12> */
[----:B------:R-:W-:Y:S01]  /*07b0*/  PLOP3.LUT P0, PT, PT, PT, PT, 0x8, 0x80 ;  /* 0x000000000080781c */ /* 0x000fe20003f0e170 */
[----:B------:R-:W-:Y:S01]  /*07c0*/  VIADD R7, R7, 0x1000 ;  /* 0x0000100007077836 */ /* 0x000fe20000000000 */
[----:B--2--5:R-:W-:-:S08]  /*07d0*/  DADD R10, R2, R10 ;  /* 0x00000000020a7229 */ /* 0x024fd0000000000a */
[----:B---3--:R-:W-:-:S08]  /*07e0*/  DADD R10, R10, R12 ;  /* 0x000000000a0a7229 */ /* 0x008fd0000000000c */
[----:B----4-:R-:W-:-:S08]  /*07f0*/  DADD R10, R10, R14 ;  /* 0x000000000a0a7229 */ /* 0x010fd0000000000e */
[----:B------:R-:W-:-:S08]  /*0800*/  DADD R10, R10, R16 ;  /* 0x000000000a0a7229 */ /* 0x000fd00000000010 */
[----:B------:R-:W-:-:S08]  /*0810*/  DADD R10, R10, R20 ;  /* 0x000000000a0a7229 */ /* 0x000fd00000000014 */
[----:B------:R-:W-:-:S08]  /*0820*/  DADD R10, R10, R22 ;  /* 0x000000000a0a7229 */ /* 0x000fd00000000016 */
[----:B------:R-:W-:-:S08]  /*0830*/  DADD R10, R10, R24 ;  /* 0x000000000a0a7229 */ /* 0x000fd00000000018 */
[----:B------:R-:W-:-:S11]  /*0840*/  DADD R2, R10, R26 ;  /* 0x000000000a027229 */ /* 0x000fd6000000001a */
.L_x_14:
[----:B------:R-:W-:Y:S05]  /*0850*/  BSYNC.RECONVERGENT B2 ;  /* 0x0000000000027941 */ /* 0x000fea0003800200 */
.L_x_13:
[----:B------:R-:W-:-:S13]  /*0860*/  ISETP.LT.OR P0, PT, R7, R4, P0 ;  /* 0x000000040700720c */ /* 0x000fda0000701670 */
[----:B------:R-:W-:Y:S05]  /*0870*/  @!P0 BRA `(.L_x_6) ;  /* 0x0000000000288947 */ /* 0x000fea0003800000 */
[----:B------:R-:W0:Y:S02]  /*0880*/  LDC.64 R8, c[0x0][0x380] ;  /* 0x0000e000ff087b82 */ /* 0x000e240000000a00 */
[----:B0-----:R-:W-:-:S05]  /*0890*/  IMAD.WIDE R6, R7, 0x8, R8 ;  /* 0x0000000807067825 */ /* 0x001fca00078e0208 */
[----:B------:R-:W2:Y:S04]  /*08a0*/  LDG.E.64.CONSTANT R8, desc[UR6][R6.64] ;  /* 0x0000000606087981 */ /* 0x000ea8000c1e9b00 */
[----:B------:R-:W3:Y:S04]  /*08b0*/  LDG.E.64.CONSTANT R10, desc[UR6][R6.64+0x1000] ;  /* 0x00100006060a7981 */ /* 0x000ee8000c1e9b00 */
[----:B------:R-:W4:Y:S04]  /*08c0*/  LDG.E.64.CONSTANT R12, desc[UR6][R6.64+0x2000] ;  /* 0x00200006060c7981 */ /* 0x000f28000c1e9b00 */
[----:B------:R-:W4:Y:S01]  /*08d0*/  LDG.E.64.CONSTANT R14, desc[UR6][R6.64+0x3000] ;  /* 0x00300006060e7981 */ /* 0x000f22000c1e9b00 */
[----:B--2--5:R-:W-:-:S08]  /*08e0*/  DADD R8, R2, R8 ;  /* 0x0000000002087229 */ /* 0x024fd00000000008 */
[----:B---3--:R-:W-:-:S08]  /*08f0*/  DADD R8, R8, R10 ;  /* 0x0000000008087229 */ /* 0x008fd0000000000a */
[----:B----4-:R-:W-:-:S08]  /*0900*/  DADD R8, R8, R12 ;  /* 0x0000000008087229 */ /* 0x010fd0000000000c */
[----:B------:R-:W-:-:S11]  /*0910*/  DADD R2, R8, R14 ;  /* 0x0000000008027229 */ /* 0x000fd6000000000e */
.L_x_6:
[----:B------:R-:W-:Y:S05]  /*0920*/  BSYNC.RECONVERGENT B1 ;  /* 0x0000000000017941 */ /* 0x000fea0003800200 */
.L_x_5:
[----:B------:R-:W-:-:S13]  /*0930*/  ISETP.GE.AND P0, PT, R4, 0x200, PT ;  /* 0x000002000400780c */ /* 0x000fda0003f06270 */
[----:B------:R-:W-:Y:S05]  /*0940*/  @!P0 BRA `(.L_x_15) ;  /* 0x0000000400148947 */ /* 0x000fea0003800000 */
[----:B------:R-:W0:Y:S01]  /*0950*/  S2R R12, SR_LANEID ;  /* 0x00000000000c7919 */ /* 0x000e220000000000 */
[----:B-----5:R-:W-:Y:S04]  /*0960*/  SHFL.DOWN PT, R6, R2, 0x1, 0x1f ;  /* 0x08201f0002067f89 */ /* 0x020fe800000e0000 */
[----:B------:R-:W1:Y:S02]  /*0970*/  SHFL.DOWN PT, R7, R3, 0x1, 0x1f ;  /* 0x08201f0003077f89 */ /* 0x000e6400000e0000 */
[----:B-1----:R-:W-:Y:S01]  /*0980*/  DADD R6, R6, R2 ;  /* 0x0000000006067229 */ /* 0x002fe20000000002 */
[C---:B0-----:R-:W-:Y:S02]  /*0990*/  ISETP.GT.AND P0, PT, R12.reuse, 0x1e, PT ;  /* 0x0000001e0c00780c */ /* 0x041fe40003f04270 */
[----:B------:R-:W-:-:S07]  /*09a0*/  ISETP.NE.AND P1, PT, R12, RZ, PT ;  /* 0x000000ff0c00720c */ /* 0x000fce0003f25270 */
[----:B------:R-:W-:Y:S02]  /*09b0*/  FSEL R8, R2, R6, P0 ;  /* 0x0000000602087208 */ /* 0x000fe40000000000 */
[----:B------:R-:W-:Y:S02]  /*09c0*/  FSEL R9, R3, R7, P0 ;  /* 0x0000000703097208 */ /* 0x000fe40000000000 */
[----:B------:R-:W-:Y:S01]  /*09d0*/  ISETP.GT.AND P0, PT, R12, 0x1d, PT ;  /* 0x0000001d0c00780c */ /* 0x000fe20003f04270 */
[----:B------:R-:W-:Y:S01]  /*09e0*/  SHFL.DOWN PT, R6, R8, 0x2, 0x1f ;  /* 0x08401f0008067f89 */ /* 0x000fe200000e0000 */
[----:B------:R-:W-:Y:S02]  /*09f0*/  @!P1 MOV R4, 0x400 ;  /* 0x0000040000049802 */ /* 0x000fe40000000f00 */
[----:B------:R-:W-:Y:S01]  /*0a00*/  @!P1 SHF.R.U32.HI R0, RZ, 0x2, R5 ;  /* 0x00000002ff009819 */ /* 0x000fe20000011605 */
[----:B------:R-:W0:Y:S03]  /*0a10*/  SHFL.DOWN PT, R7, R9, 0x2, 0x1f ;  /* 0x08401f0009077f89 */ /* 0x000e2600000e0000 */
[----:B------:R-:W-:Y:S01]  /*0a20*/  @!P1 LOP3.LUT R0, R0, 0xf8, RZ, 0xc0, !PT ;  /* 0x000000f800009812 */ /* 0x000fe200078ec0ff */
[----:B0-----:R-:W-:-:S10]  /*0a30*/  DADD R6, R6, R8 ;  /* 0x0000000006067229 */ /* 0x001fd40000000008 */
[----:B------:R-:W-:Y:S02]  /*0a40*/  FSEL R6, R8, R6, P0 ;  /* 0x0000000608067208 */ /* 0x000fe40000000000 */
[----:B------:R-:W-:Y:S02]  /*0a50*/  FSEL R7, R9, R7, P0 ;  /* 0x0000000709077208 */ /* 0x000fe40000000000 */
[----:B------:R-:W-:Y:S01]  /*0a60*/  ISETP.GT.AND P0, PT, R12, 0x1b, PT ;  /* 0x0000001b0c00780c */ /* 0x000fe20003f04270 */
[----:B------:R-:W-:Y:S04]  /*0a70*/  SHFL.DOWN PT, R2, R6, 0x4, 0x1f ;  /* 0x08801f0006027f89 */ /* 0x000fe800000e0000 */
[----:B------:R-:W0:Y:S01]  /*0a80*/  SHFL.DOWN PT, R3, R7, 0x4, 0x1f ;  /* 0x08801f0007037f89 */ /* 0x000e2200000e0000 */
[----:B------:R-:W1:Y:S01]  /*0a90*/  @!P1 S2R R9, SR_CgaCtaId ;  /* 0x0000000000099919 */ /* 0x000e620000008800 */
[----:B0-----:R-:W-:-:S10]  /*0aa0*/  DADD R2, R2, R6 ;  /* 0x0000000002027229 */ /* 0x001fd40000000006 */
[----:B------:R-:W-:Y:S02]  /*0ab0*/  FSEL R10, R6, R2, P0 ;  /* 0x00000002060a7208 */ /* 0x000fe40000000000 */
[----:B------:R-:W-:Y:S02]  /*0ac0*/  FSEL R11, R7, R3, P0 ;  /* 0x00000003070b7208 */ /* 0x000fe40000000000 */
[----:B------:R-:W-:Y:S01]  /*0ad0*/  ISETP.GT.AND P0, PT, R12, 0x17, PT ;  /* 0x000000170c00780c */ /* 0x000fe20003f04270 */
[----:B------:R-:W-:Y:S04]  /*0ae0*/  SHFL.DOWN PT, R2, R10, 0x8, 0x1f ;  /* 0x09001f000a027f89 */ /* 0x000fe800000e0000 */
[----:B------:R-:W0:Y:S02]  /*0af0*/  SHFL.DOWN PT, R3, R11, 0x8, 0x1f ;  /* 0x09001f000b037f89 */ /* 0x000e2400000e0000 */
[----:B0-----:R-:W-:-:S10]  /*0b00*/  DADD R2, R2, R10 ;  /* 0x0000000002027229 */ /* 0x001fd4000000000a */
[----:B------:R-:W-:Y:S02]  /*0b10*/  FSEL R6, R10, R2, P0 ;  /* 0x000000020a067208 */ /* 0x000fe40000000000 */
[----:B------:R-:W-:Y:S02]  /*0b20*/  FSEL R7, R11, R3, P0 ;  /* 0x000000030b077208 */ /* 0x000fe40000000000 */
[----:B-1----:R-:W-:Y:S01]  /*0b30*/  @!P1 LEA R11, R9, R4, 0x18 ;  /* 0x00000004090b9211 */ /* 0x002fe200078ec0ff */
[----:B------:R-:W-:Y:S01]  /*0b40*/  SHFL.DOWN PT, R2, R6, 0x10, 0x1f ;  /* 0x0a001f0006027f89 */ /* 0x000fe200000e0000 */
[----:B------:R-:W-:-:S03]  /*0b50*/  ISETP.NE.AND P0, PT, R5, RZ, PT ;  /* 0x000000ff0500720c */ /* 0x000fc60003f05270 */
[----:B------:R-:W0:Y:S01]  /*0b60*/  SHFL.DOWN PT, R3, R7, 0x10, 0x1f ;  /* 0x0a001f0007037f89 */ /* 0x000e2200000e0000 */
[----:B------:R-:W-:Y:S01]  /*0b70*/  @!P1 IMAD.IADD R11, R0, 0x1, R11 ;  /* 0x00000001000b9824 */ /* 0x000fe200078e020b */
[----:B0-----:R-:W-:-:S07]  /*0b80*/  DADD R8, R2, R6 ;  /* 0x0000000002087229 */ /* 0x001fce0000000006 */
[----:B------:R1:W-:Y:S01]  /*0b90*/  @!P1 STS.64 [R11+0x10], R8 ;  /* 0x000010080b009388 */ /* 0x0003e20000000a00 */
[----:B------:R-:W-:Y:S01]  /*0ba0*/  BAR.SYNC.DEFER_BLOCKING 0x0 ;  /* 0x0000000000007b1d */ /* 0x000fe20000010000 */
[----:B------:R-:W-:-:S04]  /*0bb0*/  ISETP.GT.AND P1, PT, R12, 0xf, PT ;  /* 0x0000000f0c00780c */ /* 0x000fc80003f24270 */
[----:B------:R-:W-:Y:S02]  /*0bc0*/  FSEL R2, R6, R8, P1 ;  /* 0x0000000806027208 */ /* 0x000fe40000800000 */
[----:B------:R-:W-:Y:S01]  /*0bd0*/  FSEL R3, R7, R9, P1 ;  /* 0x0000000907037208 */ /* 0x000fe20000800000 */
[----:B------:R-:W-:Y:S06]  /*0be0*/  @P0 BRA `(.L_x_16) ;  /* 0x0000001800440947 */ /* 0x000fec0003800000 */
[----:B------:R-:W0:Y:S01]  /*0bf0*/  S2UR UR5, SR_CgaCtaId ;  /* 0x00000000000579c3 */ /* 0x000e220000008800 */
[----:B------:R-:W-:Y:S02]  /*0c00*/  UMOV UR4, 0x400 ;  /* 0x0000040000047882 */ /* 0x000fe40000000000 */
[----:B0-----:R-:W-:-:S09]  /*0c10*/  ULEA UR4, UR5, UR4, 0x18 ;  /* 0x0000000405047291 */ /* 0x001fd2000f8ec0ff */
[----:B------:R-:W0:Y:S04]  /*0c20*/  LDS.64 R4, [UR4+0x18] ;  /* 0x00001804ff047984 */ /* 0x000e280008000a00 */
[----:B-1----:R-:W1:Y:S04]  /*0c30*/  LDS.128 R8, [UR4+0x20] ;  /* 0x00002004ff087984 */ /* 0x002e680008000c00 */
[----:B------:R-:W2:Y:S01]  /*0c40*/  LDS.128 R12, [UR4+0x30] ;  /* 0x00003004ff0c7984 */ /* 0x000ea20008000c00 */
[----:B0-----:R-:W-:-:S03]  /*0c50*/  DADD R2, R2, R4 ;  /* 0x0000000002027229 */ /* 0x001fc60000000004 */
[----:B------:R-:W0:Y:S05]  /*0c60*/  LDS.128 R4, [UR4+0x40] ;  /* 0x00004004ff047984 */ /* 0x000e2a0008000c00 */
[----:B-1----:R-:W-:-:S08]  /*0c70*/  DADD R2, R2, R8 ;  /* 0x0000000002027229 */ /* 0x002fd00000000008 */
[----:B------:R-:W-:Y:S01]  /*0c80*/  DADD R2, R2, R10 ;  /* 0x0000000002027229 */ /* 0x000fe2000000000a */
[----:B------:R-:W1:Y:S07]  /*0c90*/  LDS.128 R8, [UR4+0x50] ;  /* 0x00005004ff087984 */ /* 0x000e6e0008000c00 */
[----:B--2---:R-:W-:-:S08]  /*0ca0*/  DADD R2, R2, R12 ;  /* 0x0000000002027229 */ /* 0x004fd0000000000c */
[----:B------:R-:W-:Y:S01]  /*0cb0*/  DADD R2, R2, R14 ;  /* 0x0000000002027229 */ /* 0x000fe2000000000e */
[----:B------:R-:W2:Y:S07]  /*0cc0*/  LDS.128 R12, [UR4+0x60] ;  /* 0x00006004ff0c7984 */ /* 0x000eae0008000c00 */
[----:B0-----:R-:W-:-:S08]  /*0cd0*/  DADD R2, R2, R4 ;  /* 0x0000000002027229 */ /* 0x001fd00000000004 */
[----:B------:R-:W-:Y:S01]  /*0ce0*/  DADD R2, R2, R6 ;  /* 0x0000000002027229 */ /* 0x000fe20000000006 */
[----:B------:R-:W0:Y:S07]  /*0cf0*/  LDS.128 R4, [UR4+0x70] ;  /* 0x00007004ff047984 */ /* 0x000e2e0008000c00 */
[----:B-1----:R-:W-:-:S08]  /*0d00*/  DADD R2, R2, R8 ;  /* 0x0000000002027229 */ /* 0x002fd00000000008 */
[----:B------:R-:W-:Y:S01]  /*0d10*/  DADD R2, R2, R10 ;  /* 0x0000000002027229 */ /* 0x000fe2000000000a */
[----:B------:R-:W1:Y:S07]  /*0d20*/  LDS.128 R8, [UR4+0x80] ;  /* 0x00008004ff087984 */ /* 0x000e6e0008000c00 */
[----:B--2---:R-:W-:-:S08]  /*0d30*/  DADD R2, R2, R12 ;  /* 0x0000000002027229 */ /* 0x004fd0000000000c */
[----:B------:R-:W-:-:S08]  /*0d40*/  DADD R2, R2, R14 ;  /* 0x0000000002027229 */ /* 0x000fd0000000000e */
[----:B0-----:R-:W-:-:S08]  /*0d50*/  DADD R2, R2, R4 ;  /* 0x0000000002027229 */ /* 0x001fd00000000004 */
[----:B------:R-:W-:-:S08]  /*0d60*/  DADD R2, R2, R6 ;  /* 0x0000000002027229 */ /* 0x000fd00000000006 */
[----:B-1----:R-:W-:-:S08]  /*0d70*/  DADD R2, R2, R8 ;  /* 0x0000000002027229 */ /* 0x002fd00000000008 */
[----:B------:R-:W-:Y:S01]  /*0d80*/  DADD R2, R2, R10 ;  /* 0x0000000002027229 */ /* 0x000fe2000000000a */
[----:B------:R-:W-:Y:S10]  /*0d90*/  BRA `(.L_x_16) ;  /* 0x0000001400d87947 */ /* 0x000ff40003800000 */
.L_x_15:
[----:B------:R-:W-:Y:S01]  /*0da0*/  LOP3.LUT R0, R5, 0x3e0, RZ, 0xc0, !PT ;  /* 0x000003e005007812 */ /* 0x000fe200078ec0ff */
[----:B------:R-:W0:Y:S03]  /*0db0*/  S2R R10, SR_LANEID ;  /* 0x00000000000a7919 */ /* 0x000e260000000000 */
[----:B------:R-:W-:Y:S01]  /*0dc0*/  LOP3.LUT R9, RZ, R0, RZ, 0x33, !PT ;  /* 0x00000000ff097212 */ /* 0x000fe200078e33ff */
[----:B------:R-:W-:-:S04]  /*0dd0*/  VIADD R7, R0, 0x20 ;  /* 0x0000002000077836 */ /* 0x000fc80000000000 */
[----:B------:R-:W-:Y:S01]  /*0de0*/  IMAD.IADD R9, R9, 0x1, R4 ;  /* 0x0000000109097824 */ /* 0x000fe200078e0204 */
[----:B------:R-:W-:-:S04]  /*0df0*/  ISETP.GT.AND P0, PT, R7, R4, PT ;  /* 0x000000040700720c */ /* 0x000fc80003f04270 */
[----:B------:R-:W-:-:S05]  /*0e00*/  SEL R11, R9, 0x1f, P0 ;  /* 0x0000001f090b7807 */ /* 0x000fca0000000000 */
[----:B-----5:R-:W-:Y:S04]  /*0e10*/  SHFL.DOWN PT, R6, R2, 0x1, R11 ;  /* 0x0820000002067989 */ /* 0x020fe800000e000b */
[----:B------:R-:W1:Y:S01]  /*0e20*/  SHFL.DOWN PT, R7, R3, 0x1, R11 ;  /* 0x0820000003077989 */ /* 0x000e6200000e000b */
[C---:B0-----:R-:W-:Y:S01]  /*0e30*/  ISETP.GE.AND P0, PT, R10.reuse, R11, PT ;  /* 0x0000000b0a00720c */ /* 0x041fe20003f06270 */
[C---:B------:R-:W-:Y:S01]  /*0e40*/  VIADD R0, R10.reuse, 0x2 ;  /* 0x000000020a007836 */ /* 0x040fe20000000000 */
[----:B------:R-:W-:Y:S01]  /*0e50*/  ISETP.NE.AND P1, PT, R10, RZ, PT ;  /* 0x000000ff0a00720c */ /* 0x000fe20003f25270 */
[----:B-1----:R-:W-:-:S12]  /*0e60*/  DADD R6, R6, R2 ;  /* 0x0000000006067229 */ /* 0x002fd80000000002 */
[----:B------:R-:W0:Y:S01]  /*0e70*/  @!P1 S2R R12, SR_CgaCtaId ;  /* 0x00000000000c9919 */ /* 0x000e220000008800 */
[----:B------:R-:W-:Y:S02]  /*0e80*/  FSEL R8, R6, R2, !P0 ;  /* 0x0000000206087208 */ /* 0x000fe40004000000 */
[----:B------:R-:W-:Y:S02]  /*0e90*/  FSEL R9, R7, R3, !P0 ;  /* 0x0000000307097208 */ /* 0x000fe40004000000 */
[----:B------:R-:W-:Y:S01]  /*0ea0*/  ISETP.GT.AND P0, PT, R0, R11, PT ;  /* 0x0000000b0000720c */ /* 0x000fe20003f04270 */
[----:B------:R-:W-:Y:S01]  /*0eb0*/  SHFL.DOWN PT, R6, R8, 0x2, R11 ;  /* 0x0840000008067989 */ /* 0x000fe200000e000b */
[----:B------:R-:W-:-:S03]  /*0ec0*/  VIADD R0, R10, 0x4 ;  /* 0x000000040a007836 */ /* 0x000fc60000000000 */
[----:B------:R-:W1:Y:S02]  /*0ed0*/  SHFL.DOWN PT, R7, R9, 0x2, R11 ;  /* 0x0840000009077989 */ /* 0x000e6400000e000b */
[----:B-1----:R-:W-:-:S10]  /*0ee0*/  DADD R6, R6, R8 ;  /* 0x0000000006067229 */ /* 0x002fd40000000008 */
[----:B------:R-:W-:Y:S02]  /*0ef0*/  FSEL R6, R8, R6, P0 ;  /* 0x0000000608067208 */ /* 0x000fe40000000000 */
[----:B------:R-:W-:Y:S02]  /*0f00*/  FSEL R7, R9, R7, P0 ;  /* 0x0000000709077208 */ /* 0x000fe40000000000 */
        /* <DEDUP_REMOVED lines=16> */
[----:B------:R-:W-:Y:S02]  /*1010*/  @!P1 MOV R9, 0x400 ;  /* 0x0000040000099802 */ /* 0x000fe40000000f00 */
[----:B------:R-:W-:Y:S01]  /*1020*/  @!P1 SHF.R.U32.HI R8, RZ, 0x2, R5 ;  /* 0x00000002ff089819 */ /* 0x000fe20000011605 */
[----:B------:R-:W1:Y:S01]  /*1030*/  SHFL.DOWN PT, R3, R7, 0x10, R11 ;  /* 0x0a00000007037989 */ /* 0x000e6200000e000b */
[----:B0-----:R-:W-:-:S02]  /*1040*/  @!P1 LEA R9, R12, R9, 0x18 ;  /* 0x000000090c099211 */ /* 0x001fc400078ec0ff */
[----:B------:R-:W-:-:S05]  /*1050*/  @!P1 LOP3.LUT R8, R8, 0xf8, RZ, 0xc0, !PT ;  /* 0x000000f808089812 */ /* 0x000fca00078ec0ff */
[----:B------:R-:W-:Y:S01]  /*1060*/  @!P1 IMAD.IADD R9, R8, 0x1, R9 ;  /* 0x0000000108099824 */ /* 0x000fe200078e0209 */
[----:B-1----:R-:W-:-:S10]  /*1070*/  DADD R2, R2, R6 ;  /* 0x0000000002027229 */ /* 0x002fd40000000006 */
[----:B------:R-:W-:Y:S02]  /*1080*/  FSEL R2, R6, R2, P0 ;  /* 0x0000000206027208 */ /* 0x000fe40000000000 */
[----:B------:R-:W-:Y:S02]  /*1090*/  FSEL R3, R7, R3, P0 ;  /* 0x0000000307037208 */ /* 0x000fe40000000000 */
[----:B------:R-:W-:-:S03]  /*10a0*/  ISETP.NE.AND P0, PT, R5, RZ, PT ;  /* 0x000000ff0500720c */ /* 0x000fc60003f05270 */
[----:B------:R0:W-:Y:S01]  /*10b0*/  @!P1 STS.64 [R9+0x10], R2 ;  /* 0x0000100209009388 */ /* 0x0001e20000000a00 */
[----:B------:R-:W-:Y:S09]  /*10c0*/  BAR.SYNC.DEFER_BLOCKING 0x0 ;  /* 0x0000000000007b1d */ /* 0x000ff20000010000 */
[----:B------:R-:W-:Y:S05]  /*10d0*/  @P0 BRA `(.L_x_16) ;  /* 0x0000001400080947 */ /* 0x000fea0003800000 */
[----:B------:R-:W1:Y:S01]  /*10e0*/  S2UR UR5, SR_CgaCtaId ;  /* 0x00000000000579c3 */ /* 0x000e620000008800 */
[----:B------:R-:W-:Y:S01]  /*10f0*/  UMOV UR4, 0x400 ;  /* 0x0000040000047882 */ /* 0x000fe20000000000 */
[----:B------:R-:W-:Y:S01]  /*1100*/  ISETP.GT.AND P1, PT, R4, 0x20, PT ;  /* 0x000000200400780c */ /* 0x000fe20003f24270 */
[----:B-1----:R-:W-:-:S09]  /*1110*/  ULEA UR4, UR5, UR4, 0x18 ;  /* 0x0000000405047291 */ /* 0x002fd2000f8ec0ff */
[----:B------:R-:W1:Y:S04]  /*1120*/  LDS.64 R6, [UR4+0x18] ;  /* 0x00001804ff067984 */ /* 0x000e680008000a00 */
[----:B------:R-:W2:Y:S04]  /*1130*/  LDS.128 R12, [UR4+0x20] ;  /* 0x00002004ff0c7984 */ /* 0x000ea80008000c00 */
[----:B0-----:R-:W0:Y:S01]  /*1140*/  LDS.128 R8, [UR4+0x30] ;  /* 0x00003004ff087984 */ /* 0x001e220008000c00 */
[----:B-1----:R-:W-:-:S10]  /*1150*/  DADD R6, R2, R6 ;  /* 0x0000000002067229 */ /* 0x002fd40000000006 */
[----:B------:R-:W-:Y:S02]  /*1160*/  FSEL R2, R6, R2, P1 ;  /* 0x0000000206027208 */ /* 0x000fe40000800000 */
[----:B------:R-:W-:Y:S02]  /*1170*/  FSEL R3, R7, R3, P1 ;  /* 0x0000000307037208 */ /* 0x000fe40000800000 */
[----:B------:R-:W-:-:S04]  /*1180*/  ISETP.GT.AND P1, PT, R4, 0x40, PT ;  /* 0x000000400400780c */ /* 0x000fc80003f24270 */
[----:B--2---:R-:W-:-:S10]  /*1190*/  DADD R12, R12, R2 ;  /* 0x000000000c0c7229 */ /* 0x004fd40000000002 */
[----:B------:R-:W-:Y:S02]  /*11a0*/  FSEL R2, R12, R2, P1 ;  /* 0x000000020c027208 */ /* 0x000fe40000800000 */
[----:B------:R-:W-:Y:S02]  /*11b0*/  FSEL R3, R13, R3, P1 ;  /* 0x000000030d037208 */ /* 0x000fe40000800000 */
[----:B------:R-:W-:-:S04]  /*11c0*/  ISETP.GT.AND P1, PT, R4, 0x60, PT ;  /* 0x000000600400780c */ /* 0x000fc80003f24270 */
[----:B------:R-:W-:-:S10]  /*11d0*/  DADD R14, R2, R14 ;  /* 0x00000000020e7229 */ /* 0x000fd4000000000e */
[----:B------:R-:W-:Y:S02]  /*11e0*/  FSEL R2, R14, R2, P1 ;  /* 0x000000020e027208 */ /* 0x000fe40000800000 */
[----:B------:R-:W-:Y:S02]  /*11f0*/  FSEL R3, R15, R3, P1 ;  /* 0x000000030f037208 */ /* 0x000fe40000800000 */
[----:B------:R-:W1:Y:S01]  /*1200*/  LDS.128 R12, [UR4+0x40] ;  /* 0x00004004ff0c7984 */ /* 0x000e620008000c00 */
[----:B------:R-:W-:-:S03]  /*1210*/  ISETP.GT.AND P1, PT, R4, 0x80, PT ;  /* 0x000000800400780c */ /* 0x000fc60003f24270 */
[----:B0-----:R-:W-:-:S10]  /*1220*/  DADD R8, R8, R2 ;  /* 0x0000000008087229 */ /* 0x001fd40000000002 */
[----:B------:R-:W-:Y:S02]  /*1230*/  FSEL R2, R8, R2, P1 ;  /* 0x0000000208027208 */ /* 0x000fe40000800000 */
[----:B------:R-:W-:Y:S02]  /*1240*/  FSEL R3, R9, R3, P1 ;  /* 0x0000000309037208 */ /* 0x000fe40000800000 */
[----:B------:R-:W-:-:S04]  /*1250*/  ISETP.GT.AND P1, PT, R4, 0xa0, PT ;  /* 0x000000a00400780c */ /* 0x000fc80003f24270 */
[----:B------:R-:W-:-:S10]  /*1260*/  DADD R10, R2, R10 ;  /* 0x00000000020a7229 */ /* 0x000fd4000000000a */
[----:B------:R-:W-:Y:S02]  /*1270*/  FSEL R2, R10, R2, P1 ;  /* 0x000000020a027208 */ /* 0x000fe40000800000 */
[----:B------:R-:W-:Y:S02]  /*1280*/  FSEL R3, R11, R3, P1 ;  /* 0x000000030b037208 */ /* 0x000fe40000800000 */
[----:B------:R-:W0:Y:S01]  /*1290*/  LDS.128 R8, [UR4+0x50] ;  /* 0x00005004ff087984 */ /* 0x000e220008000c00 */
[----:B------:R-:W-:-:S03]  /*12a0*/  ISETP.GT.AND P1, PT, R4, 0xc0, PT ;  /* 0x000000c00400780c */ /* 0x000fc60003f24270 */
[----:B-1----:R-:W-:-:S10]  /*12b0*/  DADD R12, R12, R2 ;  /* 0x000000000c0c7229 */ /* 0x002fd40000000002 */
        /* <DEDUP_REMOVED lines=33> */
[----:B------:R-:W-:-:S04]  /*14d0*/  ISETP.GT.AND P1, PT, R4, 0x1c0, PT ;  /* 0x000001c00400780c */ /* 0x000fc80003f24270 */
[----:B-1----:R-:W-:-:S10]  /*14e0*/  DADD R12, R12, R2 ;  /* 0x000000000c0c7229 */ /* 0x002fd40000000002 */
[----:B------:R-:W-:Y:S02]  /*14f0*/  FSEL R2, R12, R2, P1 ;  /* 0x000000020c027208 */ /* 0x000fe40000800000 */
[----:B------:R-:W-:Y:S02]  /*1500*/  FSEL R3, R13, R3, P1 ;  /* 0x000000030d037208 */ /* 0x000fe40000800000 */
[----:B------:R-:W-:-:S04]  /*1510*/  ISETP.GT.AND P1, PT, R4, 0x1e0, PT ;  /* 0x000001e00400780c */ /* 0x000fc80003f24270 */
[----:B------:R-:W-:-:S10]  /*1520*/  DADD R14, R2, R14 ;  /* 0x00000000020e7229 */ /* 0x000fd4000000000e */
[----:B------:R-:W-:Y:S02]  /*1530*/  FSEL R2, R14, R2, P1 ;  /* 0x000000020e027208 */ /* 0x000fe40000800000 */
[----:B------:R-:W-:Y:S01]  /*1540*/  FSEL R3, R15, R3, P1 ;  /* 0x000000030f037208 */ /* 0x000fe20000800000 */
[----:B------:R-:W-:Y:S06]  /*1550*/  BRA `(.L_x_16) ;  /* 0x0000000c00e87947 */ /* 0x000fec0003800000 */
.L_x_2:
[----:B------:R-:W0:Y:S01]  /*1560*/  S2R R41, SR_TID.X ;  /* 0x0000000000297919 */ /* 0x000e220000002100 */
[----:B------:R-:W1:Y:S02]  /*1570*/  LDCU.64 UR4, c[0x0][0x380] ;  /* 0x00007000ff0477ac */ /* 0x000e640008000a00 */
[----:B-1----:R-:W-:Y:S02]  /*1580*/  IMAD.U32 R2, RZ, RZ, UR4 ;  /* 0x00000004ff027e24 */ /* 0x002fe4000f8e00ff */
[----:B------:R-:W-:Y:S02]  /*1590*/  IMAD.U32 R3, RZ, RZ, UR5 ;  /* 0x00000005ff037e24 */ /* 0x000fe4000f8e00ff */
[----:B0-----:R-:W-:-:S05]  /*15a0*/  IMAD.WIDE.U32 R18, R41, 0x8, R2 ;  /* 0x0000000829127825 */ /* 0x001fca00078e0002 */
[----:B------:R-:W2:Y:S04]  /*15b0*/  LDG.E.64.CONSTANT R20, desc[UR6][R18.64] ;  /* 0x0000000612147981 */ /* 0x000ea8000c1e9b00 */
[----:B------:R-:W2:Y:S04]  /*15c0*/  LDG.E.64.CONSTANT R6, desc[UR6][R18.64+0x1000] ;  /* 0x0010000612067981 */ /* 0x000ea8000c1e9b00 */
[----:B------:R-:W3:Y:S04]  /*15d0*/  LDG.E.64.CONSTANT R8, desc[UR6][R18.64+0x2000] ;  /* 0x0020000612087981 */ /* 0x000ee8000c1e9b00 */
[----:B------:R-:W4:Y:S04]  /*15e0*/  LDG.E.64.CONSTANT R10, desc[UR6][R18.64+0x3000] ;  /* 0x00300006120a7981 */ /* 0x000f28000c1e9b00 */
[----:B------:R-:W5:Y:S04]  /*15f0*/  LDG.E.64.CONSTANT R12, desc[UR6][R18.64+0x4000] ;  /* 0x00400006120c7981 */ /* 0x000f68000c1e9b00 */
[----:B------:R-:W5:Y:S04]  /*1600*/  LDG.E.64.CONSTANT R14, desc[UR6][R18.64+0x5000] ;  /* 0x00500006120e7981 */ /* 0x000f68000c1e9b00 */
[----:B------:R-:W5:Y:S01]  /*1610*/  LDG.E.64.CONSTANT R16, desc[UR6][R18.64+0x6000] ;  /* 0x0060000612107981 */ /* 0x000f62000c1e9b00 */
[----:B------:R-:W-:Y:S01]  /*1620*/  ISETP.GE.U32.AND P0, PT, R4, 0x1c00, PT ;  /* 0x00001c000400780c */ /* 0x000fe20003f06070 */
[----:B------:R-:W-:Y:S01]  /*1630*/  UMOV UR4, 0xe00 ;  /* 0x00000e0000047882 */ /* 0x000fe20000000000 */
[----:B--2---:R-:W-:-:S08]  /*1640*/  DADD R6, R20, R6 ;  /* 0x0000000014067229 */ /* 0x004fd00000000006 */
[----:B---3--:R-:W-:-:S08]  /*1650*/  DADD R6, R8, R6 ;  /* 0x0000000008067229 */ /* 0x008fd00000000006 */
[----:B----4-:R-:W-:-:S08]  /*1660*/  DADD R6, R10, R6 ;  /* 0x000000000a067229 */ /* 0x010fd00000000006 */
[----:B-----5:R-:W-:-:S08]  /*1670*/  DADD R6, R12, R6 ;  /* 0x000000000c067229 */ /* 0x020fd00000000006 */
[----:B------:R-:W-:-:S08]  /*1680*/  DADD R6, R14, R6 ;  /* 0x000000000e067229 */ /* 0x000fd00000000006 */
[----:B------:R-:W-:Y:S01]  /*1690*/  DADD R6, R16, R6 ;  /* 0x0000000010067229 */ /* 0x000fe20000000006 */
[----:B------:R-:W-:Y:S10]  /*16a0*/  @!P0 BRA `(.L_x_17) ;  /* 0x00000000006c8947 */ /* 0x000ff40003800000 */
[----:B------:R-:W0:Y:S01]  /*16b0*/  LDC R22, c[0x0][0x390] ;  /* 0x0000e400ff167b82 */ /* 0x000e220000000800 */
[----:B------:R-:W-:Y:S01]  /*16c0*/  VIADD R23, R4, 0xfffff200 ;  /* 0xfffff20004177836 */ /* 0x000fe20000000000 */
[----:B------:R-:W-:-:S06]  /*16d0*/  UMOV UR4, 0xe00 ;  /* 0x00000e0000047882 */ /* 0x000fcc0000000000 */
[----:B------:R-:W1:Y:S02]  /*16e0*/  LDC.64 R2, c[0x0][0x380] ;  /* 0x0000e000ff027b82 */ /* 0x000e640000000a00 */
.L_x_19:
[----:B------:R-:W-:-:S04]  /*16f0*/  VIADD R9, R41, UR4 ;  /* 0x0000000429097c36 */ /* 0x000fc80008000000 */
[----:B-1----:R-:W-:-:S05]  /*1700*/  IMAD.WIDE.U32 R8, R9, 0x8, R2 ;  /* 0x0000000809087825 */ /* 0x002fca00078e0002 */
[----:B------:R-:W2:Y:S04]  /*1710*/  LDG.E.64.CONSTANT R4, desc[UR6][R8.64] ;  /* 0x0000000608047981 */ /* 0x000ea8000c1e9b00 */
[----:B------:R-:W3:Y:S04]  /*1720*/  LDG.E.64.CONSTANT R10, desc[UR6][R8.64+0x1000] ;  /* 0x00100006080a7981 */ /* 0x000ee8000c1e9b00 */
[----:B------:R-:W4:Y:S04]  /*1730*/  LDG.E.64.CONSTANT R12, desc[UR6][R8.64+0x2000] ;  /* 0x00200006080c7981 */ /* 0x000f28000c1e9b00 */
[----:B------:R-:W5:Y:S04]  /*1740*/  LDG.E.64.CONSTANT R14, desc[UR6][R8.64+0x3000] ;  /* 0x00300006080e7981 */ /* 0x000f68000c1e9b00 */
[----:B------:R-:W5:Y:S04]  /*1750*/  LDG.E.64.CONSTANT R16, desc[UR6][R8.64+0x4000] ;  /* 0x0040000608107981 */ /* 0x000f68000c1e9b00 */
[----:B------:R-:W5:Y:S04]  /*1760*/  LDG.E.64.CONSTANT R18, desc[UR6][R8.64+0x5000] ;  /* 0x0050000608127981 */ /* 0x000f68000c1e9b00 */
[----:B------:R-:W5:Y:S01]  /*1770*/  LDG.E.64.CONSTANT R20, desc[UR6][R8.64+0x6000] ;  /* 0x0060000608147981 */ /* 0x000f62000c1e9b00 */
[----:B--2---:R-:W-:-:S08]  /*1780*/  DADD R4, R4, R6 ;  /* 0x0000000004047229 */ /* 0x004fd00000000006 */
[----:B---3--:R-:W-:-:S08]  /*1790*/  DADD R4, R10, R4 ;  /* 0x000000000a047229 */ /* 0x008fd00000000004 */
[----:B----4-:R-:W-:-:S08]  /*17a0*/  DADD R4, R12, R4 ;  /* 0x000000000c047229 */ /* 0x010fd00000000004 */
[----:B-----5:R-:W-:-:S08]  /*17b0*/  DADD R4, R14, R4 ;  /* 0x000000000e047229 */ /* 0x020fd00000000004 */
[----:B------:R-:W-:Y:S01]  /*17c0*/  DADD R16, R16, R4 ;  /* 0x0000000010107229 */ /* 0x000fe20000000004 */
[----:B0-----:R-:W-:-:S04]  /*17d0*/  IMAD.MOV.U32 R4, RZ, RZ, R22 ;  /* 0x000000ffff047224 */ /* 0x001fc800078e0016 */
[----:B------:R-:W-:-:S03]  /*17e0*/  VIADD R0, R4, -UR4 ;  /* 0x8000000404007c36 */ /* 0x000fc60008000000 */
[----:B------:R-:W-:Y:S02]  /*17f0*/  DADD R16, R18, R16 ;  /* 0x0000000012107229 */ /* 0x000fe40000000010 */
[----:B------:R-:W-:-:S06]  /*1800*/  ISETP.GE.AND P0, PT, R0, 0xe00, PT ;  /* 0x00000e000000780c */ /* 0x000fcc0003f06270 */
[----:B------:R-:W-:-:S07]  /*1810*/  DADD R6, R20, R16 ;  /* 0x0000000014067229 */ /* 0x000fce0000000010 */
[----:B------:R-:W-:Y:S05]  /*1820*/  @!P0 BRA `(.L_x_18) ;  /* 0x00000008001c8947 */ /* 0x000fea0003800000 */
[----:B------:R-:W-:-:S06]  /*1830*/  UIADD3 UR4, UPT, UPT, UR4, 0xe00, URZ ;  /* 0x00000e0004047890 */ /* 0x000fcc000fffe0ff */
[----:B------:R-:W-:-:S13]  /*1840*/  ISETP.LT.AND P0, PT, R23, UR4, PT ;  /* 0x0000000417007c0c */ /* 0x000fda000bf01270 */
[----:B------:R-:W-:Y:S05]  /*1850*/  @!P0 BRA `(.L_x_19) ;  /* 0xfffffffc00a48947 */ /* 0x000fea000383ffff */
.L_x_17:
[----:B------:R-:W-:-:S13]  /*1860*/  ISETP.LE.AND P0, PT, R4, UR4, PT ;  /* 0x0000000404007c0c */ /* 0x000fda000bf03270 */
[----:B------:R-:W-:Y:S05]  /*1870*/  @P0 BRA `(.L_x_18) ;  /* 0x0000000800080947 */ /* 0x000fea0003800000 */
[----:B------:R-:W-:Y:S01]  /*1880*/  VIADD R0, R4, -UR4 ;  /* 0x8000000404007c36 */ /* 0x000fe20008000000 */
[----:B------:R-:W-:Y:S04]  /*1890*/  BSSY.RECONVERGENT B1, `(.L_x_18) ;  /* 0x0000080000017945 */ /* 0x000fe80003800200 */
[----:B------:R-:W-:-:S13]  /*18a0*/  ISETP.GE.AND P0, PT, R41, R0, PT ;  /* 0x000000002900720c */ /* 0x000fda0003f06270 */
[----:B------:R-:W-:Y:S05]  /*18b0*/  @P0 BRA `(.L_x_20) ;  /* 0x0000000400f40947 */ /* 0x000fea0003800000 */
[----:B------:R-:W-:Y:S01]  /*18c0*/  LOP3.LUT R5, RZ, R41, RZ, 0x33, !PT ;  /* 0x00000029ff057212 */ /* 0x000fe200078e33ff */
[----:B------:R-:W-:Y:S01]  /*18d0*/  BSSY.RECONVERGENT B2, `(.L_x_21) ;  /* 0x0000014000027945 */ /* 0x000fe20003800200 */
[----:B------:R-:W-:Y:S02]  /*18e0*/  IMAD.MOV.U32 R45, RZ, RZ, R41 ;  /* 0x000000ffff2d7224 */ /* 0x000fe400078e0029 */
[----:B------:R-:W-:-:S04]  /*18f0*/  IADD3 R4, PT, PT, R4, -UR4, R5 ;  /* 0x8000000404047c10 */ /* 0x000fc8000fffe005 */
[C---:B------:R-:W-:Y:S02]  /*1900*/  LOP3.LUT R5, R4.reuse, 0x600, RZ, 0xc0, !PT ;  /* 0x0000060004057812 */ /* 0x040fe400078ec0ff */
[----:B------:R-:W-:Y:S02]  /*1910*/  ISETP.GE.U32.AND P1, PT, R4, 0x600, PT ;  /* 0x000006000400780c */ /* 0x000fe40003f26070 */
[----:B------:R-:W-:-:S13]  /*1920*/  ISETP.NE.AND P0, PT, R5, 0x600, PT ;  /* 0x000006000500780c */ /* 0x000fda0003f05270 */
[----:B------:R-:W-:Y:S05]  /*1930*/  @!P0 BRA `(.L_x_22) ;  /* 0x0000000000348947 */ /* 0x000fea0003800000 */
[----:B------:R-:W-:Y:S01]  /*1940*/  LEA.HI R4, R4, 0x1, RZ, 0x17 ;  /* 0x0000000104047811 */ /* 0x000fe200078fb8ff */
[----:B------:R-:W-:Y:S02]  /*1950*/  VIADD R9, R41, UR4 ;  /* 0x0000000429097c36 */ /* 0x000fe40008000000 */
[----:B------:R-:W-:Y:S01]  /*1960*/  IMAD.MOV.U32 R45, RZ, RZ, R41 ;  /* 0x000000ffff2d7224 */ /* 0x000fe200078e0029 */
[----:B------:R-:W-:-:S05]  /*1970*/  LOP3.LUT R4, R4, 0x3, RZ, 0xc0, !PT ;  /* 0x0000000304047812 */ /* 0x000fca00078ec0ff */
[----:B------:R-:W-:-:S07]  /*1980*/  IMAD.MOV R8, RZ, RZ, -R4 ;  /* 0x000000ffff087224 */ /* 0x000fce00078e0a04 */
.L_x_23:
[----:B------:R-:W-:-:S06]  /*1990*/  IMAD.WIDE.U32 R4, R9, 0x8, R2 ;  /* 0x0000000809047825 */ /* 0x000fcc00078e0002 */
[----:B------:R-:W2:Y:S01]  /*19a0*/  LDG.E.64.CONSTANT R4, desc[UR6][R4.64] ;  /* 0x0000000604047981 */ /* 0x000ea2000c1e9b00 */
[----:B------:R-:W-:Y:S02]  /*19b0*/  VIADD R8, R8, 0x1 ;  /* 0x0000000108087836 */ /* 0x000fe40000000000 */
[----:B------:R-:W-:Y:S02]  /*19c0*/  VIADD R45, R45, 0x200 ;  /* 0x000002002d2d7836 */ /* 0x000fe40000000000 */
[----:B------:R-:W-:Y:S01]  /*19d0*/  VIADD R9, R9, 0x200 ;  /* 0x0000020009097836 */ /* 0x000fe20000000000 */
[----:B------:R-:W-:Y:S01]  /*19e0*/  ISETP.NE.AND P0, PT, R8, RZ, PT ;  /* 0x000000ff0800720c */ /* 0x000fe20003f05270 */
[----:B--2---:R-:W-:-:S12]  /*19f0*/  DADD R6, R4, R6 ;  /* 0x0000000004067229 */ /* 0x004fd80000000006 */
[----:B------:R-:W-:Y:S05]  /*1a00*/  @P0 BRA `(.L_x_23) ;  /* 0xfffffffc00e00947 */ /* 0x000fea000383ffff */
.L_x_22:
[----:B------:R-:W-:Y:S05]  /*1a10*/  BSYNC.RECONVERGENT B2 ;  /* 0x0000000000027941 */ /* 0x000fea0003800200 */
.L_x_21:
[----:B------:R-:W-:Y:S05]  /*1a20*/  @!P1 BRA `(.L_x_20) ;  /* 0x0000000400989947 */ /* 0x000fea0003800000 */
[----:B------:R-:W0:Y:S01]  /*1a30*/  LDCU.64 UR8, c[0x0][0x380] ;  /* 0x00007000ff0877ac */ /* 0x000e220008000a00 */
[----:B------:R-:W-:Y:S01]  /*1a40*/  IMAD.IADD R9, R0, 0x1, -R45 ;  /* 0x0000000100097824 */ /* 0x000fe200078e0a2d */
[C---:B------:R-:W-:Y:S01]  /*1a50*/  IADD3 R5, P0, PT, R45.reuse, UR4, RZ ;  /* 0x000000042d057c10 */ /* 0x040fe2000ff1e0ff */
[----:B------:R-:W-:Y:S01]  /*1a60*/  BSSY.RECONVERGENT B2, `(.L_x_24) ;  /* 0x0000039000027945 */ /* 0x000fe20003800200 */
[----:B------:R-:W-:Y:S02]  /*1a70*/  VIADD R43, R45, UR4 ;  /* 0x000000042d2b7c36 */ /* 0x000fe40008000000 */
[----:B------:R-:W-:Y:S01]  /*1a80*/  ISETP.GT.AND P1, PT, R9, 0x1800, PT ;  /* 0x000018000900780c */ /* 0x000fe20003f24270 */
[----:B------:R-:W-:Y:S01]  /*1a90*/  IMAD.X R8, RZ, RZ, RZ, P0 ;  /* 0x000000ffff087224 */ /* 0x000fe200000e06ff */
[----:B0-----:R-:W-:-:S04]  /*1aa0*/  LEA R4, P0, R5, UR8, 0x3 ;  /* 0x0000000805047c11 */ /* 0x001fc8000f8018ff */
[----:B------:R-:W-:Y:S02]  /*1ab0*/  LEA.HI.X R5, R5, UR9, R8, 0x3, P0 ;  /* 0x0000000905057c11 */ /* 0x000fe400080f1c08 */
[----:B------:R-:W-:-:S05]  /*1ac0*/  IADD3 R4, P0, PT, R4, 0x2000, RZ ;  /* 0x0000200004047810 */ /* 0x000fca0007f1e0ff */
[----:B------:R-:W-:Y:S01]  /*1ad0*/  IMAD.X R5, RZ, RZ, R5, P0 ;  /* 0x000000ffff057224 */ /* 0x000fe200000e0605 */
[----:B------:R-:W-:Y:S01]  /*1ae0*/  PLOP3.LUT P0, PT, PT, PT, PT, 0x80, 0x8 ;  /* 0x000000000008781c */ /* 0x000fe20003f0f070 */
[----:B------:R-:W-:-:S12]  /*1af0*/  @!P1 BRA `(.L_x_25) ;  /* 0x0000000000bc9947 */ /* 0x000fd80003800000 */
[----:B------:R-:W-:Y:S01]  /*1b00*/  PLOP3.LUT P0, PT, PT, PT, PT, 0x8, 0x80 ;  /* 0x000000000080781c */ /* 0x000fe20003f0e170 */
[----:B------:R-:W-:-:S12]  /*1b10*/  VIADD R40, R0, 0xffffe800 ;  /* 0xffffe80000287836 */ /* 0x000fd80000000000 */
.L_x_26:
[C---:B------:R-:W-:Y:S01]  /*1b20*/  IMAD.WIDE.U32 R38, R43.reuse, 0x8, R2 ;  /* 0x000000082b267825 */ /* 0x040fe200078e0002 */
[----:B------:R-:W2:Y:S04]  /*1b30*/  LDG.E.64.CONSTANT R8, desc[UR6][R4.64+-0x1000] ;  /* 0xfff0000604087981 */ /* 0x000ea8000c1e9b00 */
[----:B------:R-:W3:Y:S04]  /*1b40*/  LDG.E.64.CONSTANT R10, desc[UR6][R4.64] ;  /* 0x00000006040a7981 */ /* 0x000ee8000c1e9b00 */
[----:B------:R-:W4:Y:S01]  /*1b50*/  LDG.E.64.CONSTANT R38, desc[UR6][R38.64] ;  /* 0x0000000626267981 */ /* 0x000f22000c1e9b00 */
[----:B------:R-:W-:-:S03]  /*1b60*/  VIADD R15, R43, 0x800 ;  /* 0x000008002b0f7836 */ /* 0x000fc60000000000 */
[----:B------:R-:W5:Y:S01]  /*1b70*/  LDG.E.64.CONSTANT R12, desc[UR6][R4.64+0x1000] ;  /* 0x00100006040c7981 */ /* 0x000f62000c1e9b00 */
[----:B------:R-:W-:-:S03]  /*1b80*/  IMAD.WIDE.U32 R14, R15, 0x8, R2 ;  /* 0x000000080f0e7825 */ /* 0x000fc600078e0002 */
[----:B------:R-:W5:Y:S04]  /*1b90*/  LDG.E.64.CONSTANT R16, desc[UR6][R4.64+0x3000] ;  /* 0x0030000604107981 */ /* 0x000f68000c1e9b00 */
[----:B------:R-:W5:Y:S04]  /*1ba0*/  LDG.E.64.CONSTANT R14, desc[UR6][R14.64] ;  /* 0x000000060e0e7981 */ /* 0x000f68000c1e9b00 */
[----:B------:R-:W5:Y:S01]  /*1bb0*/  LDG.E.64.CONSTANT R18, desc[UR6][R4.64+0x4000] ;  /* 0x0040000604127981 */ /* 0x000f62000c1e9b00 */
        /* <DEDUP_REMOVED lines=11> */
[----:B------:R-:W5:Y:S04]  /*1c70*/  LDG.E.64.CONSTANT R34, desc[UR6][R4.64+0xc000] ;  /* 0x00c0000604227981 */ /* 0x000f68000c1e9b00 */
[----:B------:R0:W5:Y:S01]  /*1c80*/  LDG.E.64.CONSTANT R36, desc[UR6][R4.64+0xd000] ;  /* 0x00d0000604247981 */ /* 0x000162000c1e9b00 */
[----:B------:R-:W-:-:S05]  /*1c90*/  VIADD R45, R45, 0x2000 ;  /* 0x000020002d2d7836 */ /* 0x000fca0000000000 */
[----:B------:R-:W-:Y:S02]  /*1ca0*/  ISETP.GE.AND P1, PT, R45, R40, PT ;  /* 0x000000282d00720c */ /* 0x000fe40003f26270 */
[----:B0-----:R-:W-:Y:S01]  /*1cb0*/  IADD3 R4, P2, PT, R4, 0x10000, RZ ;  /* 0x0001000004047810 */ /* 0x001fe20007f5e0ff */
[----:B------:R-:W-:-:S04]  /*1cc0*/  VIADD R43, R43, 0x2000 ;  /* 0x000020002b2b7836 */ /* 0x000fc80000000000 */
[----:B------:R-:W-:Y:S01]  /*1cd0*/  IMAD.X R5, RZ, RZ, R5, P2 ;  /* 0x000000ffff057224 */ /* 0x000fe200010e0605 */
[----:B----4-:R-:W-:-:S08]  /*1ce0*/  DADD R38, R38, R6 ;  /* 0x0000000026267229 */ /* 0x010fd00000000006 */
[----:B--2---:R-:W-:-:S08]  /*1cf0*/  DADD R8, R38, R8 ;  /* 0x0000000026087229 */ /* 0x004fd00000000008 */
[----:B---3--:R-:W-:-:S08]  /*1d00*/  DADD R8, R8, R10 ;  /* 0x0000000008087229 */ /* 0x008fd0000000000a */
[----:B-----5:R-:W-:-:S08]  /*1d10*/  DADD R8, R8, R12 ;  /* 0x0000000008087229 */ /* 0x020fd0000000000c */
        /* <DEDUP_REMOVED lines=13> */
.L_x_25:
[----:B------:R-:W-:Y:S05]  /*1df0*/  BSYNC.RECONVERGENT B2 ;  /* 0x0000000000027941 */ /* 0x000fea0003800200 */
.L_x_24:
[----:B------:R-:W-:Y:S01]  /*1e00*/  IMAD.IADD R8, R0, 0x1, -R45 ;  /* 0x0000000100087824 */ /* 0x000fe200078e0a2d */
[----:B------:R-:W-:Y:S04]  /*1e10*/  BSSY.RECONVERGENT B2, `(.L_x_27) ;  /* 0x000001c000027945 */ /* 0x000fe80003800200 */
[----:B------:R-:W-:-:S13]  /*1e20*/  ISETP.GT.AND P1, PT, R8, 0x800, PT ;  /* 0x000008000800780c */ /* 0x000fda0003f24270 */
[----:B------:R-:W-:Y:S05]  /*1e30*/  @!P1 BRA `(.L_x_28) ;  /* 0x0000000000649947 */ /* 0x000fea0003800000 */
        /* <DEDUP_REMOVED lines=9> */
[----:B------:R-:W5:Y:S04]  /*1ed0*/  LDG.E.64.CONSTANT R22, desc[UR6][R4.64+0x4000] ;  /* 0x0040000604167981 */ /* 0x000f68000c1e9b00 */
[----:B------:R0:W5:Y:S01]  /*1ee0*/  LDG.E.64.CONSTANT R8, desc[UR6][R4.64+0x5000] ;  /* 0x0050000604087981 */ /* 0x000162000c1e9b00 */
[----:B------:R-:W-:Y:S01]  /*1ef0*/  PLOP3.LUT P0, PT, PT, PT, PT, 0x8, 0x80 ;  /* 0x000000000080781c */ /* 0x000fe20003f0e170 */
[----:B------:R-:W-:-:S02]  /*1f00*/  VIADD R45, R45, 0x1000 ;  /* 0x000010002d2d7836 */ /* 0x000fc40000000000 */
[----:B------:R-:W-:Y:S01]  /*1f10*/  VIADD R43, R43, 0x1000 ;  /* 0x000010002b2b7836 */ /* 0x000fe20000000000 */
[----:B----4-:R-:W-:-:S08]  /*1f20*/  DADD R6, R6, R10 ;  /* 0x0000000006067229 */ /* 0x010fd0000000000a */
[----:B--2---:R-:W-:-:S08]  /*1f30*/  DADD R6, R6, R12 ;  /* 0x0000000006067229 */ /* 0x004fd0000000000c */
[----:B---3--:R-:W-:-:S08]  /*1f40*/  DADD R6, R6, R14 ;  /* 0x0000000006067229 */ /* 0x008fd0000000000e */
[----:B-----5:R-:W-:-:S08]  /*1f50*/  DADD R6, R6, R16 ;  /* 0x0000000006067229 */ /* 0x020fd00000000010 */
[----:B------:R-:W-:-:S08]  /*1f60*/  DADD R6, R6, R18 ;  /* 0x0000000006067229 */ /* 0x000fd00000000012 */
[----:B------:R-:W-:Y:S01]  /*1f70*/  DADD R6, R6, R20 ;  /* 0x0000000006067229 */ /* 0x000fe20000000014 */
[----:B------:R-:W-:-:S07]  /*1f80*/  IADD3 R10, P1, PT, R4, 0x8000, RZ ;  /* 0x00008000040a7810 */ /* 0x000fce0007f3e0ff */
[----:B------:R-:W-:Y:S01]  /*1f90*/  DADD R6, R6, R22 ;  /* 0x0000000006067229 */ /* 0x000fe20000000016 */
[----:B0-----:R-:W-:Y:S02]  /*1fa0*/  IMAD.X R5, RZ, RZ, R5, P1 ;  /* 0x000000ffff057224 */ /* 0x001fe400008e0605 */
[----:B------:R-:W-:-:S05]  /*1fb0*/  IMAD.MOV.U32 R4, RZ, RZ, R10 ;  /* 0x000000ffff047224 */ /* 0x000fca00078e000a */
[----:B------:R-:W-:-:S11]  /*1fc0*/  DADD R6, R6, R8 ;  /* 0x0000000006067229 */ /* 0x000fd60000000008 */
.L_x_28:
[----:B------:R-:W-:Y:S05]  /*1fd0*/  BSYNC.RECONVERGENT B2 ;  /* 0x0000000000027941 */ /* 0x000fea0003800200 */
.L_x_27:
[----:B------:R-:W-:-:S13]  /*1fe0*/  ISETP.LT.OR P0, PT, R45, R0, P0 ;  /* 0x000000002d00720c */ /* 0x000fda0000701670 */
[----:B------:R-:W-:Y:S05]  /*1ff0*/  @!P0 BRA `(.L_x_20) ;  /* 0x0000000000248947 */ /* 0x000fea0003800000 */
[----:B------:R-:W-:Y:S01]  /*2000*/  IMAD.WIDE.U32 R2, R43, 0x8, R2 ;  /* 0x000000082b027825 */ /* 0x000fe200078e0002 */
[----:B------:R-:W2:Y:S04]  /*2010*/  LDG.E.64.CONSTANT R8, desc[UR6][R4.64+-0x1000] ;  /* 0xfff0000604087981 */ /* 0x000ea8000c1e9b00 */
[----:B------:R-:W3:Y:S04]  /*2020*/  LDG.E.64.CONSTANT R10, desc[UR6][R4.64] ;  /* 0x00000006040a7981 */ /* 0x000ee8000c1e9b00 */
[----:B------:R-:W4:Y:S04]  /*2030*/  LDG.E.64.CONSTANT R2, desc[UR6][R2.64] ;  /* 0x0000000602027981 */ /* 0x000f28000c1e9b00 */
[----:B------:R-:W5:Y:S01]  /*2040*/  LDG.E.64.CONSTANT R12, desc[UR6][R4.64+0x1000] ;  /* 0x00100006040c7981 */ /* 0x000f62000c1e9b00 */
[----:B----4-:R-:W-:-:S08]  /*2050*/  DADD R6, R6, R2 ;  /* 0x0000000006067229 */ /* 0x010fd00000000002 */
[----:B--2---:R-:W-:-:S08]  /*2060*/  DADD R6, R6, R8 ;  /* 0x0000000006067229 */ /* 0x004fd00000000008 */
[----:B---3--:R-:W-:-:S08]  /*2070*/  DADD R6, R6, R10 ;  /* 0x0000000006067229 */ /* 0x008fd0000000000a */
[----:B-----5:R-:W-:-:S11]  /*2080*/  DADD R6, R6, R12 ;  /* 0x0000000006067229 */ /* 0x020fd6000000000c */
.L_x_20:
[----:B------:R-:W-:Y:S05]  /*2090*/  BSYNC.RECONVERGENT B1 ;  /* 0x0000000000017941 */ /* 0x000fea0003800200 */
.L_x_18:
[----:B------:R-:W0:Y:S01]  /*20a0*/  S2R R0, SR_LANEID ;  /* 0x0000000000007919 */ /* 0x000e220000000000 */
[----:B------:R-:W-:Y:S04]  /*20b0*/  SHFL.DOWN PT, R2, R6, 0x1, 0x1f ;  /* 0x08201f0006027f89 */ /* 0x000fe800000e0000 */
[----:B------:R-:W1:Y:S02]  /*20c0*/  SHFL.DOWN PT, R3, R7, 0x1, 0x1f ;  /* 0x08201f0007037f89 */ /* 0x000e6400000e0000 */
[----:B-1----:R-:W-:Y:S01]  /*20d0*/  DADD R2, R2, R6 ;  /* 0x0000000002027229 */ /* 0x002fe20000000006 */
[C---:B0-----:R-:W-:Y:S02]  /*20e0*/  ISETP.GT.AND P0, PT, R0.reuse, 0x1e, PT ;  /* 0x0000001e0000780c */ /* 0x041fe40003f04270 */
[----:B------:R-:W-:-:S07]  /*20f0*/  ISETP.NE.AND P1, PT, R0, RZ, PT ;  /* 0x000000ff0000720c */ /* 0x000fce0003f25270 */
        /* <DEDUP_REMOVED lines=15> */
[----:B------:R-:W-:Y:S01]  /*21f0*/  ISETP.GT.AND P0, PT, R0, 0x17, PT ;  /* 0x000000170000780c */ /* 0x000fe20003f04270 */
[----:B------:R-:W-:Y:S01]  /*2200*/  SHFL.DOWN PT, R2, R6, 0x8, 0x1f ;  /* 0x09001f0006027f89 */ /* 0x000fe200000e0000 */
[----:B------:R-:W-:-:S03]  /*2210*/  @!P1 MOV R8, 0x400 ;  /* 0x0000040000089802 */ /* 0x000fc60000000f00 */
[----:B------:R-:W0:Y:S01]  /*2220*/  SHFL.DOWN PT, R3, R7, 0x8, 0x1f ;  /* 0x09001f0007037f89 */ /* 0x000e2200000e0000 */
[----:B-1----:R-:W-:Y:S01]  /*2230*/  @!P1 LEA R11, R11, R8, 0x18 ;  /* 0x000000080b0b9211 */ /* 0x002fe200078ec0ff */
[----:B0-----:R-:W-:-:S10]  /*2240*/  DADD R2, R2, R6 ;  /* 0x0000000002027229 */ /* 0x001fd40000000006 */
[----:B------:R-:W-:Y:S02]  /*2250*/  FSEL R4, R6, R2, P0 ;  /* 0x0000000206047208 */ /* 0x000fe40000000000 */
[----:B------:R-:W-:Y:S02]  /*2260*/  FSEL R5, R7, R3, P0 ;  /* 0x0000000307057208 */ /* 0x000fe40000000000 */
[----:B------:R-:W-:Y:S01]  /*2270*/  @!P1 SHF.R.U32.HI R6, RZ, 0x2, R41 ;  /* 0x00000002ff069819 */ /* 0x000fe20000011629 */
[----:B------:R-:W-:Y:S01]  /*2280*/  SHFL.DOWN PT, R2, R4, 0x10, 0x1f ;  /* 0x0a001f0004027f89 */ /* 0x000fe200000e0000 */
[----:B------:R-:W-:Y:S02]  /*2290*/  ISETP.NE.AND P0, PT, R41, RZ, PT ;  /* 0x000000ff2900720c */ /* 0x000fe40003f05270 */
[----:B------:R-:W-:Y:S01]  /*22a0*/  @!P1 LOP3.LUT R6, R6, 0xf8, RZ, 0xc0, !PT ;  /* 0x000000f806069812 */ /* 0x000fe200078ec0ff */
[----:B------:R-:W0:Y:S04]  /*22b0*/  SHFL.DOWN PT, R3, R5, 0x10, 0x1f ;  /* 0x0a001f0005037f89 */ /* 0x000e2800000e0000 */
[----:B------:R-:W-:Y:S01]  /*22c0*/  @!P1 IMAD.IADD R11, R6, 0x1, R11 ;  /* 0x00000001060b9824 */ /* 0x000fe200078e020b */
[----:B0-----:R-:W-:-:S07]  /*22d0*/  DADD R2, R2, R4 ;  /* 0x0000000002027229 */ /* 0x001fce0000000004 */
[----:B------:R0:W-:Y:S01]  /*22e0*/  @!P1 STS.64 [R11+0x10], R2 ;  /* 0x000010020b009388 */ /* 0x0001e20000000a00 */
[----:B------:R-:W-:Y:S01]  /*22f0*/  BAR.SYNC.DEFER_BLOCKING 0x0 ;  /* 0x0000000000007b1d */ /* 0x000fe20000010000 */
[----:B------:R-:W-:-:S04]  /*2300*/  ISETP.GT.AND P1, PT, R0, 0xf, PT ;  /* 0x0000000f0000780c */ /* 0x000fc80003f24270 */
[----:B------:R-:W-:Y:S02]  /*2310*/  FSEL R0, R4, R2, P1 ;  /* 0x0000000204007208 */ /* 0x000fe40000800000 */
[----:B------:R-:W-:-:S03]  /*2320*/  FSEL R5, R5, R3, P1 ;  /* 0x0000000305057208 */ /* 0x000fc60000800000 */
[----:B0-----:R-:W-:Y:S02]  /*2330*/  IMAD.MOV.U32 R2, RZ, RZ, R0 ;  /* 0x000000ffff027224 */ /* 0x001fe400078e0000 */
[----:B------:R-:W-:Y:S01]  /*2340*/  IMAD.MOV.U32 R3, RZ, RZ, R5 ;  /* 0x000000ffff037224 */ /* 0x000fe200078e0005 */
[----:B------:R-:W-:Y:S06]  /*2350*/  @P0 BRA `(.L_x_16) ;  /* 0x0000000000680947 */ /* 0x000fec0003800000 */
[----:B------:R-:W0:Y:S01]  /*2360*/  S2UR UR5, SR_CgaCtaId ;  /* 0x00000000000579c3 */ /* 0x000e220000008800 */
[----:B------:R-:W-:Y:S02]  /*2370*/  UMOV UR4, 0x400 ;  /* 0x0000040000047882 */ /* 0x000fe40000000000 */
[----:B0-----:R-:W-:-:S09]  /*2380*/  ULEA UR4, UR5, UR4, 0x18 ;  /* 0x0000000405047291 */ /* 0x001fd2000f8ec0ff */
[----:B------:R-:W0:Y:S04]  /*2390*/  LDS.64 R4, [UR4+0x18] ;  /* 0x00001804ff047984 */ /* 0x000e280008000a00 */
[----:B------:R-:W1:Y:S04]  /*23a0*/  LDS.128 R8, [UR4+0x20] ;  /* 0x00002004ff087984 */ /* 0x000e680008000c00 */
        /* <DEDUP_REMOVED lines=20> */
[----:B------:R-:W-:-:S11]  /*24f0*/  DADD R2, R2, R10 ;  /* 0x0000000002027229 */ /* 0x000fd6000000000a */
.L_x_16:
[----:B------:R-:W-:Y:S05]  /*2500*/  BSYNC.RECONVERGENT B0 ;  /* 0x0000000000007941 */ /* 0x000fea0003800200 */
.L_x_1:
[----:B------:R-:W-:Y:S05]  /*2510*/  @P0 EXIT ;  /* 0x000000000000094d */ /* 0x000fea0003800000 */
[----:B------:R-:W0:Y:S01]  /*2520*/  LDCU.64 UR4, c[0x0][0x398] ;  /* 0x00007300ff0477ac */ /* 0x000e220008000a00 */
[----:B------:R-:W2:Y:S01]  /*2530*/  LDC.64 R4, c[0x0][0x388] ;  /* 0x0000e200ff047b82 */ /* 0x000ea20000000a00 */
[----:B0-----:R-:W-:-:S07]  /*2540*/  DADD R2, R2, UR4 ;  /* 0x0000000402027e29 */ /* 0x001fce0008000000 */
[----:B--2---:R-:W-:Y:S01]  /*2550*/  STG.E.64 desc[UR6][R4.64], R2 ;  /* 0x0000000204007986 */ /* 0x004fe2000c101b06 */
[----:B------:R-:W-:Y:S05]  /*2560*/  EXIT ;  /* 0x000000000000794d */ /* 0x000fea0003800000 */
.L_x_29:
[----:B------:R-:W-:-:S00]  /*2570*/  BRA `(.L_x_29) ;  /* 0xfffffffc00fc7947 */ /* 0x000fc0000383ffff */
[----:B------:R-:W-:-:S00]  /*2580*/  NOP ;  /* 0x0000000000007918 */ /* 0x000fc00000000000 */
[----:B------:R-:W-:-:S00]  /*2590*/  NOP ;  /* 0x0000000000007918 */ /* 0x000fc00000000000 */
[----:B------:R-:W-:-:S00]  /*25a0*/  NOP ;  /* 0x0000000000007918 */ /* 0x000fc00000000000 */
[----:B------:R-:W-:-:S00]  /*25b0*/  NOP ;  /* 0x0000000000007918 */ /* 0x000fc00000000000 */
[----:B------:R-:W-:-:S00]  /*25c0*/  NOP ;  /* 0x0000000000007918 */ /* 0x000fc00000000000 */
[----:B------:R-:W-:-:S00]  /*25d0*/  NOP ;  /* 0x0000000000007918 */ /* 0x000fc00000000000 */
[----:B------:R-:W-:-:S00]  /*25e0*/  NOP ;  /* 0x0000000000007918 */ /* 0x000fc00000000000 */
[----:B------:R-:W-:-:S00]  /*25f0*/  NOP ;  /* 0x0000000000007918 */ /* 0x000fc00000000000 */
.L_x_436:


//--------------------- .text._ZN3cub18CUB_300001_SM_10006detail6reduce18DeviceReduceKernelINS2_10policy_hubIdyN4cuda3std3__44plusIdEEE10Policy1000EN6thrust24THRUST_300001_SM_1000_NS6detail15normal_iteratorINSD_10device_ptrIdEEEEyS9_dNS7_10__identityEEEvT0_PT3_T1_NS0_13GridEvenShareISN_EET2_T4_ --------------------------
	.section	.text._ZN3cub18CUB_300001_SM_10006detail6reduce18DeviceReduceKernelINS2_10policy_hubIdyN4cuda3std3__44plusIdEEE10Policy1000EN6thrust24THRUST_300001_SM_1000_NS6detail15normal_iteratorINSD_10device_ptrIdEEEEyS9_dNS7_10__identityEEEvT0_PT3_T1_NS0_13GridEvenShareISN_EET2_T4_,"ax",@progbits
	.align	128
        .global         _ZN3cub18CUB_300001_SM_10006detail6reduce18DeviceReduceKernelINS2_10policy_hubIdyN4cuda3std3__44plusIdEEE10Policy1000EN6thrust24THRUST_300001_SM_1000_NS6detail15normal_iteratorINSD_10device_ptrIdEEEEyS9_dNS7_10__identityEEEvT0_PT3_T1_NS0_13GridEvenShareISN_EET2_T4_
        .type           _ZN3cub18CUB_300001_SM_10006detail6reduce18DeviceReduceKernelINS2_10policy_hubIdyN4cuda3std3__44plusIdEEE10Policy1000EN6thrust24THRUST_300001_SM_1000_NS6detail15normal_iteratorINSD_10device_ptrIdEEEEyS9_dNS7_10__identityEEEvT0_PT3_T1_NS0_13GridEvenShareISN_EET2_T4_,@function
        .size           _ZN3cub18CUB_300001_SM_10006detail6reduce18DeviceReduceKernelINS2_10policy_hubIdyN4cuda3std3__44plusIdEEE10Policy1000EN6thrust24THRUST_300001_SM_1000_NS6detail15normal_iteratorINSD_10device_ptrIdEEEEyS9_dNS7_10__identityEEEvT0_PT3_T1_NS0_13GridEvenShareISN_EET2_T4_,(.L_x_437 - _ZN3cub18CUB_300001_SM_10006detail6reduce18DeviceReduceKernelINS2_10policy_hubIdyN4cuda3std3__44plusIdEEE10Policy1000EN6thrust24THRUST_300001_SM_1000_NS6detail15normal_iteratorINSD_10device_ptrIdEEEEyS9_dNS7_10__identityEEEvT0_PT3_T1_NS0_13GridEvenShareISN_EET2_T4_)
        .other          _ZN3cub18CUB_300001_SM_10006detail6reduce18DeviceReduceKernelINS2_10policy_hubIdyN4cuda3std3__44plusIdEEE10Policy1000EN6thrust24THRUST_300001_SM_1000_NS6detail15normal_iteratorINSD_10device_ptrIdEEEEyS9_dNS7_10__identityEEEvT0_PT3_T1_NS0_13GridEvenShareISN_EET2_T4_,@"STO_CUDA_ENTRY STV_DEFAULT"
_ZN3cub18CUB_300001_SM_10006detail6reduce18DeviceReduceKernelINS2_10policy_hubIdyN4cuda3std3__44plusIdEEE10Policy1000EN6thrust24THRUST_300001_SM_1000_NS6detail15normal_iteratorINSD_10device_ptrIdEEEEyS9_dNS7_10__identityEEEvT0_PT3_T1_NS0_13GridEvenShareISN_EET2_T4_:
.text._ZN3cub18CUB_300001_SM_10006detail6reduce18DeviceReduceKernelINS2_10policy_hubIdyN4cuda3std3__44plusIdEEE10Policy1000EN6thrust24THRUST_300001_SM_1000_NS6detail15normal_iteratorINSD_10device_ptrIdEEEEyS9_dNS7_10__identityEEEvT0_PT3_T1_NS0_13GridEvenShareISN_EET2_T4_:
[----:B------:R-:W-:Y:S08]  /*0000*/  LDC R1, c[0x0][0x37c] ;  /* 0x0000df00ff017b82 */ /* 0x000ff00000000800 */
[----:B------:R-:W0:Y:S01]  /*0010*/  S2UR UR18, SR_CTAID.X ;  /* 0x00000000001279c3 */ /* 0x000e220000002500 */
[----:B------:R-:W1:Y:S01]  /*0020*/  LDCU.64 UR4, c[0x0][0x3b8] ;  /* 0x00007700ff0477ac */ /* 0x000e620008000a00 */
[----:B------:R-:W-:Y:S01]  /*0030*/  BSSY.RECONVERGENT B0, `(.L_x_30) ;  /* 0x0000277000007945 */ /* 0x000fe20003800200 */
[----:B------:R-:W2:Y:S01]  /*0040*/  LDCU UR11, c[0x0][0x3c0] ;  /* 0x00007800ff0b77ac */ /* 0x000ea20008000800 */
[----:B------:R-:W3:Y:S01]  /*0050*/  LDCU.64 UR16, c[0x0][0x358] ;  /* 0x00006b00ff1077ac */ /* 0x000ee20008000a00 */
[----:B-1----:R-:W-:-:S02]  /*0060*/  IMAD.U32 R12, RZ, RZ, UR4 ;  /* 0x00000004ff0c7e24 */ /* 0x002fc4000f8e00ff */
[----:B------:R-:W-:Y:S01]  /*0070*/  IMAD.U32 R3, RZ, RZ, UR5 ;  /* 0x00000005ff037e24 */ /* 0x000fe2000f8e00ff */
[----:B--2---:R-:W-:Y:S02]  /*0080*/  UIMAD UR5, UR11, 0xe00, URZ ;  /* 0x00000e000b0578a4 */ /* 0x004fe4000f8e02ff */
[----:B0-----:R-:W-:Y:S02]  /*0090*/  UIMAD UR9, UR18, 0xe00, URZ ;  /* 0x00000e00120978a4 */ /* 0x001fe4000f8e02ff */
[----:B------:R-:W-:-:S04]  /*00a0*/  USHF.R.S32.HI UR4, URZ, 0x1f, UR5 ;  /* 0x0000001fff047899 */ /* 0x000fc80008011405 */
[----:B------:R-:W-:-:S04]  /*00b0*/  IADD3 R13, P1, PT, R12, -UR9, RZ ;  /* 0x800000090c0d7c10 */ /* 0x000fc8000ff3e0ff */
[----:B------:R-:W-:Y:S02]  /*00c0*/  ISETP.GT.U32.AND P0, PT, R13, 0xdff, PT ;  /* 0x00000dff0d00780c */ /* 0x000fe40003f04070 */
[----:B------:R-:W-:-:S04]  /*00d0*/  IADD3.X R2, PT, PT, R3, -0x1, RZ, P1, !PT ;  /* 0xffffffff03027810 */ /* 0x000fc80000ffe4ff */
[----:B------:R-:W-:-:S13]  /*00e0*/  ISETP.GT.U32.AND.EX P0, PT, R2, RZ, PT, P0 ;  /* 0x000000ff0200720c */ /* 0x000fda0003f04100 */
[----:B---3--:R-:W-:Y:S05]  /*00f0*/  @P0 BRA `(.L_x_31) ;  /* 0x0000001400280947 */ /* 0x008fea0003800000 */
[----:B------:R-:W0:Y:S01]  /*0100*/  S2R R0, SR_TID.X ;  /* 0x0000000000007919 */ /* 0x000e220000002100 */
[----:B------:R-:W-:Y:S01]  /*0110*/  VIADD R3, R12, -UR9 ;  /* 0x800000090c037c36 */ /* 0x000fe20008000000 */
[----:B------:R-:W-:Y:S01]  /*0120*/  BSSY.RECONVERGENT B1, `(.L_x_32) ;  /* 0x000000a000017945 */ /* 0x000fe20003800200 */
[----:B------:R-:W-:-:S03]  /*0130*/  CS2R R8, SRZ ;  /* 0x0000000000087805 */ /* 0x000fc6000001ff00 */
[----:B0-----:R-:W-:Y:S01]  /*0140*/  ISETP.GE.AND P0, PT, R0, R3, PT ;  /* 0x000000030000720c */ /* 0x001fe20003f06270 */
[----:B------:R-:W-:-:S12]  /*0150*/  IMAD.MOV.U32 R2, RZ, RZ, R0 ;  /* 0x000000ffff027224 */ /* 0x000fd800078e0000 */
[----:B------:R-:W-:Y:S05]  /*0160*/  @P0 BRA `(.L_x_33) ;  /* 0x0000000000140947 */ /* 0x000fea0003800000 */
[----:B------:R-:W0:Y:S01]  /*0170*/  LDC.64 R8, c[0x0][0x380] ;  /* 0x0000e000ff087b82 */ /* 0x000e220000000a00 */
[----:B------:R-:W-:-:S04]  /*0180*/  VIADD R5, R0, UR9 ;  /* 0x0000000900057c36 */ /* 0x000fc80008000000 */
[----:B0-----:R-:W-:-:S06]  /*0190*/  IMAD.WIDE.U32 R8, R5, 0x8, R8 ;  /* 0x0000000805087825 */ /* 0x001fcc00078e0008 */
[----:B------:R-:W5:Y:S01]  /*01a0*/  LDG.E.64 R8, desc[UR16][R8.64] ;  /* 0x0000001008087981 */ /* 0x000f62000c1e1b00 */
[----:B------:R-:W-:-:S07]  /*01b0*/  VIADD R2, R0, 0x200 ;  /* 0x0000020000027836 */ /* 0x000fce0000000000 */
.L_x_33:
[----:B------:R-:W-:Y:S05]  /*01c0*/  BSYNC.RECONVERGENT B1 ;  /* 0x0000000000017941 */ /* 0x000fea0003800200 */
.L_x_32:
[----:B------:R-:W-:Y:S01]  /*01d0*/  ISETP.GE.AND P0, PT, R2, R3, PT ;  /* 0x000000030200720c */ /* 0x000fe20003f06270 */
[----:B------:R-:W-:-:S12]  /*01e0*/  BSSY.RECONVERGENT B1, `(.L_x_34) ;  /* 0x0000078000017945 */ /* 0x000fd80003800200 */
[----:B------:R-:W-:Y:S05]  /*01f0*/  @P0 BRA `(.L_x_35) ;  /* 0x0000000400d80947 */ /* 0x000fea0003800000 */
[----:B------:R-:W-:Y:S01]  /*0200*/  LOP3.LUT R5, RZ, R2, RZ, 0x33, !PT ;  /* 0x00000002ff057212 */ /* 0x000fe200078e33ff */
[----:B------:R-:W-:Y:S03]  /*0210*/  BSSY.RECONVERGENT B2, `(.L_x_36) ;  /* 0x0000036000027945 */ /* 0x000fe60003800200 */
[----:B------:R-:W-:-:S04]  /*0220*/  IADD3 R12, PT, PT, R12, -UR9, R5 ;  /* 0x800000090c0c7c10 */ /* 0x000fc8000fffe005 */
[C---:B------:R-:W-:Y:S02]  /*0230*/  ISETP.GE.U32.AND P1, PT, R12.reuse, 0x1e00, PT ;  /* 0x00001e000c00780c */ /* 0x040fe40003f26070 */
[----:B------:R-:W-:-:S04]  /*0240*/  LEA.HI R4, R12, 0x1, RZ, 0x17 ;  /* 0x000000010c047811 */ /* 0x000fc800078fb8ff */
[----:B------:R-:W-:-:S04]  /*0250*/  LOP3.LUT R5, R4, 0xf, RZ, 0xc0, !PT ;  /* 0x0000000f04057812 */ /* 0x000fc800078ec0ff */
[----:B------:R-:W-:-:S03]  /*0260*/  ISETP.NE.AND P0, PT, R5, RZ, PT ;  /* 0x000000ff0500720c */ /* 0x000fc60003f05270 */
[----:B------:R-:W-:Y:S10]  /*0270*/  @!P1 BRA `(.L_x_37) ;  /* 0x0000000000bc9947 */ /* 0x000ff40003800000 */
[----:B------:R-:W0:Y:S01]  /*0280*/  LDCU.64 UR4, c[0x0][0x380] ;  /* 0x00007000ff0477ac */ /* 0x000e220008000a00 */
[----:B------:R-:W-:Y:S01]  /*0290*/  IMAD.WIDE.U32 R6, R2, 0x8, RZ ;  /* 0x0000000802067825 */ /* 0x000fe200078e00ff */
[----:B------:R-:W-:-:S03]  /*02a0*/  LOP3.LUT R26, R4, 0xfffff0, RZ, 0xc0, !PT ;  /* 0x00fffff0041a7812 */ /* 0x000fc600078ec0ff */
[----:B------:R-:W-:Y:S02]  /*02b0*/  IMAD.U32 R11, RZ, RZ, UR18 ;  /* 0x00000012ff0b7e24 */ /* 0x000fe4000f8e00ff */
[----:B------:R-:W-:Y:S02]  /*02c0*/  IMAD.MOV R26, RZ, RZ, -R26 ;  /* 0x000000ffff1a7224 */ /* 0x000fe400078e0a1a */
[----:B------:R-:W-:-:S03]  /*02d0*/  IMAD.WIDE.U32 R6, R11, 0x7000, R6 ;  /* 0x000070000b067825 */ /* 0x000fc600078e0006 */
[----:B0-----:R-:W-:-:S04]  /*02e0*/  IADD3 R6, P1, PT, R6, UR4, RZ ;  /* 0x0000000406067c10 */ /* 0x001fc8000ff3e0ff */
[----:B------:R-:W-:-:S04]  /*02f0*/  IADD3 R6, P2, PT, R6, 0x8000, RZ ;  /* 0x0000800006067810 */ /* 0x000fc80007f5e0ff */
[----:B------:R-:W-:-:S09]  /*0300*/  IADD3.X R7, PT, PT, RZ, UR5, R7, P2, P1 ;  /* 0x00000005ff077c10 */ /* 0x000fd200097e2407 */
.L_x_38:
[----:B------:R-:W2:Y:S04]  /*0310*/  LDG.E.64 R10, desc[UR16][R6.64+-0x8000] ;  /* 0xff800010060a7981 */ /* 0x000ea8000c1e1b00 */
[----:B------:R-:W3:Y:S04]  /*0320*/  LDG.E.64 R12, desc[UR16][R6.64+-0x7000] ;  /* 0xff900010060c7981 */ /* 0x000ee8000c1e1b00 */
[----:B------:R-:W4:Y:S04]  /*0330*/  LDG.E.64 R14, desc[UR16][R6.64+-0x6000] ;  /* 0xffa00010060e7981 */ /* 0x000f28000c1e1b00 */
[----:B------:R-:W4:Y:S04]  /*0340*/  LDG.E.64 R16, desc[UR16][R6.64+-0x5000] ;  /* 0xffb0001006107981 */ /* 0x000f28000c1e1b00 */
[----:B------:R-:W4:Y:S04]  /*0350*/  LDG.E.64 R18, desc[UR16][R6.64+-0x4000] ;  /* 0xffc0001006127981 */ /* 0x000f28000c1e1b00 */
[----:B------:R-:W4:Y:S04]  /*0360*/  LDG.E.64 R20, desc[UR16][R6.64+-0x3000] ;  /* 0xffd0001006147981 */ /* 0x000f28000c1e1b00 */
[----:B------:R-:W4:Y:S04]  /*0370*/  LDG.E.64 R24, desc[UR16][R6.64+-0x2000] ;  /* 0xffe0001006187981 */ /* 0x000f28000c1e1b00 */
[----:B------:R-:W4:Y:S01]  /*0380*/  LDG.E.64 R22, desc[UR16][R6.64+-0x1000] ;  /* 0xfff0001006167981 */ /* 0x000f22000c1e1b00 */
[----:B--2--5:R-:W-:-:S03]  /*0390*/  DADD R10, R10, R8 ;  /* 0x000000000a0a7229 */ /* 0x024fc60000000008 */
[----:B------:R-:W2:Y:S05]  /*03a0*/  LDG.E.64 R8, desc[UR16][R6.64] ;  /* 0x0000001006087981 */ /* 0x000eaa000c1e1b00 */
[----:B---3--:R-:W-:Y:S02]  /*03b0*/  DADD R12, R10, R12 ;  /* 0x000000000a0c7229 */ /* 0x008fe4000000000c */
[----:B------:R-:W3:Y:S06]  /*03c0*/  LDG.E.64 R10, desc[UR16][R6.64+0x1000] ;  /* 0x00100010060a7981 */ /* 0x000eec000c1e1b00 */
[----:B----4-:R-:W-:-:S02]  /*03d0*/  DADD R14, R12, R14 ;  /* 0x000000000c0e7229 */ /* 0x010fc4000000000e */
[----:B------:R-:W4:Y:S06]  /*03e0*/  LDG.E.64 R12, desc[UR16][R6.64+0x2000] ;  /* 0x00200010060c7981 */ /* 0x000f2c000c1e1b00 */
[----:B------:R-:W-:Y:S02]  /*03f0*/  DADD R16, R14, R16 ;  /* 0x000000000e107229 */ /* 0x000fe40000000010 */
[----:B------:R-:W4:Y:S06]  /*0400*/  LDG.E.64 R14, desc[UR16][R6.64+0x3000] ;  /* 0x00300010060e7981 */ /* 0x000f2c000c1e1b00 */
[----:B------:R-:W-:-:S02]  /*0410*/  DADD R18, R16, R18 ;  /* 0x0000000010127229 */ /* 0x000fc40000000012 */
[----:B------:R-:W4:Y:S06]  /*0420*/  LDG.E.64 R16, desc[UR16][R6.64+0x4000] ;  /* 0x0040001006107981 */ /* 0x000f2c000c1e1b00 */
[----:B------:R-:W-:Y:S02]  /*0430*/  DADD R20, R18, R20 ;  /* 0x0000000012147229 */ /* 0x000fe40000000014 */
[----:B------:R-:W4:Y:S06]  /*0440*/  LDG.E.64 R18, desc[UR16][R6.64+0x5000] ;  /* 0x0050001006127981 */ /* 0x000f2c000c1e1b00 */
[----:B------:R-:W-:-:S02]  /*0450*/  DADD R24, R20, R24 ;  /* 0x0000000014187229 */ /* 0x000fc40000000018 */
[----:B------:R-:W4:Y:S06]  /*0460*/  LDG.E.64 R20, desc[UR16][R6.64+0x6000] ;  /* 0x0060001006147981 */ /* 0x000f2c000c1e1b00 */
[----:B------:R-:W-:Y:S02]  /*0470*/  DADD R22, R24, R22 ;  /* 0x0000000018167229 */ /* 0x000fe40000000016 */
[----:B------:R0:W4:Y:S01]  /*0480*/  LDG.E.64 R24, desc[UR16][R6.64+0x7000] ;  /* 0x0070001006187981 */ /* 0x000122000c1e1b00 */
[----:B------:R-:W-:Y:S02]  /*0490*/  VIADD R26, R26, 0x10 ;  /* 0x000000101a1a7836 */ /* 0x000fe40000000000 */
[----:B------:R-:W-:-:S03]  /*04a0*/  VIADD R2, R2, 0x2000 ;  /* 0x0000200002027836 */ /* 0x000fc60000000000 */
[----:B------:R-:W-:Y:S02]  /*04b0*/  ISETP.NE.AND P1, PT, R26, RZ, PT ;  /* 0x000000ff1a00720c */ /* 0x000fe40003f25270 */
[----:B0-----:R-:W-:-:S05]  /*04c0*/  IADD3 R6, P2, PT, R6, 0x10000, RZ ;  /* 0x0001000006067810 */ /* 0x001fca0007f5e0ff */
[----:B------:R-:W-:Y:S01]  /*04d0*/  IMAD.X R7, RZ, RZ, R7, P2 ;  /* 0x000000ffff077224 */ /* 0x000fe200010e0607 */
[----:B--2---:R-:W-:-:S08]  /*04e0*/  DADD R8, R22, R8 ;  /* 0x0000000016087229 */ /* 0x004fd00000000008 */
[----:B---3--:R-:W-:-:S08]  /*04f0*/  DADD R8, R8, R10 ;  /* 0x0000000008087229 */ /* 0x008fd0000000000a */
[----:B----4-:R-:W-:-:S08]  /*0500*/  DADD R8, R8, R12 ;  /* 0x0000000008087229 */ /* 0x010fd0000000000c */
[----:B------:R-:W-:-:S08]  /*0510*/  DADD R8, R8, R14 ;  /* 0x0000000008087229 */ /* 0x000fd0000000000e */
[----:B------:R-:W-:-:S08]  /*0520*/  DADD R8, R8, R16 ;  /* 0x0000000008087229 */ /* 0x000fd00000000010 */
[----:B------:R-:W-:-:S08]  /*0530*/  DADD R8, R8, R18 ;  /* 0x0000000008087229 */ /* 0x000fd00000000012 */
[----:B------:R-:W-:-:S08]  /*0540*/  DADD R8, R8, R20 ;  /* 0x0000000008087229 */ /* 0x000fd00000000014 */
[----:B------:R-:W-:Y:S01]  /*0550*/  DADD R8, R8, R24 ;  /* 0x0000000008087229 */ /* 0x000fe20000000018 */
[----:B------:R-:W-:Y:S10]  /*0560*/  @P1 BRA `(.L_x_38) ;  /* 0xfffffffc00681947 */ /* 0x000ff4000383ffff */
.L_x_37:
[----:B------:R-:W-:Y:S05]  /*0570*/  BSYNC.RECONVERGENT B2 ;  /* 0x0000000000027941 */ /* 0x000fea0003800200 */
.L_x_36:
[----:B------:R-:W-:Y:S05]  /*0580*/  @!P0 BRA `(.L_x_35) ;  /* 0x0000000000f48947 */ /* 0x000fea0003800000 */
[----:B------:R-:W-:Y:S01]  /*0590*/  ISETP.GE.U32.AND P1, PT, R5, 0x8, PT ;  /* 0x000000080500780c */ /* 0x000fe20003f26070 */
[----:B------:R-:W-:Y:S01]  /*05a0*/  BSSY.RECONVERGENT B2, `(.L_x_39) ;  /* 0x000001a000027945 */ /* 0x000fe20003800200 */
[----:B------:R-:W-:-:S04]  /*05b0*/  LOP3.LUT R26, R4, 0x7, RZ, 0xc0, !PT ;  /* 0x00000007041a7812 */ /* 0x000fc800078ec0ff */
[----:B------:R-:W-:-:S07]  /*05c0*/  ISETP.NE.AND P0, PT, R26, RZ, PT ;  /* 0x000000ff1a00720c */ /* 0x000fce0003f05270 */
[----:B------:R-:W-:Y:S06]  /*05d0*/  @!P1 BRA `(.L_x_40) ;  /* 0x0000000000589947 */ /* 0x000fec0003800000 */
[----:B------:R-:W0:Y:S01]  /*05e0*/  LDCU.64 UR4, c[0x0][0x380] ;  /* 0x00007000ff0477ac */ /* 0x000e220008000a00 */
[----:B------:R-:W-:-:S04]  /*05f0*/  IADD3 R5, P1, PT, R2, UR9, RZ ;  /* 0x0000000902057c10 */ /* 0x000fc8000ff3e0ff */
[----:B------:R-:W-:Y:S02]  /*0600*/  LEA.HI.X.SX32 R6, R2, RZ, 0x1, P1 ;  /* 0x000000ff02067211 */ /* 0x000fe400008f0eff */
[----:B0-----:R-:W-:-:S04]  /*0610*/  LEA R24, P1, R5, UR4, 0x3 ;  /* 0x0000000405187c11 */ /* 0x001fc8000f8218ff */
[----:B------:R-:W-:-:S05]  /*0620*/  LEA.HI.X R25, R5, UR5, R6, 0x3, P1 ;  /* 0x0000000505197c11 */ /* 0x000fca00088f1c06 */
        /* <DEDUP_REMOVED lines=17> */
.L_x_40:
[----:B------:R-:W-:Y:S05]  /*0740*/  BSYNC.RECONVERGENT B2 ;  /* 0x0000000000027941 */ /* 0x000fea0003800200 */
.L_x_39:
        /* <DEDUP_REMOVED lines=14> */
[----:B------:R-:W4:Y:S01]  /*0830*/  LDG.E.64 R14, desc[UR16][R4.64+0x3000] ;  /* 0x00300010040e7981 */ /* 0x000f22000c1e1b00 */
[----:B------:R-:W-:Y:S01]  /*0840*/  VIADD R2, R2, 0x800 ;  /* 0x0000080002027836 */ /* 0x000fe20000000000 */
[----:B--2--5:R-:W-:-:S08]  /*0850*/  DADD R6, R8, R6 ;  /* 0x0000000008067229 */ /* 0x024fd00000000006 */
[----:B---3--:R-:W-:-:S08]  /*0860*/  DADD R6, R6, R10 ;  /* 0x0000000006067229 */ /* 0x008fd0000000000a */
[----:B----4-:R-:W-:-:S08]  /*0870*/  DADD R6, R6, R12 ;  /* 0x0000000006067229 */ /* 0x010fd0000000000c */
[----:B------:R-:W-:-:S11]  /*0880*/  DADD R8, R6, R14 ;  /* 0x0000000006087229 */ /* 0x000fd6000000000e */
.L_x_42:
[----:B------:R-:W-:Y:S05]  /*0890*/  BSYNC.RECONVERGENT B2 ;  /* 0x0000000000027941 */ /* 0x000fea0003800200 */
.L_x_41:
[----:B------:R-:W-:Y:S05]  /*08a0*/  @!P0 BRA `(.L_x_35) ;  /* 0x00000000002c8947 */ /* 0x000fea0003800000 */
[----:B------:R-:W0:Y:S01]  /*08b0*/  LDC.64 R4, c[0x0][0x380] ;  /* 0x0000e000ff047b82 */ /* 0x000e220000000a00 */
[----:B------:R-:W-:Y:S02]  /*08c0*/  IMAD.U32 R7, RZ, RZ, UR18 ;  /* 0x00000012ff077e24 */ /* 0x000fe4000f8e00ff */
[----:B------:R-:W-:Y:S02]  /*08d0*/  IMAD.MOV R10, RZ, RZ, -R16 ;  /* 0x000000ffff0a7224 */ /* 0x000fe400078e0a10 */
[----:B0-----:R-:W-:-:S07]  /*08e0*/  IMAD.WIDE.U32 R4, R7, 0x7000, R4 ;  /* 0x0000700007047825 */ /* 0x001fce00078e0004 */
.L_x_43:
[----:B------:R-:W-:-:S06]  /*08f0*/  IMAD.WIDE R6, R2, 0x8, R4 ;  /* 0x0000000802067825 */ /* 0x000fcc00078e0204 */
[----:B------:R-:W2:Y:S01]  /*0900*/  LDG.E.64 R6, desc[UR16][R6.64] ;  /* 0x0000001006067981 */ /* 0x000ea2000c1e1b00 */
[----:B------:R-:W-:Y:S02]  /*0910*/  VIADD R10, R10, 0x1 ;  /* 0x000000010a0a7836 */ /* 0x000fe40000000000 */
[----:B------:R-:W-:-:S03]  /*0920*/  VIADD R2, R2, 0x200 ;  /* 0x0000020002027836 */ /* 0x000fc60000000000 */
[----:B------:R-:W-:Y:S01]  /*0930*/  ISETP.NE.AND P0, PT, R10, RZ, PT ;  /* 0x000000ff0a00720c */ /* 0x000fe20003f05270 */
[----:B--2--5:R-:W-:-:S12]  /*0940*/  DADD R8, R6, R8 ;  /* 0x0000000006087229 */ /* 0x024fd80000000008 */
[----:B------:R-:W-:Y:S05]  /*0950*/  @P0 BRA `(.L_x_43) ;  /* 0xfffffffc00e40947 */ /* 0x000fea000383ffff */
.L_x_35:
[----:B------:R-:W-:Y:S05]  /*0960*/  BSYNC.RECONVERGENT B1 ;  /* 0x0000000000017941 */ /* 0x000fea0003800200 */
.L_x_34:
        /* <DEDUP_REMOVED lines=12> */
[----:B------:R-:W-:-:S03]  /*0a30*/  @!P1 SHF.R.U32.HI R3, RZ, 0x2, R0 ;  /* 0x00000002ff039819 */ /* 0x000fc60000011600 */
[----:B------:R-:W0:Y:S01]  /*0a40*/  SHFL.DOWN PT, R5, R7, 0x2, 0x1f ;  /* 0x08401f0007057f89 */ /* 0x000e2200000e0000 */
[----:B------:R-:W-:Y:S01]  /*0a50*/  @!P1 LOP3.LUT R3, R3, 0xf8, RZ, 0xc0, !PT ;  /* 0x000000f803039812 */ /* 0x000fe200078ec0ff */
        /* <DEDUP_REMOVED lines=14> */
[----:B-1----:R-:W-:-:S05]  /*0b40*/  @!P1 LEA R10, R13, R10, 0x18 ;  /* 0x0000000a0d0a9211 */ /* 0x002fca00078ec0ff */
[----:B------:R-:W-:Y:S01]  /*0b50*/  @!P1 IMAD.IADD R3, R3, 0x1, R10 ;  /* 0x0000000103039824 */ /* 0x000fe200078e020a */
[----:B0-----:R-:W-:-:S10]  /*0b60*/  DADD R4, R4, R8 ;  /* 0x0000000004047229 */ /* 0x001fd40000000008 */
[----:B------:R-:W-:Y:S02]  /*0b70*/  FSEL R6, R8, R4, P0 ;  /* 0x0000000408067208 */ /* 0x000fe40000000000 */
[----:B------:R-:W-:Y:S02]  /*0b80*/  FSEL R7, R9, R5, P0 ;  /* 0x0000000509077208 */ /* 0x000fe40000000000 */
[----:B------:R-:W-:Y:S01]  /*0b90*/  ISETP.NE.AND P0, PT, R0, RZ, PT ;  /* 0x000000ff0000720c */ /* 0x000fe20003f05270 */
[----:B------:R-:W-:Y:S04]  /*0ba0*/  SHFL.DOWN PT, R4, R6, 0x10, 0x1f ;  /* 0x0a001f0006047f89 */ /* 0x000fe800000e0000 */
[----:B------:R-:W0:Y:S02]  /*0bb0*/  SHFL.DOWN PT, R5, R7, 0x10, 0x1f ;  /* 0x0a001f0007057f89 */ /* 0x000e2400000e0000 */
        /* <DEDUP_REMOVED lines=10> */
[----:B--2---:R-:W0:Y:S04]  /*0c60*/  LDS.64 R2, [UR4+0x18] ;  /* 0x00001804ff027984 */ /* 0x004e280008000a00 */
        /* <DEDUP_REMOVED lines=23> */
.L_x_44:
[----:B------:R-:W-:-:S05]  /*0de0*/  LOP3.LUT R2, R0, 0x3e0, RZ, 0xc0, !PT ;  /* 0x000003e000027812 */ /* 0x000fca00078ec0ff */
[----:B------:R-:W-:Y:S01]  /*0df0*/  VIADD R4, R2, 0x20 ;  /* 0x0000002002047836 */ /* 0x000fe20000000000 */
[----:B------:R-:W-:-:S04]  /*0e00*/  LOP3.LUT R2, RZ, R2, RZ, 0x33, !PT ;  /* 0x00000002ff027212 */ /* 0x000fc800078e33ff */
[----:B------:R-:W-:Y:S01]  /*0e10*/  ISETP.GT.AND P0, PT, R4, R3, PT ;  /* 0x000000030400720c */ /* 0x000fe20003f04270 */
[----:B------:R-:W-:-:S05]  /*0e20*/  IMAD.IADD R2, R3, 0x1, R2 ;  /* 0x0000000103027824 */ /* 0x000fca00078e0202 */
[----:B------:R-:W-:Y:S02]  /*0e30*/  SEL R5, R2, 0x1f, P0 ;  /* 0x0000001f02057807 */ /* 0x000fe40000000000 */
[----:B------:R-:W0:Y:S03]  /*0e40*/  S2R R2, SR_LANEID ;  /* 0x0000000000027919 */ /* 0x000e260000000000 */
[----:B-----5:R-:W-:Y:S04]  /*0e50*/  SHFL.DOWN PT, R6, R8, 0x1, R5 ;  /* 0x0820000008067989 */ /* 0x020fe800000e0005 */
[----:B------:R-:W1:Y:S02]  /*0e60*/  SHFL.DOWN PT, R7, R9, 0x1, R5 ;  /* 0x0820000009077989 */ /* 0x000e6400000e0005 */
[----:B-1----:R-:W-:Y:S01]  /*0e70*/  DADD R6, R6, R8 ;  /* 0x0000000006067229 */ /* 0x002fe20000000008 */
[C---:B0-----:R-:W-:Y:S01]  /*0e80*/  ISETP.GE.AND P0, PT, R2.reuse, R5, PT ;  /* 0x000000050200720c */ /* 0x041fe20003f06270 */
[C---:B------:R-:W-:Y:S01]  /*0e90*/  VIADD R4, R2.reuse, 0x2 ;  /* 0x0000000202047836 */ /* 0x040fe20000000000 */
[----:B------:R-:W-:-:S07]  /*0ea0*/  ISETP.NE.AND P1, PT, R2, RZ, PT ;  /* 0x000000ff0200720c */ /* 0x000fce0003f25270 */
[----:B------:R-:W-:Y:S02]  /*0eb0*/  FSEL R10, R6, R8, !P0 ;  /* 0x00000008060a7208 */ /* 0x000fe40004000000 */
[----:B------:R-:W-:Y:S02]  /*0ec0*/  FSEL R11, R7, R9, !P0 ;  /* 0x00000009070b7208 */ /* 0x000fe40004000000 */
[----:B------:R-:W-:Y:S01]  /*0ed0*/  ISETP.GT.AND P0, PT, R4, R5, PT ;  /* 0x000000050400720c */ /* 0x000fe20003f04270 */
[----:B------:R-:W-:Y:S01]  /*0ee0*/  SHFL.DOWN PT, R6, R10, 0x2, R5 ;  /* 0x084000000a067989 */ /* 0x000fe200000e0005 */
[----:B------:R-:W-:-:S03]  /*0ef0*/  VIADD R4, R2, 0x4 ;  /* 0x0000000402047836 */ /* 0x000fc60000000000 */
[----:B------:R-:W0:Y:S02]  /*0f00*/  SHFL.DOWN PT, R7, R11, 0x2, R5 ;  /* 0x084000000b077989 */ /* 0x000e2400000e0005 */
[----:B0-----:R-:W-:-:S10]  /*0f10*/  DADD R6, R6, R10 ;  /* 0x0000000006067229 */ /* 0x001fd4000000000a */
[----:B------:R-:W-:Y:S02]  /*0f20*/  FSEL R12, R10, R6, P0 ;  /* 0x000000060a0c7208 */ /* 0x000fe40000000000 */
[----:B------:R-:W-:Y:S02]  /*0f30*/  FSEL R13, R11, R7, P0 ;  /* 0x000000070b0d7208 */ /* 0x000fe40000000000 */
[----:B------:R-:W-:Y:S01]  /*0f40*/  ISETP.GT.AND P0, PT, R4, R5, PT ;  /* 0x000000050400720c */ /* 0x000fe20003f04270 */
[----:B------:R-:W-:Y:S01]  /*0f50*/  SHFL.DOWN PT, R6, R12, 0x4, R5 ;  /* 0x088000000c067989 */ /* 0x000fe200000e0005 */
[C---:B------:R-:W-:Y:S02]  /*0f60*/  VIADD R4, R2.reuse, 0x8 ;  /* 0x0000000802047836 */ /* 0x040fe40000000000 */
[----:B------:R-:W-:Y:S01]  /*0f70*/  VIADD R2, R2, 0x10 ;  /* 0x0000001002027836 */ /* 0x000fe20000000000 */
[----:B------:R-:W0:Y:S02]  /*0f80*/  SHFL.DOWN PT, R7, R13, 0x4, R5 ;  /* 0x088000000d077989 */ /* 0x000e2400000e0005 */
[----:B0-----:R-:W-:-:S10]  /*0f90*/  DADD R6, R6, R12 ;  /* 0x0000000006067229 */ /* 0x001fd4000000000c */
[----:B------:R-:W-:Y:S02]  /*0fa0*/  FSEL R8, R12, R6, P0 ;  /* 0x000000060c087208 */ /* 0x000fe40000000000 */
[----:B------:R-:W-:Y:S02]  /*0fb0*/  FSEL R9, R13, R7, P0 ;  /* 0x000000070d097208 */ /* 0x000fe40000000000 */
[----:B------:R-:W-:Y:S01]  /*0fc0*/  ISETP.GT.AND P0, PT, R4, R5, PT ;  /* 0x000000050400720c */ /* 0x000fe20003f04270 */
[----:B------:R-:W-:Y:S01]  /*0fd0*/  SHFL.DOWN PT, R6, R8, 0x8, R5 ;  /* 0x0900000008067989 */ /* 0x000fe200000e0005 */
[----:B------:R-:W-:-:S03]  /*0fe0*/  @!P1 SHF.R.U32.HI R4, RZ, 0x2, R0 ;  /* 0x00000002ff049819 */ /* 0x000fc60000011600 */
[----:B------:R-:W0:Y:S01]  /*0ff0*/  SHFL.DOWN PT, R7, R9, 0x8, R5 ;  /* 0x0900000009077989 */ /* 0x000e2200000e0005 */
[----:B------:R-:W-:Y:S01]  /*1000*/  @!P1 LOP3.LUT R4, R4, 0xf8, RZ, 0xc0, !PT ;  /* 0x000000f804049812 */ /* 0x000fe200078ec0ff */
[----:B------:R-:W1:Y:S01]  /*1010*/  @!P1 S2R R13, SR_CgaCtaId ;  /* 0x00000000000d9919 */ /* 0x000e620000008800 */
[----:B0-----:R-:W-:-:S10]  /*1020*/  DADD R6, R6, R8 ;  /* 0x0000000006067229 */ /* 0x001fd40000000008 */
[----:B------:R-:W-:Y:S02]  /*1030*/  FSEL R10, R8, R6, P0 ;  /* 0x00000006080a7208 */ /* 0x000fe40000000000 */
[----:B------:R-:W-:Y:S02]  /*1040*/  FSEL R11, R9, R7, P0 ;  /* 0x00000007090b7208 */ /* 0x000fe40000000000 */
[----:B------:R-:W-:Y:S01]  /*1050*/  @!P1 MOV R8, 0x400 ;  /* 0x0000040000089802 */ /* 0x000fe20000000f00 */
[----:B------:R-:W-:Y:S01]  /*1060*/  SHFL.DOWN PT, R6, R10, 0x10, R5 ;  /* 0x0a0000000a067989 */ /* 0x000fe200000e0005 */
[----:B------:R-:W-:Y:S02]  /*1070*/  ISETP.GT.AND P0, PT, R2, R5, PT ;  /* 0x000000050200720c */ /* 0x000fe40003f04270 */
[----:B-1----:R-:W-:Y:S01]  /*1080*/  @!P1 LEA R13, R13, R8, 0x18 ;  /* 0x000000080d0d9211 */ /* 0x002fe200078ec0ff */
[----:B------:R-:W0:Y:S04]  /*1090*/  SHFL.DOWN PT, R7, R11, 0x10, R5 ;  /* 0x0a0000000b077989 */ /* 0x000e2800000e0005 */
[----:B------:R-:W-:Y:S01]  /*10a0*/  @!P1 IMAD.IADD R13, R4, 0x1, R13 ;  /* 0x00000001040d9824 */ /* 0x000fe200078e020d */
[----:B0-----:R-:W-:-:S10]  /*10b0*/  DADD R6, R6, R10 ;  /* 0x0000000006067229 */ /* 0x001fd4000000000a */
[----:B------:R-:W-:Y:S02]  /*10c0*/  FSEL R8, R10, R6, P0 ;  /* 0x000000060a087208 */ /* 0x000fe40000000000 */
[----:B------:R-:W-:Y:S02]  /*10d0*/  FSEL R9, R11, R7, P0 ;  /* 0x000000070b097208 */ /* 0x000fe40000000000 */
[----:B------:R-:W-:-:S03]  /*10e0*/  ISETP.NE.AND P0, PT, R0, RZ, PT ;  /* 0x000000ff0000720c */ /* 0x000fc60003f05270 */
[----:B------:R1:W-:Y:S01]  /*10f0*/  @!P1 STS.64 [R13+0x10], R8 ;  /* 0x000010080d009388 */ /* 0x0003e20000000a00 */
[----:B------:R-:W-:Y:S09]  /*1100*/  BAR.SYNC.DEFER_BLOCKING 0x0 ;  /* 0x0000000000007b1d */ /* 0x000ff20000010000 */
[----:B------:R-:W-:Y:S05]  /*1110*/  @P0 BRA `(.L_x_45) ;  /* 0x0000001400a00947 */ /* 0x000fea0003800000 */
[----:B------:R-:W0:Y:S01]  /*1120*/  S2UR UR5, SR_CgaCtaId ;  /* 0x00000000000579c3 */ /* 0x000e220000008800 */
[----:B------:R-:W-:Y:S01]  /*1130*/  UMOV UR4, 0x400 ;  /* 0x0000040000047882 */ /* 0x000fe20000000000 */
[----:B------:R-:W-:Y:S01]  /*1140*/  ISETP.GT.AND P1, PT, R3, 0x20, PT ;  /* 0x000000200300780c */ /* 0x000fe20003f24270 */
[----:B0-----:R-:W-:-:S09]  /*1150*/  ULEA UR4, UR5, UR4, 0x18 ;  /* 0x0000000405047291 */ /* 0x001fd2000f8ec0ff */
[----:B------:R-:W0:Y:S04]  /*1160*/  LDS.64 R10, [UR4+0x18] ;  /* 0x00001804ff0a7984 */ /* 0x000e280008000a00 */
[----:B------:R-:W2:Y:S01]  /*1170*/  LDS.128 R4, [UR4+0x20] ;  /* 0x00002004ff047984 */ /* 0x000ea20008000c00 */
[----:B0-----:R-:W-:-:S10]  /*1180*/  DADD R10, R8, R10 ;  /* 0x00000000080a7229 */ /* 0x001fd4000000000a */
[----:B------:R-:W-:Y:S02]  /*1190*/  FSEL R12, R10, R8, P1 ;  /* 0x000000080a0c7208 */ /* 0x000fe40000800000 */
[----:B-1----:R-:W-:Y:S02]  /*11a0*/  FSEL R13, R11, R9, P1 ;  /* 0x000000090b0d7208 */ /* 0x002fe40000800000 */
[----:B------:R-:W0:Y:S01]  /*11b0*/  LDS.128 R8, [UR4+0x30] ;  /* 0x00003004ff087984 */ /* 0x000e220008000c00 */
[----:B------:R-:W-:-:S03]  /*11c0*/  ISETP.GT.AND P1, PT, R3, 0x40, PT ;  /* 0x000000400300780c */ /* 0x000fc60003f24270 */
        /* <DEDUP_REMOVED lines=61> */
.L_x_31:
[----:B------:R-:W0:Y:S01]  /*15a0*/  S2R R0, SR_TID.X ;  /* 0x0000000000007919 */ /* 0x000e220000002100 */
[----:B------:R-:W1:Y:S01]  /*15b0*/  LDC.64 R4, c[0x0][0x380] ;  /* 0x0000e000ff047b82 */ /* 0x000e620000000a00 */
[----:B0-----:R-:W-:-:S04]  /*15c0*/  VIADD R21, R0, UR9 ;  /* 0x0000000900157c36 */ /* 0x001fc80008000000 */
[----:B-1----:R-:W-:-:S05]  /*15d0*/  IMAD.WIDE.U32 R20, R21, 0x8, R4 ;  /* 0x0000000815147825 */ /* 0x002fca00078e0004 */
[----:B------:R-:W2:Y:S04]  /*15e0*/  LDG.E.64 R14, desc[UR16][R20.64] ;  /* 0x00000010140e7981 */ /* 0x000ea8000c1e1b00 */
[----:B------:R-:W2:Y:S04]  /*15f0*/  LDG.E.64 R16, desc[UR16][R20.64+0x1000] ;  /* 0x0010001014107981 */ /* 0x000ea8000c1e1b00 */
[----:B------:R-:W3:Y:S04]  /*1600*/  LDG.E.64 R18, desc[UR16][R20.64+0x2000] ;  /* 0x0020001014127981 */ /* 0x000ee8000c1e1b00 */
[----:B------:R-:W4:Y:S04]  /*1610*/  LDG.E.64 R10, desc[UR16][R20.64+0x3000] ;  /* 0x00300010140a7981 */ /* 0x000f28000c1e1b00 */
[----:B------:R-:W5:Y:S04]  /*1620*/  LDG.E.64 R6, desc[UR16][R20.64+0x4000] ;  /* 0x0040001014067981 */ /* 0x000f68000c1e1b00 */
[----:B------:R-:W5:Y:S04]  /*1630*/  LDG.E.64 R4, desc[UR16][R20.64+0x5000] ;  /* 0x0050001014047981 */ /* 0x000f68000c1e1b00 */
[----:B------:R-:W5:Y:S01]  /*1640*/  LDG.E.64 R8, desc[UR16][R20.64+0x6000] ;  /* 0x0060001014087981 */ /* 0x000f62000c1e1b00 */
[----:B------:R-:W-:-:S04]  /*1650*/  ISETP.GE.U32.AND P0, PT, R13, UR5, PT ;  /* 0x000000050d007c0c */ /* 0x000fc8000bf06070 */
[----:B------:R-:W-:Y:S01]  /*1660*/  ISETP.GE.U32.AND.EX P0, PT, R2, UR4, PT, P0 ;  /* 0x0000000402007c0c */ /* 0x000fe2000bf06100 */
[----:B--2---:R-:W-:-:S08]  /*1670*/  DADD R14, R14, R16 ;  /* 0x000000000e0e7229 */ /* 0x004fd00000000010 */
[----:B---3--:R-:W-:-:S08]  /*1680*/  DADD R14, R18, R14 ;  /* 0x00000000120e7229 */ /* 0x008fd0000000000e */
[----:B----4-:R-:W-:-:S08]  /*1690*/  DADD R10, R10, R14 ;  /* 0x000000000a0a7229 */ /* 0x010fd0000000000e */
[----:B-----5:R-:W-:-:S08]  /*16a0*/  DADD R6, R6, R10 ;  /* 0x0000000006067229 */ /* 0x020fd0000000000a */
[----:B------:R-:W-:-:S08]  /*16b0*/  DADD R4, R4, R6 ;  /* 0x0000000004047229 */ /* 0x000fd00000000006 */
[----:B------:R-:W-:Y:S01]  /*16c0*/  DADD R8, R8, R4 ;  /* 0x0000000008087229 */ /* 0x000fe20000000004 */
[----:B------:R-:W-:Y:S10]  /*16d0*/  @!P0 BRA `(.L_x_46) ;  /* 0x0000000c001c8947 */ /* 0x000ff40003800000 */
[----:B------:R-:W-:Y:S01]  /*16e0*/  UIADD3 UR7, UP0, UPT, UR5, UR9, URZ ;  /* 0x0000000905077290 */ /* 0x000fe2000ff1e0ff */
[----:B------:R-:W-:Y:S01]  /*16f0*/  IADD3 R23, P1, PT, R12, -0xe00, RZ ;  /* 0xfffff2000c177810 */ /* 0x000fe20007f3e0ff */
[----:B------:R-:W0:Y:S01]  /*1700*/  LDCU.64 UR12, c[0x0][0x380] ;  /* 0x00007000ff0c77ac */ /* 0x000e220008000a00 */
[----:B------:R-:W-:Y:S02]  /*1710*/  LOP3.LUT R5, RZ, R0, RZ, 0x33, !PT ;  /* 0x00000000ff057212 */ /* 0x000fe400078e33ff */
[----:B------:R-:W-:Y:S01]  /*1720*/  IADD3.X R22, PT, PT, R3, -0x1, RZ, P1, !PT ;  /* 0xffffffff03167810 */ /* 0x000fe20000ffe4ff */
[----:B------:R-:W-:Y:S01]  /*1730*/  UIADD3.X UR8, UPT, UPT, URZ, UR4, URZ, UP0, !UPT ;  /* 0x00000004ff087290 */ /* 0x000fe200087fe4ff */
[----:B------:R-:W-:Y:S01]  /*1740*/  ISETP.LT.U32.AND P0, PT, R23, UR7, PT ;  /* 0x0000000717007c0c */ /* 0x000fe2000bf01070 */
[----:B------:R-:W-:Y:S01]  /*1750*/  UMOV UR6, UR5 ;  /* 0x0000000500067c82 */ /* 0x000fe20008000000 */
[----:B------:R-:W-:Y:S01]  /*1760*/  IADD3 R7, P2, PT, R0, UR7, RZ ;  /* 0x0000000700077c10 */ /* 0x000fe2000ff5e0ff */
[----:B------:R-:W-:Y:S01]  /*1770*/  UMOV UR4, URZ ;  /* 0x000000ff00047c82 */ /* 0x000fe20008000000 */
[----:B------:R-:W-:Y:S01]  /*1780*/  IADD3 R5, PT, PT, R12, -UR5, R5 ;  /* 0x800000050c057c10 */ /* 0x000fe2000fffe005 */
[----:B------:R-:W-:Y:S01]  /*1790*/  IMAD.U32 R11, RZ, RZ, UR8 ;  /* 0x00000008ff0b7e24 */ /* 0x000fe2000f8e00ff */
[----:B------:R-:W-:Y:S01]  /*17a0*/  UMOV UR10, UR8 ;  /* 0x00000008000a7c82 */ /* 0x000fe20008000000 */
[----:B------:R-:W-:-:S03]  /*17b0*/  IMAD.X R0, RZ, RZ, UR8, P2 ;  /* 0x00000008ff007e24 */ /* 0x000fc600090e06ff */
[----:B------:R-:W-:Y:S02]  /*17c0*/  ISETP.GT.U32.AND.EX P0, PT, R11, R22, PT, P0 ;  /* 0x000000160b00720c */ /* 0x000fe40003f04100 */
[----:B0-----:R-:W-:-:S04]  /*17d0*/  LEA R6, P1, R7, UR12, 0x3 ;  /* 0x0000000c07067c11 */ /* 0x001fc8000f8218ff */
[----:B------:R-:W-:Y:S02]  /*17e0*/  IADD3 R6, P2, PT, R6, 0x8000, RZ ;  /* 0x0000800006067810 */ /* 0x000fe40007f5e0ff */
[----:B------:R-:W-:Y:S01]  /*17f0*/  LEA.HI.X R7, R7, UR13, R0, 0x3, P1 ;  /* 0x0000000d07077c11 */ /* 0x000fe200088f1c00 */
[----:B------:R-:W-:Y:S01]  /*1800*/  VIADD R0, R5, -UR9 ;  /* 0x8000000905007c36 */ /* 0x000fe20008000000 */
[----:B------:R-:W-:-:S03]  /*1810*/  UMOV UR9, UR7 ;  /* 0x0000000700097c82 */ /* 0x000fc60008000000 */
[----:B------:R-:W-:Y:S01]  /*1820*/  IMAD.X R7, RZ, RZ, R7, P2 ;  /* 0x000000ffff077224 */ /* 0x000fe200010e0607 */
[----:B------:R-:W-:Y:S06]  /*1830*/  @P0 BRA `(.L_x_47) ;  /* 0x0000000000b80947 */ /* 0x000fec0003800000 */
[----:B------:R-:W0:Y:S01]  /*1840*/  LDC.64 R2, c[0x0][0x3b8] ;  /* 0x0000ee00ff027b82 */ /* 0x000e220000000a00 */
[----:B------:R-:W1:Y:S01]  /*1850*/  LDCU UR11, c[0x0][0x3c0] ;  /* 0x00007800ff0b77ac */ /* 0x000e620008000800 */
[----:B------:R-:W2:Y:S01]  /*1860*/  LDCU.64 UR12, c[0x0][0x380] ;  /* 0x00007000ff0c77ac */ /* 0x000ea20008000a00 */
[----:B------:R-:W-:Y:S01]  /*1870*/  NOP ;  /* 0x0000000000007918 */ /* 0x000fe20000000000 */
.L_x_48:
[----:B------:R-:W3:Y:S02]  /*1880*/  S2R R4, SR_TID.X ;  /* 0x0000000000047919 */ /* 0x000ee40000002100 */
[----:B---3--:R-:W-:-:S05]  /*1890*/  IADD3 R4, P0, PT, R4, UR7, RZ ;  /* 0x0000000704047c10 */ /* 0x008fca000ff1e0ff */
[----:B------:R-:W-:Y:S01]  /*18a0*/  IMAD.X R5, RZ, RZ, UR8, P0 ;  /* 0x00000008ff057e24 */ /* 0x000fe200080e06ff */
[----:B--2---:R-:W-:-:S04]  /*18b0*/  LEA R24, P0, R4, UR12, 0x3 ;  /* 0x0000000c04187c11 */ /* 0x004fc8000f8018ff */
[----:B------:R-:W-:-:S05]  /*18c0*/  LEA.HI.X R25, R4, UR13, R5, 0x3, P0 ;  /* 0x0000000d04197c11 */ /* 0x000fca00080f1c05 */
[----:B------:R-:W2:Y:S04]  /*18d0*/  LDG.E.64 R12, desc[UR16][R24.64] ;  /* 0x00000010180c7981 */ /* 0x000ea8000c1e1b00 */
[----:B------:R-:W3:Y:S04]  /*18e0*/  LDG.E.64 R14, desc[UR16][R24.64+0x1000] ;  /* 0x00100010180e7981 */ /* 0x000ee8000c1e1b00 */
[----:B------:R-:W4:Y:S04]  /*18f0*/  LDG.E.64 R16, desc[UR16][R24.64+0x2000] ;  /* 0x0020001018107981 */ /* 0x000f28000c1e1b00 */
[----:B------:R-:W5:Y:S04]  /*1900*/  LDG.E.64 R18, desc[UR16][R24.64+0x3000] ;  /* 0x0030001018127981 */ /* 0x000f68000c1e1b00 */
[----:B------:R-:W5:Y:S04]  /*1910*/  LDG.E.64 R20, desc[UR16][R24.64+0x4000] ;  /* 0x0040001018147981 */ /* 0x000f68000c1e1b00 */
[----:B------:R-:W5:Y:S04]  /*1920*/  LDG.E.64 R4, desc[UR16][R24.64+0x5000] ;  /* 0x0050001018047981 */ /* 0x000f68000c1e1b00 */
[----:B------:R-:W5:Y:S01]  /*1930*/  LDG.E.64 R10, desc[UR16][R24.64+0x6000] ;  /* 0x00600010180a7981 */ /* 0x000f62000c1e1b00 */
[----:B-1----:R-:W-:-:S04]  /*1940*/  UIMAD UR14, UR11, 0xe00, URZ ;  /* 0x00000e000b0e78a4 */ /* 0x002fc8000f8e02ff */
[----:B------:R-:W-:Y:S02]  /*1950*/  USHF.R.S32.HI UR15, URZ, 0x1f, UR14 ;  /* 0x0000001fff0f7899 */ /* 0x000fe4000801140e */
[----:B------:R-:W-:-:S04]  /*1960*/  UIADD3 UR5, UP0, UPT, UR14, UR9, URZ ;  /* 0x000000090e057290 */ /* 0x000fc8000ff1e0ff */
[----:B------:R-:W-:Y:S01]  /*1970*/  UIADD3.X UR6, UPT, UPT, UR15, UR10, URZ, UP0, !UPT ;  /* 0x0000000a0f067290 */ /* 0x000fe200087fe4ff */
[----:B--2---:R-:W-:-:S08]  /*1980*/  DADD R12, R12, R8 ;  /* 0x000000000c0c7229 */ /* 0x004fd00000000008 */
[----:B---3--:R-:W-:-:S08]  /*1990*/  DADD R12, R14, R12 ;  /* 0x000000000e0c7229 */ /* 0x008fd0000000000c */
[----:B----4-:R-:W-:-:S08]  /*19a0*/  DADD R12, R16, R12 ;  /* 0x00000000100c7229 */ /* 0x010fd0000000000c */
[----:B-----5:R-:W-:-:S08]  /*19b0*/  DADD R12, R18, R12 ;  /* 0x00000000120c7229 */ /* 0x020fd0000000000c */
[----:B------:R-:W-:Y:S01]  /*19c0*/  DADD R20, R20, R12 ;  /* 0x0000000014147229 */ /* 0x000fe2000000000c */
[----:B0-----:R-:W-:-:S05]  /*19d0*/  IMAD.MOV.U32 R12, RZ, RZ, R2 ;  /* 0x000000ffff0c7224 */ /* 0x001fca00078e0002 */
[----:B------:R-:W-:Y:S02]  /*19e0*/  IADD3 R8, P1, PT, R12, -UR7, RZ ;  /* 0x800000070c087c10 */ /* 0x000fe4000ff3e0ff */
[----:B------:R-:W-:Y:S02]  /*19f0*/  DADD R4, R4, R20 ;  /* 0x0000000004047229 */ /* 0x000fe40000000014 */
[----:B------:R-:W-:Y:S02]  /*1a00*/  ISETP.GE.U32.AND P0, PT, R8, UR14, PT ;  /* 0x0000000e08007c0c */ /* 0x000fe4000bf06070 */
[----:B------:R-:W-:-:S04]  /*1a10*/  IADD3.X R8, PT, PT, R3, ~UR8, RZ, P1, !PT ;  /* 0x8000000803087c10 */ /* 0x000fc80008ffe4ff */
[----:B------:R-:W-:Y:S01]  /*1a20*/  ISETP.GE.U32.AND.EX P0, PT, R8, UR15, PT, P0 ;  /* 0x0000000f08007c0c */ /* 0x000fe2000bf06100 */
[----:B------:R-:W-:-:S12]  /*1a30*/  DADD R8, R10, R4 ;  /* 0x000000000a087229 */ /* 0x000fd80000000004 */
[----:B------:R-:W-:Y:S05]  /*1a40*/  @!P0 BRA `(.L_x_46) ;  /* 0x0000000800408947 */ /* 0x000fea0003800000 */
[----:B------:R-:W-:Y:S02]  /*1a50*/  UIADD3 UR7, UP0, UPT, UR14, UR7, URZ ;  /* 0x000000070e077290 */ /* 0x000fe4000ff1e0ff */
[----:B------:R-:W-:Y:S01]  /*1a60*/  IMAD.U32 R5, RZ, RZ, UR14 ;  /* 0x0000000eff057e24 */ /* 0x000fe2000f8e00ff */
[----:B------:R-:W-:Y:S01]  /*1a70*/  UIADD3 UR4, UPT, UPT, UR4, 0x1, URZ ;  /* 0x0000000104047890 */ /* 0x000fe2000fffe0ff */
[----:B------:R-:W-:Y:S01]  /*1a80*/  VIADD R0, R0, -UR14 ;  /* 0x8000000e00007c36 */ /* 0x000fe20008000000 */
[----:B------:R-:W-:Y:S01]  /*1a90*/  UIADD3.X UR8, UPT, UPT, UR15, UR8, URZ, UP0, !UPT ;  /* 0x000000080f087290 */ /* 0x000fe200087fe4ff */
[----:B------:R-:W-:Y:S01]  /*1aa0*/  IMAD.WIDE R6, R5, 0x8, R6 ;  /* 0x0000000805067825 */ /* 0x000fe200078e0206 */
[----:B------:R-:W-:Y:S01]  /*1ab0*/  ISETP.LT.U32.AND P0, PT, R23, UR7, PT ;  /* 0x0000000717007c0c */ /* 0x000fe2000bf01070 */
[----:B------:R-:W-:Y:S01]  /*1ac0*/  UMOV UR9, UR5 ;  /* 0x0000000500097c82 */ /* 0x000fe20008000000 */
[----:B------:R-:W-:Y:S02]  /*1ad0*/  UMOV UR10, UR6 ;  /* 0x00000006000a7c82 */ /* 0x000fe40008000000 */
[----:B------:R-:W-:-:S05]  /*1ae0*/  IMAD.U32 R11, RZ, RZ, UR8 ;  /* 0x00000008ff0b7e24 */ /* 0x000fca000f8e00ff */
[----:B------:R-:W-:-:S13]  /*1af0*/  ISETP.GT.U32.AND.EX P0, PT, R11, R22, PT, P0 ;  /* 0x000000160b00720c */ /* 0x000fda0003f04100 */
[----:B------:R-:W-:Y:S05]  /*1b00*/  @!P0 BRA `(.L_x_48) ;  /* 0xfffffffc005c8947 */ /* 0x000fea000383ffff */
[----:B------:R-:W-:-:S05]  /*1b10*/  UMOV UR6, UR14 ;  /* 0x0000000e00067c82 */ /* 0x000fca0008000000 */
.L_x_47:
[----:B------:R-:W0:Y:S01]  /*1b20*/  S2R R11, SR_TID.X ;  /* 0x00000000000b7919 */ /* 0x000e220000002100 */
[C---:B------:R-:W-:Y:S01]  /*1b30*/  VIADD R2, R12.reuse, -UR7 ;  /* 0x800000070c027c36 */ /* 0x040fe20008000000 */
[----:B------:R-:W-:Y:S01]  /*1b40*/  ISETP.LE.U32.AND P1, PT, R12, UR7, PT ;  /* 0x000000070c007c0c */ /* 0x000fe2000bf23070 */
[----:B------:R-:W-:Y:S01]  /*1b50*/  IMAD.U32 R4, RZ, RZ, UR8 ;  /* 0x00000008ff047e24 */ /* 0x000fe2000f8e00ff */
[----:B------:R-:W-:Y:S02]  /*1b60*/  BSSY.RECONVERGENT B1, `(.L_x_46) ;  /* 0x000007e000017945 */ /* 0x000fe40003800200 */
[----:B0-----:R-:W-:-:S04]  /*1b70*/  ISETP.GE.AND P0, PT, R11, R2, PT ;  /* 0x000000020b00720c */ /* 0x001fc80003f06270 */
[----:B------:R-:W-:-:S13]  /*1b80*/  ISETP.GE.U32.OR.EX P0, PT, R4, R3, P0, P1 ;  /* 0x000000030400720c */ /* 0x000fda0000706510 */
[----:B------:R-:W-:Y:S05]  /*1b90*/  @P0 BRA `(.L_x_49) ;  /* 0x0000000400e80947 */ /* 0x000fea0003800000 */
[----:B------:R-:W-:Y:S01]  /*1ba0*/  UIMAD UR5, UR18, 0xe00, URZ ;  /* 0x00000e00120578a4 */ /* 0x000fe2000f8e02ff */
[----:B------:R-:W-:Y:S01]  /*1bb0*/  LOP3.LUT R3, RZ, R11, RZ, 0x33, !PT ;  /* 0x0000000bff037212 */ /* 0x000fe200078e33ff */
[----:B------:R-:W-:Y:S01]  /*1bc0*/  UIMAD UR14, UR4, UR11, URZ ;  /* 0x0000000b040e72a4 */ /* 0x000fe2000f8e02ff */
[----:B------:R-:W-:Y:S01]  /*1bd0*/  BSSY.RECONVERGENT B2, `(.L_x_50) ;  /* 0x0000035000027945 */ /* 0x000fe20003800200 */
[----:B------:R-:W-:Y:S01]  /*1be0*/  UIADD3 UR5, UPT, UPT, UR5, UR6, URZ ;  /* 0x0000000605057290 */ /* 0x000fe2000fffe0ff */
[----:B------:R-:W-:-:S03]  /*1bf0*/  IMAD.MOV.U32 R2, RZ, RZ, R11 ;  /* 0x000000ffff027224 */ /* 0x000fc600078e000b */
[----:B------:R-:W-:Y:S02]  /*1c00*/  IMAD.U32 R5, RZ, RZ, UR14 ;  /* 0x0000000eff057e24 */ /* 0x000fe4000f8e00ff */
[----:B------:R-:W-:-:S05]  /*1c10*/  IADD3 R12, PT, PT, R12, -UR5, R3 ;  /* 0x800000050c0c7c10 */ /* 0x000fca000fffe003 */
[----:B------:R-:W-:-:S05]  /*1c20*/  IMAD R12, R5, -0xe00, R12 ;  /* 0xfffff200050c7824 */ /* 0x000fca00078e020c */
[C---:B------:R-:W-:Y:S02]  /*1c30*/  ISETP.GE.U32.AND P1, PT, R12.reuse, 0x1e00, PT ;  /* 0x00001e000c00780c */ /* 0x040fe40003f26070 */
[----:B------:R-:W-:-:S04]  /*1c40*/  LEA.HI R3, R12, 0x1, RZ, 0x17 ;  /* 0x000000010c037811 */ /* 0x000fc800078fb8ff */
[----:B------:R-:W-:-:S04]  /*1c50*/  LOP3.LUT R4, R3, 0xf, RZ, 0xc0, !PT ;  /* 0x0000000f03047812 */ /* 0x000fc800078ec0ff */
[----:B------:R-:W-:-:S03]  /*1c60*/  ISETP.NE.AND P0, PT, R4, RZ, PT ;  /* 0x000000ff0400720c */ /* 0x000fc60003f05270 */
[----:B------:R-:W-:Y:S10]  /*1c70*/  @!P1 BRA `(.L_x_51) ;  /* 0x0000000000a89947 */ /* 0x000ff40003800000 */
[----:B------:R-:W-:-:S04]  /*1c80*/  LEA.HI R2, R0, 0x1, RZ, 0x17 ;  /* 0x0000000100027811 */ /* 0x000fc800078fb8ff */
[----:B------:R-:W-:Y:S01]  /*1c90*/  LOP3.LUT R5, R2, 0xfffff0, RZ, 0xc0, !PT ;  /* 0x00fffff002057812 */ /* 0x000fe200078ec0ff */
[----:B------:R-:W-:-:S04]  /*1ca0*/  IMAD.MOV.U32 R2, RZ, RZ, R11 ;  /* 0x000000ffff027224 */ /* 0x000fc800078e000b */
[----:B------:R-:W-:-:S07]  /*1cb0*/  IMAD.MOV R5, RZ, RZ, -R5 ;  /* 0x000000ffff057224 */ /* 0x000fce00078e0a05 */
.L_x_52:
[----:B------:R-:W2:Y:S04]  /*1cc0*/  LDG.E.64 R20, desc[UR16][R6.64+-0x8000] ;  /* 0xff80001006147981 */ /* 0x000ea8000c1e1b00 */
[----:B------:R-:W3:Y:S04]  /*1cd0*/  LDG.E.64 R18, desc[UR16][R6.64+-0x7000] ;  /* 0xff90001006127981 */ /* 0x000ee8000c1e1b00 */
[----:B------:R-:W4:Y:S04]  /*1ce0*/  LDG.E.64 R16, desc[UR16][R6.64+-0x6000] ;  /* 0xffa0001006107981 */ /* 0x000f28000c1e1b00 */
[----:B------:R-:W5:Y:S04]  /*1cf0*/  LDG.E.64 R14, desc[UR16][R6.64+-0x5000] ;  /* 0xffb00010060e7981 */ /* 0x000f68000c1e1b00 */
[----:B------:R-:W5:Y:S04]  /*1d00*/  LDG.E.64 R12, desc[UR16][R6.64+-0x4000] ;  /* 0xffc00010060c7981 */ /* 0x000f68000c1e1b00 */
[----:B------:R-:W5:Y:S04]  /*1d10*/  LDG.E.64 R10, desc[UR16][R6.64+-0x3000] ;  /* 0xffd00010060a7981 */ /* 0x000f68000c1e1b00 */
[----:B------:R-:W5:Y:S04]  /*1d20*/  LDG.E.64 R24, desc[UR16][R6.64+-0x2000] ;  /* 0xffe0001006187981 */ /* 0x000f68000c1e1b00 */
[----:B------:R-:W5:Y:S01]  /*1d30*/  LDG.E.64 R22, desc[UR16][R6.64+-0x1000] ;  /* 0xfff0001006167981 */ /* 0x000f62000c1e1b00 */
[----:B--2---:R-:W-:-:S03]  /*1d40*/  DADD R20, R20, R8 ;  /* 0x0000000014147229 */ /* 0x004fc60000000008 */
[----:B------:R-:W2:Y:S05]  /*1d50*/  LDG.E.64 R8, desc[UR16][R6.64] ;  /* 0x0000001006087981 */ /* 0x000eaa000c1e1b00 */
[----:B---3--:R-:W-:Y:S02]  /*1d60*/  DADD R18, R20, R18 ;  /* 0x0000000014127229 */ /* 0x008fe40000000012 */
[----:B------:R-:W3:Y:S06]  /*1d70*/  LDG.E.64 R20, desc[UR16][R6.64+0x1000] ;  /* 0x0010001006147981 */ /* 0x000eec000c1e1b00 */
[----:B----4-:R-:W-:-:S02]  /*1d80*/  DADD R16, R18, R16 ;  /* 0x0000000012107229 */ /* 0x010fc40000000010 */
[----:B------:R-:W4:Y:S06]  /*1d90*/  LDG.E.64 R18, desc[UR16][R6.64+0x2000] ;  /* 0x0020001006127981 */ /* 0x000f2c000c1e1b00 */
[----:B-----5:R-:W-:Y:S02]  /*1da0*/  DADD R14, R16, R14 ;  /* 0x00000000100e7229 */ /* 0x020fe4000000000e */
[----:B------:R-:W5:Y:S06]  /*1db0*/  LDG.E.64 R16, desc[UR16][R6.64+0x3000] ;  /* 0x0030001006107981 */ /* 0x000f6c000c1e1b00 */
[----:B------:R-:W-:-:S02]  /*1dc0*/  DADD R12, R14, R12 ;  /* 0x000000000e0c7229 */ /* 0x000fc4000000000c */
[----:B------:R-:W5:Y:S06]  /*1dd0*/  LDG.E.64 R14, desc[UR16][R6.64+0x4000] ;  /* 0x00400010060e7981 */ /* 0x000f6c000c1e1b00 */
[----:B------:R-:W-:Y:S02]  /*1de0*/  DADD R10, R12, R10 ;  /* 0x000000000c0a7229 */ /* 0x000fe4000000000a */
[----:B------:R-:W5:Y:S06]  /*1df0*/  LDG.E.64 R12, desc[UR16][R6.64+0x5000] ;  /* 0x00500010060c7981 */ /* 0x000f6c000c1e1b00 */
[----:B------:R-:W-:-:S02]  /*1e00*/  DADD R24, R10, R24 ;  /* 0x000000000a187229 */ /* 0x000fc40000000018 */
[----:B------:R-:W5:Y:S06]  /*1e10*/  LDG.E.64 R10, desc[UR16][R6.64+0x6000] ;  /* 0x00600010060a7981 */ /* 0x000f6c000c1e1b00 */
[----:B------:R-:W-:Y:S02]  /*1e20*/  DADD R22, R24, R22 ;  /* 0x0000000018167229 */ /* 0x000fe40000000016 */
[----:B------:R0:W5:Y:S01]  /*1e30*/  LDG.E.64 R24, desc[UR16][R6.64+0x7000] ;  /* 0x0070001006187981 */ /* 0x000162000c1e1b00 */
        /* <DEDUP_REMOVED lines=8> */
[----:B-----5:R-:W-:-:S08]  /*1ec0*/  DADD R8, R8, R16 ;  /* 0x0000000008087229 */ /* 0x020fd00000000010 */
[----:B------:R-:W-:-:S08]  /*1ed0*/  DADD R8, R8, R14 ;  /* 0x0000000008087229 */ /* 0x000fd0000000000e */
[----:B------:R-:W-:-:S08]  /*1ee0*/  DADD R8, R8, R12 ;  /* 0x0000000008087229 */ /* 0x000fd0000000000c */
[----:B------:R-:W-:-:S08]  /*1ef0*/  DADD R8, R8, R10 ;  /* 0x0000000008087229 */ /* 0x000fd0000000000a */
[----:B------:R-:W-:Y:S01]  /*1f00*/  DADD R8, R8, R24 ;  /* 0x0000000008087229 */ /* 0x000fe20000000018 */
[----:B------:R-:W-:Y:S10]  /*1f10*/  @P1 BRA `(.L_x_52) ;  /* 0xfffffffc00681947 */ /* 0x000ff4000383ffff */
.L_x_51:
[----:B------:R-:W-:Y:S05]  /*1f20*/  BSYNC.RECONVERGENT B2 ;  /* 0x0000000000027941 */ /* 0x000fea0003800200 */
.L_x_50:
[----:B------:R-:W-:Y:S05]  /*1f30*/  @!P0 BRA `(.L_x_49) ;  /* 0x0000000400008947 */ /* 0x000fea0003800000 */
[----:B------:R-:W-:Y:S01]  /*1f40*/  ISETP.GE.U32.AND P1, PT, R4, 0x8, PT ;  /* 0x000000080400780c */ /* 0x000fe20003f26070 */
[----:B------:R-:W-:Y:S01]  /*1f50*/  BSSY.RECONVERGENT B2, `(.L_x_53) ;  /* 0x0000019000027945 */ /* 0x000fe20003800200 */
[----:B------:R-:W-:-:S04]  /*1f60*/  LOP3.LUT R24, R3, 0x7, RZ, 0xc0, !PT ;  /* 0x0000000703187812 */ /* 0x000fc800078ec0ff */
[----:B------:R-:W-:-:S07]  /*1f70*/  ISETP.NE.AND P0, PT, R24, RZ, PT ;  /* 0x000000ff1800720c */ /* 0x000fce0003f05270 */
[----:B------:R-:W-:Y:S06]  /*1f80*/  @!P1 BRA `(.L_x_54) ;  /* 0x0000000000549947 */ /* 0x000fec0003800000 */
[----:B------:R-:W-:-:S05]  /*1f90*/  IADD3 R4, P1, PT, R2, UR7, RZ ;  /* 0x0000000702047c10 */ /* 0x000fca000ff3e0ff */
[----:B------:R-:W-:Y:S01]  /*1fa0*/  IMAD.X R5, RZ, RZ, UR8, P1 ;  /* 0x00000008ff057e24 */ /* 0x000fe200088e06ff */
[----:B------:R-:W-:-:S04]  /*1fb0*/  LEA R20, P1, R4, UR12, 0x3 ;  /* 0x0000000c04147c11 */ /* 0x000fc8000f8218ff */
[----:B------:R-:W-:-:S05]  /*1fc0*/  LEA.HI.X R21, R4, UR13, R5, 0x3, P1 ;  /* 0x0000000d04157c11 */ /* 0x000fca00088f1c05 */
        /* <DEDUP_REMOVED lines=8> */
[----:B------:R-:W-:Y:S01]  /*2050*/  VIADD R2, R2, 0x1000 ;  /* 0x0000100002027836 */ /* 0x000fe20000000000 */
[----:B--2---:R-:W-:-:S08]  /*2060*/  DADD R22, R8, R22 ;  /* 0x0000000008167229 */ /* 0x004fd00000000016 */
[----:B---3--:R-:W-:-:S08]  /*2070*/  DADD R16, R22, R16 ;  /* 0x0000000016107229 */ /* 0x008fd00000000010 */
[----:B----4-:R-:W-:-:S08]  /*2080*/  DADD R14, R16, R14 ;  /* 0x00000000100e7229 */ /* 0x010fd0000000000e */
[----:B-----5:R-:W-:-:S08]  /*2090*/  DADD R12, R14, R12 ;  /* 0x000000000e0c7229 */ /* 0x020fd0000000000c */
[----:B------:R-:W-:-:S08]  /*20a0*/  DADD R10, R12, R10 ;  /* 0x000000000c0a7229 */ /* 0x000fd0000000000a */
[----:B------:R-:W-:-:S08]  /*20b0*/  DADD R6, R10, R6 ;  /* 0x000000000a067229 */ /* 0x000fd00000000006 */
[----:B------:R-:W-:-:S08]  /*20c0*/  DADD R4, R6, R4 ;  /* 0x0000000006047229 */ /* 0x000fd00000000004 */
[----:B------:R-:W-:-:S11]  /*20d0*/  DADD R8, R4, R18 ;  /* 0x0000000004087229 */ /* 0x000fd60000000012 */
.L_x_54:
[----:B------:R-:W-:Y:S05]  /*20e0*/  BSYNC.RECONVERGENT B2 ;  /* 0x0000000000027941 */ /* 0x000fea0003800200 */
.L_x_53:
[----:B------:R-:W-:Y:S05]  /*20f0*/  @!P0 BRA `(.L_x_49) ;  /* 0x0000000000908947 */ /* 0x000fea0003800000 */
[----:B------:R-:W-:Y:S01]  /*2100*/  ISETP.GE.U32.AND P1, PT, R24, 0x4, PT ;  /* 0x000000041800780c */ /* 0x000fe20003f26070 */
[----:B------:R-:W-:Y:S01]  /*2110*/  BSSY.RECONVERGENT B2, `(.L_x_55) ;  /* 0x0000010000027945 */ /* 0x000fe20003800200 */
[----:B------:R-:W-:-:S11]  /*2120*/  LOP3.LUT P0, RZ, R3, 0x3, RZ, 0xc0, !PT ;  /* 0x0000000303ff7812 */ /* 0x000fd6000780c0ff */
[----:B------:R-:W-:Y:S05]  /*2130*/  @!P1 BRA `(.L_x_56) ;  /* 0x0000000000349947 */ /* 0x000fea0003800000 */
[----:B------:R-:W-:-:S05]  /*2140*/  IADD3 R3, P1, PT, R2, UR7, RZ ;  /* 0x0000000702037c10 */ /* 0x000fca000ff3e0ff */
[----:B------:R-:W-:Y:S01]  /*2150*/  IMAD.X R6, RZ, RZ, UR8, P1 ;  /* 0x00000008ff067e24 */ /* 0x000fe200088e06ff */
[----:B------:R-:W-:-:S04]  /*2160*/  LEA R4, P1, R3, UR12, 0x3 ;  /* 0x0000000c03047c11 */ /* 0x000fc8000f8218ff */
[----:B------:R-:W-:-:S05]  /*2170*/  LEA.HI.X R5, R3, UR13, R6, 0x3, P1 ;  /* 0x0000000d03057c11 */ /* 0x000fca00088f1c06 */
[----:B------:R-:W2:Y:S04]  /*2180*/  LDG.E.64 R6, desc[UR16][R4.64] ;  /* 0x0000001004067981 */ /* 0x000ea8000c1e1b00 */
[----:B------:R-:W3:Y:S04]  /*2190*/  LDG.E.64 R10, desc[UR16][R4.64+0x1000] ;  /* 0x00100010040a7981 */ /* 0x000ee8000c1e1b00 */
[----:B------:R-:W4:Y:S04]  /*21a0*/  LDG.E.64 R12, desc[UR16][R4.64+0x2000] ;  /* 0x00200010040c7981 */ /* 0x000f28000c1e1b00 */
[----:B------:R-:W5:Y:S01]  /*21b0*/  LDG.E.64 R14, desc[UR16][R4.64+0x3000] ;  /* 0x00300010040e7981 */ /* 0x000f62000c1e1b00 */
[----:B------:R-:W-:Y:S01]  /*21c0*/  VIADD R2, R2, 0x800 ;  /* 0x0000080002027836 */ /* 0x000fe20000000000 */
[----:B--2---:R-:W-:-:S08]  /*21d0*/  DADD R6, R8, R6 ;  /* 0x0000000008067229 */ /* 0x004fd00000000006 */
[----:B---3--:R-:W-:-:S08]  /*21e0*/  DADD R6, R6, R10 ;  /* 0x0000000006067229 */ /* 0x008fd0000000000a */
[----:B----4-:R-:W-:-:S08]  /*21f0*/  DADD R6, R6, R12 ;  /* 0x0000000006067229 */ /* 0x010fd0000000000c */
[----:B-----5:R-:W-:-:S11]  /*2200*/  DADD R8, R6, R14 ;  /* 0x0000000006087229 */ /* 0x020fd6000000000e */
.L_x_56:
[----:B------:R-:W-:Y:S05]  /*2210*/  BSYNC.RECONVERGENT B2 ;  /* 0x0000000000027941 */ /* 0x000fea0003800200 */
.L_x_55:
[----:B------:R-:W-:Y:S05]  /*2220*/  @!P0 BRA `(.L_x_49) ;  /* 0x0000000000448947 */ /* 0x000fea0003800000 */
[----:B------:R-:W-:Y:S02]  /*2230*/  LOP3.LUT R0, R0, 0xffff, RZ, 0xc0, !PT ;  /* 0x0000ffff00007812 */ /* 0x000fe400078ec0ff */
[----:B------:R-:W-:Y:S02]  /*2240*/  IADD3 R2, P0, PT, R2, UR9, RZ ;  /* 0x0000000902027c10 */ /* 0x000fe4000ff1e0ff */
[----:B------:R-:W-:Y:S02]  /*2250*/  LEA.HI R0, R0, 0x1, RZ, 0x17 ;  /* 0x0000000100007811 */ /* 0x000fe400078fb8ff */
[----:B------:R-:W-:Y:S01]  /*2260*/  LEA R4, P1, R2, UR12, 0x3 ;  /* 0x0000000c02047c11 */ /* 0x000fe2000f8218ff */
[----:B------:R-:W-:Y:S01]  /*2270*/  IMAD.X R5, RZ, RZ, UR10, P0 ;  /* 0x0000000aff057e24 */ /* 0x000fe200080e06ff */
[----:B------:R-:W-:-:S04]  /*2280*/  LOP3.LUT R0, R0, 0x3, RZ, 0xc0, !PT ;  /* 0x0000000300007812 */ /* 0x000fc800078ec0ff */
[----:B------:R-:W-:Y:S01]  /*2290*/  LEA.HI.X R5, R2, UR13, R5, 0x3, P1 ;  /* 0x0000000d02057c11 */ /* 0x000fe200088f1c05 */
[----:B------:R-:W-:-:S07]  /*22a0*/  IMAD.MOV R0, RZ, RZ, -R0 ;  /* 0x000000ffff007224 */ /* 0x000fce00078e0a00 */
.L_x_57:
[----:B------:R-:W-:Y:S02]  /*22b0*/  IMAD.MOV.U32 R2, RZ, RZ, R4 ;  /* 0x000000ffff027224 */ /* 0x000fe400078e0004 */
[----:B------:R-:W-:-:S06]  /*22c0*/  IMAD.MOV.U32 R3, RZ, RZ, R5 ;  /* 0x000000ffff037224 */ /* 0x000fcc00078e0005 */
[----:B------:R-:W2:Y:S01]  /*22d0*/  LDG.E.64 R2, desc[UR16][R2.64] ;  /* 0x0000001002027981 */ /* 0x000ea2000c1e1b00 */
[----:B------:R-:W-:Y:S01]  /*22e0*/  VIADD R0, R0, 0x1 ;  /* 0x0000000100007836 */ /* 0x000fe20000000000 */
[----:B------:R-:W-:-:S04]  /*22f0*/  IADD3 R4, P1, PT, R4, 0x1000, RZ ;  /* 0x0000100004047810 */ /* 0x000fc80007f3e0ff */
[----:B------:R-:W-:Y:S01]  /*2300*/  ISETP.NE.AND P0, PT, R0, RZ, PT ;  /* 0x000000ff0000720c */ /* 0x000fe20003f05270 */
[----:B------:R-:W-:Y:S01]  /*2310*/  IMAD.X R5, RZ, RZ, R5, P1 ;  /* 0x000000ffff057224 */ /* 0x000fe200008e0605 */
[----:B--2---:R-:W-:-:S11]  /*2320*/  DADD R8, R2, R8 ;  /* 0x0000000002087229 */ /* 0x004fd60000000008 */
[----:B------:R-:W-:Y:S05]  /*2330*/  @P0 BRA `(.L_x_57) ;  /* 0xfffffffc00dc0947 */ /* 0x000fea000383ffff */
.L_x_49:
[----:B------:R-:W-:Y:S05]  /*2340*/  BSYNC.RECONVERGENT B1 ;  /* 0x0000000000017941 */ /* 0x000fea0003800200 */
.L_x_46:
[----:B------:R-:W0:Y:S01]  /*2350*/  S2R R0, SR_LANEID ;  /* 0x0000000000007919 */ /* 0x000e220000000000 */
[----:B------:R-:W-:Y:S04]  /*2360*/  SHFL.DOWN PT, R2, R8, 0x1, 0x1f ;  /* 0x08201f0008027f89 */ /* 0x000fe800000e0000 */
[----:B------:R-:W1:Y:S01]  /*2370*/  SHFL.DOWN PT, R3, R9, 0x1, 0x1f ;  /* 0x08201f0009037f89 */ /* 0x000e6200000e0000 */
[----:B------:R-:W2:Y:S01]  /*2380*/  S2R R11, SR_TID.X ;  /* 0x00000000000b7919 */ /* 0x000ea20000002100 */
        /* <DEDUP_REMOVED lines=20> */
[----:B------:R-:W-:Y:S02]  /*24d0*/  @!P1 MOV R7, 0x400 ;  /* 0x0000040000079802 */ /* 0x000fe40000000f00 */
[----:B--2---:R-:W-:Y:S01]  /*24e0*/  @!P1 SHF.R.U32.HI R6, RZ, 0x2, R11 ;  /* 0x00000002ff069819 */ /* 0x004fe2000001160b */
[----:B------:R-:W0:Y:S01]  /*24f0*/  SHFL.DOWN PT, R3, R9, 0x8, 0x1f ;  /* 0x09001f0009037f89 */ /* 0x000e2200000e0000 */
[----:B-1----:R-:W-:-:S02]  /*2500*/  @!P1 LEA R7, R10, R7, 0x18 ;  /* 0x000000070a079211 */ /* 0x002fc400078ec0ff */
[----:B------:R-:W-:-:S05]  /*2510*/  @!P1 LOP3.LUT R6, R6, 0xf8, RZ, 0xc0, !PT ;  /* 0x000000f806069812 */ /* 0x000fca00078ec0ff */
        /* <DEDUP_REMOVED lines=14> */
[----:B------:R-:W1:Y:S01]  /*2600*/  S2UR UR5, SR_CgaCtaId ;  /* 0x00000000000579c3 */ /* 0x000e620000008800 */
[----:B------:R-:W-:Y:S02]  /*2610*/  UMOV UR4, 0x400 ;  /* 0x0000040000047882 */ /* 0x000fe40000000000 */
[----:B-1----:R-:W-:-:S09]  /*2620*/  ULEA UR4, UR5, UR4, 0x18 ;  /* 0x0000000405047291 */ /* 0x002fd2000f8ec0ff */
[----:B0-----:R-:W0:Y:S04]  /*2630*/  LDS.64 R2, [UR4+0x18] ;  /* 0x00001804ff027984 */ /* 0x001e280008000a00 */
        /* <DEDUP_REMOVED lines=22> */
.L_x_45:
[----:B------:R-:W-:Y:S05]  /*27a0*/  BSYNC.RECONVERGENT B0 ;  /* 0x0000000000007941 */ /* 0x000fea0003800200 */
.L_x_30:
[----:B------:R-:W-:Y:S05]  /*27b0*/  @P0 EXIT ;  /* 0x000000000000094d */ /* 0x000fea0003800000 */
[----:B------:R-:W3:Y:S02]  /*27c0*/  LDCU.64 UR4, c[0x0][0x388] ;  /* 0x00007100ff0477ac */ /* 0x000ee40008000a00 */
[----:B---3--:R-:W-:-:S06]  /*27d0*/  UIMAD.WIDE.U32 UR4, UR18, 0x8, UR4 ;  /* 0x00000008120478a5 */ /* 0x008fcc000f8e0004 */
[----:B0-----:R-:W-:Y:S02]  /*27e0*/  IMAD.U32 R2, RZ, RZ, UR4 ;  /* 0x00000004ff027e24 */ /* 0x001fe4000f8e00ff */
[----:B--2---:R-:W-:-:S05]  /*27f0*/  IMAD.U32 R3, RZ, RZ, UR5 ;  /* 0x00000005ff037e24 */ /* 0x004fca000f8e00ff */
[----:B------:R-:W-:Y:S01]  /*2800*/  STG.E.64 desc[UR16][R2.64], R8 ;  /* 0x0000000802007986 */ /* 0x000fe2000c101b10 */
[----:B------:R-:W-:Y:S05]  /*2810*/  EXIT ;  /* 0x000000000000794d */ /* 0x000fea0003800000 */
.L_x_58:
        /* <DEDUP_REMOVED lines=14> */
.L_x_437:


//--------------------- .text._ZN3cub18CUB_300001_SM_10006detail6reduce28DeviceReduceSingleTileKernelINS2_10policy_hubIdyN4cuda3std3__44plusIdEEE10Policy1000EN6thrust24THRUST_300001_SM_1000_NS6detail15normal_iteratorINSD_10device_ptrIdEEEEPdyS9_ddNS7_10__identityEEEvT0_T1_T2_T3_T4_T6_ --------------------------
	.section	.text._ZN3cub18CUB_300001_SM_10006detail6reduce28DeviceReduceSingleTileKernelINS2_10policy_hubIdyN4cuda3std3__44plusIdEEE10Policy1000EN6thrust24THRUST_300001_SM_1000_NS6detail15normal_iteratorINSD_10device_ptrIdEEEEPdyS9_ddNS7_10__identityEEEvT0_T1_T2_T3_T4_T6_,"ax",@progbits
	.align	128
        .global         _ZN3cub18CUB_300001_SM_10006detail6reduce28DeviceReduceSingleTileKernelINS2_10policy_hubIdyN4cuda3std3__44plusIdEEE10Policy1000EN6thrust24THRUST_300001_SM_1000_NS6detail15normal_iteratorINSD_10device_ptrIdEEEEPdyS9_ddNS7_10__identityEEEvT0_T1_T2_T3_T4_T6_
        .type           _ZN3cub18CUB_300001_SM_10006detail6reduce28DeviceReduceSingleTileKernelINS2_10policy_hubIdyN4cuda3std3__44plusIdEEE10Policy1000EN6thrust24THRUST_300001_SM_1000_NS6detail15normal_iteratorINSD_10device_ptrIdEEEEPdyS9_ddNS7_10__identityEEEvT0_T1_T2_T3_T4_T6_,@function
        .size           _ZN3cub18CUB_300001_SM_10006detail6reduce28DeviceReduceSingleTileKernelINS2_10policy_hubIdyN4cuda3std3__44plusIdEEE10Policy1000EN6thrust24THRUST_300001_SM_1000_NS6detail15normal_iteratorINSD_10device_ptrIdEEEEPdyS9_ddNS7_10__identityEEEvT0_T1_T2_T3_T4_T6_,(.L_x_438 - _ZN3cub18CUB_300001_SM_10006detail6reduce28DeviceReduceSingleTileKernelINS2_10policy_hubIdyN4cuda3std3__44plusIdEEE10Policy1000EN6thrust24THRUST_300001_SM_1000_NS6detail15normal_iteratorINSD_10device_ptrIdEEEEPdyS9_ddNS7_10__identityEEEvT0_T1_T2_T3_T4_T6_)
        .other          _ZN3cub18CUB_300001_SM_10006detail6reduce28DeviceReduceSingleTileKernelINS2_10policy_hubIdyN4cuda3std3__44plusIdEEE10Policy1000EN6thrust24THRUST_300001_SM_1000_NS6detail15normal_iteratorINSD_10device_ptrIdEEEEPdyS9_ddNS7_10__identityEEEvT0_T1_T2_T3_T4_T6_,@"STO_CUDA_ENTRY STV_DEFAULT"
_ZN3cub18CUB_300001_SM_10006detail6reduce28DeviceReduceSingleTileKernelINS2_10policy_hubIdyN4cuda3std3__44plusIdEEE10Policy1000EN6thrust24THRUST_300001_SM_1000_NS6detail15normal_iteratorINSD_10device_ptrIdEEEEPdyS9_ddNS7_10__identityEEEvT0_T1_T2_T3_T4_T6_:
.text._ZN3cub18CUB_300001_SM_10006detail6reduce28DeviceReduceSingleTileKernelINS2_10policy_hubIdyN4cuda3std3__44plusIdEEE10Policy1000EN6thrust24THRUST_300001_SM_1000_NS6detail15normal_iteratorINSD_10device_ptrIdEEEEPdyS9_ddNS7_10__identityEEEvT0_T1_T2_T3_T4_T6_:
[----:B------:R-:W-:Y:S01]  /*0000*/  LDC R1, c[0x0][0x37c] ;  /* 0x0000df00ff017b82 */ /* 0x000fe20000000800 */
[----:B------:R-:W0:Y:S01]  /*0010*/  LDCU.64 UR4, c[0x0][0x390] ;  /* 0x00007200ff0477ac */ /* 0x000e220008000a00 */
[----:B------:R-:W1:Y:S01]  /*0020*/  LDCU.64 UR6, c[0x0][0x358] ;  /* 0x00006b00ff0677ac */ /* 0x000e620008000a00 */
[----:B0-----:R-:W-:Y:S02]  /*0030*/  IMAD.U32 R8, RZ, RZ, UR4 ;  /* 0x00000004ff087e24 */ /* 0x001fe4000f8e00ff */
[----:B------:R-:W-:-:S03]  /*0040*/  IMAD.U32 R9, RZ, RZ, UR5 ;  /* 0x00000005ff097e24 */ /* 0x000fc6000f8e00ff */
[----:B------:R-:W-:-:S04]  /*0050*/  ISETP.NE.U32.AND P0, PT, R8, RZ, PT ;  /* 0x000000ff0800720c */ /* 0x000fc80003f05070 */
[----:B------:R-:W-:-:S13]  /*0060*/  ISETP.NE.AND.EX P0, PT, R9, RZ, PT, P0 ;  /* 0x000000ff0900720c */ /* 0x000fda0003f05300 */
        /* <DEDUP_REMOVED lines=8> */
.L_x_59:
[----:B------:R-:W-:Y:S01]  /*00f0*/  ISETP.GT.U32.AND P0, PT, R8, 0xdff, PT ;  /* 0x00000dff0800780c */ /* 0x000fe20003f04070 */
[----:B------:R-:W-:Y:S03]  /*0100*/  BSSY.RECONVERGENT B0, `(.L_x_60) ;  /* 0x000024d000007945 */ /* 0x000fe60003800200 */
[----:B------:R-:W-:-:S13]  /*0110*/  ISETP.GT.U32.AND.EX P0, PT, R9, RZ, PT, P0 ;  /* 0x000000ff0900720c */ /* 0x000fda0003f04100 */
[----:B------:R-:W-:Y:S05]  /*0120*/  @P0 BRA `(.L_x_61) ;  /* 0x0000001400340947 */ /* 0x000fea0003800000 */
[----:B------:R-:W0:Y:S01]  /*0130*/  S2R R0, SR_TID.X ;  /* 0x0000000000007919 */ /* 0x000e220000002100 */
[----:B------:R-:W-:Y:S01]  /*0140*/  BSSY.RECONVERGENT B1, `(.L_x_62) ;  /* 0x0000009000017945 */ /* 0x000fe20003800200 */
[----:B------:R-:W-:Y:S02]  /*0150*/  CS2R R4, SRZ ;  /* 0x0000000000047805 */ /* 0x000fe4000001ff00 */
[----:B0-----:R-:W-:Y:S01]  /*0160*/  ISETP.GE.U32.AND P0, PT, R0, R8, PT ;  /* 0x000000080000720c */ /* 0x001fe20003f06070 */
[----:B------:R-:W-:-:S12]  /*0170*/  IMAD.MOV.U32 R2, RZ, RZ, R0 ;  /* 0x000000ffff027224 */ /* 0x000fd800078e0000 */
[----:B------:R-:W-:Y:S05]  /*0180*/  @P0 BRA `(.L_x_63) ;  /* 0x0000000000100947 */ /* 0x000fea0003800000 */
[----:B------:R-:W0:Y:S02]  /*0190*/  LDC.64 R4, c[0x0][0x380] ;  /* 0x0000e000ff047b82 */ /* 0x000e240000000a00 */
[----:B0-----:R-:W-:-:S06]  /*01a0*/  IMAD.WIDE.U32 R4, R0, 0x8, R4 ;  /* 0x0000000800047825 */ /* 0x001fcc00078e0004 */
[----:B------:R-:W5:Y:S01]  /*01b0*/  LDG.E.64 R4, desc[UR6][R4.64] ;  /* 0x0000000604047981 */ /* 0x000f62000c1e1b00 */
[----:B------:R-:W-:-:S07]  /*01c0*/  VIADD R2, R0, 0x200 ;  /* 0x0000020000027836 */ /* 0x000fce0000000000 */
.L_x_63:
[----:B------:R-:W-:Y:S05]  /*01d0*/  BSYNC.RECONVERGENT B1 ;  /* 0x0000000000017941 */ /* 0x000fea0003800200 */
.L_x_62:
[----:B------:R-:W-:Y:S01]  /*01e0*/  ISETP.GE.U32.AND P0, PT, R2, R8, PT ;  /* 0x000000080200720c */ /* 0x000fe20003f06070 */
[----:B------:R-:W-:-:S12]  /*01f0*/  BSSY.RECONVERGENT B1, `(.L_x_64) ;  /* 0x000006d000017945 */ /* 0x000fd80003800200 */
[----:B------:R-:W-:Y:S05]  /*0200*/  @P0 BRA `(.L_x_65) ;  /* 0x0000000400ac0947 */ /* 0x000fea0003800000 */
[----:B------:R-:W-:Y:S01]  /*0210*/  LOP3.LUT R3, RZ, R2, RZ, 0x33, !PT ;  /* 0x00000002ff037212 */ /* 0x000fe200078e33ff */
[----:B------:R-:W-:Y:S04]  /*0220*/  BSSY.RECONVERGENT B2, `(.L_x_66) ;  /* 0x0000033000027945 */ /* 0x000fe80003800200 */
[----:B------:R-:W-:-:S05]  /*0230*/  IMAD.IADD R6, R3, 0x1, R8 ;  /* 0x0000000103067824 */ /* 0x000fca00078e0208 */
[C---:B------:R-:W-:Y:S02]  /*0240*/  ISETP.GE.U32.AND P1, PT, R6.reuse, 0x1e00, PT ;  /* 0x00001e000600780c */ /* 0x040fe40003f26070 */
[----:B------:R-:W-:-:S04]  /*0250*/  LEA.HI R3, R6, 0x1, RZ, 0x17 ;  /* 0x0000000106037811 */ /* 0x000fc800078fb8ff */
[----:B------:R-:W-:-:S04]  /*0260*/  LOP3.LUT R43, R3, 0xf, RZ, 0xc0, !PT ;  /* 0x0000000f032b7812 */ /* 0x000fc800078ec0ff */
[----:B------:R-:W-:-:S03]  /*0270*/  ISETP.NE.AND P0, PT, R43, RZ, PT ;  /* 0x000000ff2b00720c */ /* 0x000fc60003f05270 */
[----:B------:R-:W-:Y:S10]  /*0280*/  @!P1 BRA `(.L_x_67) ;  /* 0x0000000000b09947 */ /* 0x000ff40003800000 */
[----:B------:R-:W0:Y:S01]  /*0290*/  LDC.64 R6, c[0x0][0x380] ;  /* 0x0000e000ff067b82 */ /* 0x000e220000000a00 */
[----:B------:R-:W-:-:S05]  /*02a0*/  LOP3.LUT R42, R3, 0xfffff0, RZ, 0xc0, !PT ;  /* 0x00fffff0032a7812 */ /* 0x000fca00078ec0ff */
[----:B------:R-:W-:Y:S02]  /*02b0*/  IMAD.MOV R42, RZ, RZ, -R42 ;  /* 0x000000ffff2a7224 */ /* 0x000fe400078e0a2a */
[----:B0-----:R-:W-:-:S03]  /*02c0*/  IMAD.WIDE.U32 R6, R2, 0x8, R6 ;  /* 0x0000000802067825 */ /* 0x001fc600078e0006 */
[----:B------:R-:W-:-:S05]  /*02d0*/  IADD3 R6, P1, PT, R6, 0x8000, RZ ;  /* 0x0000800006067810 */ /* 0x000fca0007f3e0ff */
[----:B------:R-:W-:-:S08]  /*02e0*/  IMAD.X R7, RZ, RZ, R7, P1 ;  /* 0x000000ffff077224 */ /* 0x000fd000008e0607 */
.L_x_68:
[----:B------:R-:W2:Y:S04]  /*02f0*/  LDG.E.64 R10, desc[UR6][R6.64+-0x8000] ;  /* 0xff800006060a7981 */ /* 0x000ea8000c1e1b00 */
[----:B------:R-:W3:Y:S04]  /*0300*/  LDG.E.64 R12, desc[UR6][R6.64+-0x7000] ;  /* 0xff900006060c7981 */ /* 0x000ee8000c1e1b00 */
[----:B------:R-:W4:Y:S04]  /*0310*/  LDG.E.64 R14, desc[UR6][R6.64+-0x6000] ;  /* 0xffa00006060e7981 */ /* 0x000f28000c1e1b00 */
        /* <DEDUP_REMOVED lines=12> */
[----:B------:R0:W4:Y:S01]  /*03e0*/  LDG.E.64 R40, desc[UR6][R6.64+0x7000] ;  /* 0x0070000606287981 */ /* 0x000122000c1e1b00 */
[----:B------:R-:W-:-:S02]  /*03f0*/  VIADD R42, R42, 0x10 ;  /* 0x000000102a2a7836 */ /* 0x000fc40000000000 */
[----:B------:R-:W-:-:S03]  /*0400*/  VIADD R2, R2, 0x2000 ;  /* 0x0000200002027836 */ /* 0x000fc60000000000 */
[----:B------:R-:W-:Y:S02]  /*0410*/  ISETP.NE.AND P1, PT, R42, RZ, PT ;  /* 0x000000ff2a00720c */ /* 0x000fe40003f25270 */
[----:B0-----:R-:W-:-:S05]  /*0420*/  IADD3 R6, P2, PT, R6, 0x10000, RZ ;  /* 0x0001000006067810 */ /* 0x001fca0007f5e0ff */
[----:B------:R-:W-:Y:S01]  /*0430*/  IMAD.X R7, RZ, RZ, R7, P2 ;  /* 0x000000ffff077224 */ /* 0x000fe200010e0607 */
        /* <DEDUP_REMOVED lines=16> */
[----:B------:R-:W-:Y:S10]  /*0540*/  @P1 BRA `(.L_x_68) ;  /* 0xfffffffc00681947 */ /* 0x000ff4000383ffff */
.L_x_67:
[----:B------:R-:W-:Y:S05]  /*0550*/  BSYNC.RECONVERGENT B2 ;  /* 0x0000000000027941 */ /* 0x000fea0003800200 */
.L_x_66:
[----:B------:R-:W-:Y:S05]  /*0560*/  @!P0 BRA `(.L_x_65) ;  /* 0x0000000000d48947 */ /* 0x000fea0003800000 */
[----:B------:R-:W-:Y:S01]  /*0570*/  ISETP.GE.U32.AND P0, PT, R43, 0x8, PT ;  /* 0x000000082b00780c */ /* 0x000fe20003f06070 */
[----:B------:R-:W-:Y:S01]  /*0580*/  BSSY.RECONVERGENT B2, `(.L_x_69) ;  /* 0x0000017000027945 */ /* 0x000fe20003800200 */
[----:B------:R-:W-:-:S04]  /*0590*/  LOP3.LUT R26, R3, 0x7, RZ, 0xc0, !PT ;  /* 0x00000007031a7812 */ /* 0x000fc800078ec0ff */
[----:B------:R-:W-:-:S07]  /*05a0*/  ISETP.NE.AND P1, PT, R26, RZ, PT ;  /* 0x000000ff1a00720c */ /* 0x000fce0003f25270 */
[----:B------:R-:W-:Y:S06]  /*05b0*/  @!P0 BRA `(.L_x_70) ;  /* 0x00000000004c8947 */ /* 0x000fec0003800000 */
[----:B------:R-:W0:Y:S02]  /*05c0*/  LDC.64 R6, c[0x0][0x380] ;  /* 0x0000e000ff067b82 */ /* 0x000e240000000a00 */
[----:B0-----:R-:W-:-:S05]  /*05d0*/  IMAD.WIDE R6, R2, 0x8, R6 ;  /* 0x0000000802067825 */ /* 0x001fca00078e0206 */
        /* <DEDUP_REMOVED lines=17> */
.L_x_70:
[----:B------:R-:W-:Y:S05]  /*06f0*/  BSYNC.RECONVERGENT B2 ;  /* 0x0000000000027941 */ /* 0x000fea0003800200 */
.L_x_69:
        /* <DEDUP_REMOVED lines=17> */
.L_x_72:
[----:B------:R-:W-:Y:S05]  /*0810*/  BSYNC.RECONVERGENT B2 ;  /* 0x0000000000027941 */ /* 0x000fea0003800200 */
.L_x_71:
[----:B------:R-:W-:Y:S05]  /*0820*/  @!P1 BRA `(.L_x_65) ;  /* 0x0000000000249947 */ /* 0x000fea0003800000 */
[----:B------:R-:W0:Y:S01]  /*0830*/  LDC.64 R10, c[0x0][0x380] ;  /* 0x0000e000ff0a7b82 */ /* 0x000e220000000a00 */
[----:B------:R-:W-:-:S07]  /*0840*/  IMAD.MOV R3, RZ, RZ, -R3 ;  /* 0x000000ffff037224 */ /* 0x000fce00078e0a03 */
.L_x_73:
[----:B0-----:R-:W-:-:S06]  /*0850*/  IMAD.WIDE R6, R2, 0x8, R10 ;  /* 0x0000000802067825 */ /* 0x001fcc00078e020a */
[----:B------:R-:W2:Y:S01]  /*0860*/  LDG.E.64 R6, desc[UR6][R6.64] ;  /* 0x0000000606067981 */ /* 0x000ea2000c1e1b00 */
[----:B------:R-:W-:Y:S02]  /*0870*/  VIADD R3, R3, 0x1 ;  /* 0x0000000103037836 */ /* 0x000fe40000000000 */
[----:B------:R-:W-:-:S03]  /*0880*/  VIADD R2, R2, 0x200 ;  /* 0x0000020002027836 */ /* 0x000fc60000000000 */
[----:B------:R-:W-:Y:S01]  /*0890*/  ISETP.NE.AND P0, PT, R3, RZ, PT ;  /* 0x000000ff0300720c */ /* 0x000fe20003f05270 */
[----:B--2--5:R-:W-:-:S12]  /*08a0*/  DADD R4, R6, R4 ;  /* 0x0000000006047229 */ /* 0x024fd80000000004 */
[----:B------:R-:W-:Y:S05]  /*08b0*/  @P0 BRA `(.L_x_73) ;  /* 0xfffffffc00e40947 */ /* 0x000fea000383ffff */
.L_x_65:
[----:B------:R-:W-:Y:S05]  /*08c0*/  BSYNC.RECONVERGENT B1 ;  /* 0x0000000000017941 */ /* 0x000fea0003800200 */
.L_x_64:
[----:B------:R-:W-:-:S04]  /*08d0*/  ISETP.GE.U32.AND P0, PT, R8, 0x200, PT ;  /* 0x000002000800780c */ /* 0x000fc80003f06070 */
[----:B------:R-:W-:-:S13]  /*08e0*/  ISETP.GE.U32.AND.EX P0, PT, R9, RZ, PT, P0 ;  /* 0x000000ff0900720c */ /* 0x000fda0003f06100 */
        /* <DEDUP_REMOVED lines=32> */
[----:B------:R-:W-:Y:S02]  /*0af0*/  ISETP.GT.AND P0, PT, R10, 0xf, PT ;  /* 0x0000000f0a00780c */ /* 0x000fe40003f04270 */
[----:B------:R-:W-:Y:S01]  /*0b00*/  @!P1 LOP3.LUT R8, R4, 0xf8, RZ, 0xc0, !PT ;  /* 0x000000f804089812 */ /* 0x000fe200078ec0ff */
[----:B------:R-:W0:Y:S04]  /*0b10*/  SHFL.DOWN PT, R3, R7, 0x10, 0x1f ;  /* 0x0a001f0007037f89 */ /* 0x000e2800000e0000 */
[----:B------:R-:W-:Y:S01]  /*0b20*/  @!P1 IMAD.IADD R9, R8, 0x1, R9 ;  /* 0x0000000108099824 */ /* 0x000fe200078e0209 */
[----:B0-----:R-:W-:-:S07]  /*0b30*/  DADD R4, R2, R6 ;  /* 0x0000000002047229 */ /* 0x001fce0000000006 */
[----:B------:R0:W-:Y:S01]  /*0b40*/  @!P1 STS.64 [R9+0x10], R4 ;  /* 0x0000100409009388 */ /* 0x0001e20000000a00 */
[----:B------:R-:W-:Y:S01]  /*0b50*/  BAR.SYNC.DEFER_BLOCKING 0x0 ;  /* 0x0000000000007b1d */ /* 0x000fe20000010000 */
[----:B------:R-:W-:Y:S02]  /*0b60*/  ISETP.NE.AND P1, PT, R0, RZ, PT ;  /* 0x000000ff0000720c */ /* 0x000fe40003f25270 */
[----:B------:R-:W-:Y:S02]  /*0b70*/  FSEL R2, R6, R4, P0 ;  /* 0x0000000406027208 */ /* 0x000fe40000000000 */
[----:B------:R-:W-:-:S09]  /*0b80*/  FSEL R3, R7, R5, P0 ;  /* 0x0000000507037208 */ /* 0x000fd20000000000 */
[----:B0-----:R-:W-:Y:S05]  /*0b90*/  @P1 BRA `(.L_x_75) ;  /* 0x00000018008c1947 */ /* 0x001fea0003800000 */
        /* <DEDUP_REMOVED lines=27> */
.L_x_74:
[----:B------:R-:W-:Y:S01]  /*0d50*/  LOP3.LUT R2, R0, 0x3e0, RZ, 0xc0, !PT ;  /* 0x000003e000027812 */ /* 0x000fe200078ec0ff */
[----:B------:R-:W0:Y:S03]  /*0d60*/  S2R R12, SR_LANEID ;  /* 0x00000000000c7919 */ /* 0x000e260000000000 */
[----:B------:R-:W-:Y:S01]  /*0d70*/  LOP3.LUT R7, RZ, R2, RZ, 0x33, !PT ;  /* 0x00000002ff077212 */ /* 0x000fe200078e33ff */
[----:B------:R-:W-:-:S04]  /*0d80*/  VIADD R3, R2, 0x20 ;  /* 0x0000002002037836 */ /* 0x000fc80000000000 */
[----:B------:R-:W-:Y:S01]  /*0d90*/  IMAD.IADD R7, R7, 0x1, R8 ;  /* 0x0000000107077824 */ /* 0x000fe200078e0208 */
[----:B------:R-:W-:-:S04]  /*0da0*/  ISETP.GT.U32.AND P0, PT, R3, R8, PT ;  /* 0x000000080300720c */ /* 0x000fc80003f04070 */
[----:B------:R-:W-:-:S05]  /*0db0*/  SEL R13, R7, 0x1f, P0 ;  /* 0x0000001f070d7807 */ /* 0x000fca0000000000 */
[----:B-----5:R-:W-:Y:S04]  /*0dc0*/  SHFL.DOWN PT, R2, R4, 0x1, R13 ;  /* 0x0820000004027989 */ /* 0x020fe800000e000d */
[----:B------:R-:W1:Y:S01]  /*0dd0*/  SHFL.DOWN PT, R3, R5, 0x1, R13 ;  /* 0x0820000005037989 */ /* 0x000e6200000e000d */
[C---:B0-----:R-:W-:Y:S01]  /*0de0*/  ISETP.GE.AND P0, PT, R12.reuse, R13, PT ;  /* 0x0000000d0c00720c */ /* 0x041fe20003f06270 */
[C---:B------:R-:W-:Y:S01]  /*0df0*/  VIADD R10, R12.reuse, 0x2 ;  /* 0x000000020c0a7836 */ /* 0x040fe20000000000 */
[----:B------:R-:W-:Y:S01]  /*0e00*/  ISETP.NE.AND P1, PT, R12, RZ, PT ;  /* 0x000000ff0c00720c */ /* 0x000fe20003f25270 */
[----:B-1----:R-:W-:-:S10]  /*0e10*/  DADD R2, R2, R4 ;  /* 0x0000000002027229 */ /* 0x002fd40000000004 */
[----:B------:R-:W-:Y:S01]  /*0e20*/  FSEL R6, R2, R4, !P0 ;  /* 0x0000000402067208 */ /* 0x000fe20004000000 */
[----:B------:R-:W-:Y:S01]  /*0e30*/  VIADD R4, R12, 0x4 ;  /* 0x000000040c047836 */ /* 0x000fe20000000000 */
[----:B------:R-:W-:Y:S02]  /*0e40*/  FSEL R7, R3, R5, !P0 ;  /* 0x0000000503077208 */ /* 0x000fe40004000000 */
[----:B------:R-:W-:Y:S01]  /*0e50*/  ISETP.GT.AND P0, PT, R10, R13, PT ;  /* 0x0000000d0a00720c */ /* 0x000fe20003f04270 */
[----:B------:R-:W-:Y:S04]  /*0e60*/  SHFL.DOWN PT, R2, R6, 0x2, R13 ;  /* 0x0840000006027989 */ /* 0x000fe800000e000d */
[----:B------:R-:W0:Y:S02]  /*0e70*/  SHFL.DOWN PT, R3, R7, 0x2, R13 ;  /* 0x0840000007037989 */ /* 0x000e2400000e000d */
[----:B0-----:R-:W-:-:S10]  /*0e80*/  DADD R2, R2, R6 ;  /* 0x0000000002027229 */ /* 0x001fd40000000006 */
[----:B------:R-:W-:Y:S01]  /*0e90*/  FSEL R10, R6, R2, P0 ;  /* 0x00000002060a7208 */ /* 0x000fe20000000000 */
[----:B------:R-:W-:Y:S01]  /*0ea0*/  VIADD R6, R12, 0x8 ;  /* 0x000000080c067836 */ /* 0x000fe20000000000 */
[----:B------:R-:W-:Y:S02]  /*0eb0*/  FSEL R11, R7, R3, P0 ;  /* 0x00000003070b7208 */ /* 0x000fe40000000000 */
[----:B------:R-:W-:Y:S01]  /*0ec0*/  ISETP.GT.AND P0, PT, R4, R13, PT ;  /* 0x0000000d0400720c */ /* 0x000fe20003f04270 */
[----:B------:R-:W-:Y:S04]  /*0ed0*/  SHFL.DOWN PT, R2, R10, 0x4, R13 ;  /* 0x088000000a027989 */ /* 0x000fe800000e000d */
[----:B------:R-:W0:Y:S02]  /*0ee0*/  SHFL.DOWN PT, R3, R11, 0x4, R13 ;  /* 0x088000000b037989 */ /* 0x000e2400000e000d */
[----:B0-----:R-:W-:-:S10]  /*0ef0*/  DADD R2, R2, R10 ;  /* 0x0000000002027229 */ /* 0x001fd4000000000a */
[----:B------:R-:W-:Y:S02]  /*0f00*/  FSEL R4, R10, R2, P0 ;  /* 0x000000020a047208 */ /* 0x000fe40000000000 */
[----:B------:R-:W-:Y:S02]  /*0f10*/  FSEL R5, R11, R3, P0 ;  /* 0x000000030b057208 */ /* 0x000fe40000000000 */
[----:B------:R-:W-:Y:S01]  /*0f20*/  ISETP.GT.AND P0, PT, R6, R13, PT ;  /* 0x0000000d0600720c */ /* 0x000fe20003f04270 */
[----:B------:R-:W-:Y:S01]  /*0f30*/  SHFL.DOWN PT, R2, R4, 0x8, R13 ;  /* 0x0900000004027989 */ /* 0x000fe200000e000d */
[----:B------:R-:W-:-:S03]  /*0f40*/  @!P1 MOV R10, 0x400 ;  /* 0x00000400000a9802 */ /* 0x000fc60000000f00 */
[----:B------:R-:W0:Y:S01]  /*0f50*/  SHFL.DOWN PT, R3, R5, 0x8, R13 ;  /* 0x0900000005037989 */ /* 0x000e2200000e000d */
[----:B------:R-:W1:Y:S01]  /*0f60*/  @!P1 S2R R11, SR_CgaCtaId ;  /* 0x00000000000b9919 */ /* 0x000e620000008800 */
[----:B0-----:R-:W-:-:S10]  /*0f70*/  DADD R2, R2, R4 ;  /* 0x0000000002027229 */ /* 0x001fd40000000004 */
[----:B------:R-:W-:Y:S01]  /*0f80*/  FSEL R6, R4, R2, P0 ;  /* 0x0000000204067208 */ /* 0x000fe20000000000 */
[----:B------:R-:W-:Y:S01]  /*0f90*/  VIADD R4, R12, 0x10 ;  /* 0x000000100c047836 */ /* 0x000fe20000000000 */
[----:B------:R-:W-:Y:S02]  /*0fa0*/  FSEL R7, R5, R3, P0 ;  /* 0x0000000305077208 */ /* 0x000fe40000000000 */
[----:B------:R-:W-:Y:S01]  /*0fb0*/  @!P1 SHF.R.U32.HI R5, RZ, 0x2, R0 ;  /* 0x00000002ff059819 */ /* 0x000fe20000011600 */
[----:B------:R-:W-:Y:S01]  /*0fc0*/  SHFL.DOWN PT, R2, R6, 0x10, R13 ;  /* 0x0a00000006027989 */ /* 0x000fe200000e000d */
[----:B-1----:R-:W-:Y:S02]  /*0fd0*/  @!P1 LEA R10, R11, R10, 0x18 ;  /* 0x0000000a0b0a9211 */ /* 0x002fe400078ec0ff */
[----:B------:R-:W-:Y:S01]  /*0fe0*/  @!P1 LOP3.LUT R5, R5, 0xf8, RZ, 0xc0, !PT ;  /* 0x000000f805059812 */ /* 0x000fe200078ec0ff */
[----:B------:R-:W0:Y:S01]  /*0ff0*/  SHFL.DOWN PT, R3, R7, 0x10, R13 ;  /* 0x0a00000007037989 */ /* 0x000e2200000e000d */
[----:B------:R-:W-:-:S03]  /*1000*/  ISETP.GT.AND P0, PT, R4, R13, PT ;  /* 0x0000000d0400720c */ /* 0x000fc60003f04270 */
[----:B------:R-:W-:Y:S01]  /*1010*/  @!P1 IMAD.IADD R5, R5, 0x1, R10 ;  /* 0x0000000105059824 */ /* 0x000fe200078e020a */
[----:B0-----:R-:W-:-:S10]  /*1020*/  DADD R2, R2, R6 ;  /* 0x0000000002027229 */ /* 0x001fd40000000006 */
[----:B------:R-:W-:Y:S02]  /*1030*/  FSEL R2, R6, R2, P0 ;  /* 0x0000000206027208 */ /* 0x000fe40000000000 */
[----:B------:R-:W-:-:S05]  /*1040*/  FSEL R3, R7, R3, P0 ;  /* 0x0000000307037208 */ /* 0x000fca0000000000 */
[----:B------:R0:W-:Y:S01]  /*1050*/  @!P1 STS.64 [R5+0x10], R2 ;  /* 0x0000100205009388 */ /* 0x0001e20000000a00 */
[----:B------:R-:W-:Y:S01]  /*1060*/  BAR.SYNC.DEFER_BLOCKING 0x0 ;  /* 0x0000000000007b1d */ /* 0x000fe20000010000 */
[----:B------:R-:W-:-:S13]  /*1070*/  ISETP.NE.AND P1, PT, R0, RZ, PT ;  /* 0x000000ff0000720c */ /* 0x000fda0003f25270 */
[----:B0-----:R-:W-:Y:S05]  /*1080*/  @P1 BRA `(.L_x_75) ;  /* 0x0000001400501947 */ /* 0x001fea0003800000 */
[----:B------:R-:W0:Y:S01]  /*1090*/  S2UR UR5, SR_CgaCtaId ;  /* 0x00000000000579c3 */ /* 0x000e220000008800 */
[----:B------:R-:W-:Y:S01]  /*10a0*/  UMOV UR4, 0x400 ;  /* 0x0000040000047882 */ /* 0x000fe20000000000 */
[----:B------:R-:W-:-:S04]  /*10b0*/  ISETP.GT.U32.AND P0, PT, R8, 0x20, PT ;  /* 0x000000200800780c */ /* 0x000fc80003f04070 */
[----:B------:R-:W-:Y:S01]  /*10c0*/  ISETP.GT.U32.AND.EX P0, PT, R9, RZ, PT, P0 ;  /* 0x000000ff0900720c */ /* 0x000fe20003f04100 */
[----:B0-----:R-:W-:-:S09]  /*10d0*/  ULEA UR4, UR5, UR4, 0x18 ;  /* 0x0000000405047291 */ /* 0x001fd2000f8ec0ff */
[----:B------:R-:W0:Y:S04]  /*10e0*/  LDS.64 R4, [UR4+0x18] ;  /* 0x00001804ff047984 */ /* 0x000e280008000a00 */
[----:B------:R-:W1:Y:S01]  /*10f0*/  LDS.128 R12, [UR4+0x20] ;  /* 0x00002004ff0c7984 */ /* 0x000e620008000c00 */
[----:B0-----:R-:W-:-:S10]  /*1100*/  DADD R4, R2, R4 ;  /* 0x0000000002047229 */ /* 0x001fd40000000004 */
[----:B------:R-:W-:Y:S02]  /*1110*/  FSEL R2, R4, R2, P0 ;  /* 0x0000000204027208 */ /* 0x000fe40000000000 */
[----:B------:R-:W-:Y:S02]  /*1120*/  FSEL R3, R5, R3, P0 ;  /* 0x0000000305037208 */ /* 0x000fe40000000000 */
[----:B------:R-:W0:Y:S01]  /*1130*/  LDS.128 R4, [UR4+0x30] ;  /* 0x00003004ff047984 */ /* 0x000e220008000c00 */
[----:B------:R-:W-:-:S03]  /*1140*/  ISETP.GT.U32.AND P0, PT, R8, 0x40, PT ;  /* 0x000000400800780c */ /* 0x000fc60003f04070 */
[----:B-1----:R-:W-:Y:S01]  /*1150*/  DADD R12, R12, R2 ;  /* 0x000000000c0c7229 */ /* 0x002fe20000000002 */
[----:B------:R-:W-:-:S09]  /*1160*/  ISETP.GT.U32.AND.EX P0, PT, R9, RZ, PT, P0 ;  /* 0x000000ff0900720c */ /* 0x000fd20003f04100 */
[----:B------:R-:W-:Y:S02]  /*1170*/  FSEL R2, R12, R2, P0 ;  /* 0x000000020c027208 */ /* 0x000fe40000000000 */
[----:B------:R-:W-:Y:S02]  /*1180*/  FSEL R3, R13, R3, P0 ;  /* 0x000000030d037208 */ /* 0x000fe40000000000 */
[----:B------:R-:W-:-:S04]  /*1190*/  ISETP.GT.U32.AND P0, PT, R8, 0x60, PT ;  /* 0x000000600800780c */ /* 0x000fc80003f04070 */
[----:B------:R-:W-:Y:S01]  /*11a0*/  DADD R14, R2, R14 ;  /* 0x00000000020e7229 */ /* 0x000fe2000000000e */
[----:B------:R-:W-:-:S09]  /*11b0*/  ISETP.GT.U32.AND.EX P0, PT, R9, RZ, PT, P0 ;  /* 0x000000ff0900720c */ /* 0x000fd20003f04100 */
[----:B------:R-:W-:Y:S02]  /*11c0*/  FSEL R2, R14, R2, P0 ;  /* 0x000000020e027208 */ /* 0x000fe40000000000 */
[----:B------:R-:W-:Y:S02]  /*11d0*/  FSEL R3, R15, R3, P0 ;  /* 0x000000030f037208 */ /* 0x000fe40000000000 */
[----:B------:R-:W1:Y:S01]  /*11e0*/  LDS.128 R12, [UR4+0x40] ;  /* 0x00004004ff0c7984 */ /* 0x000e620008000c00 */
[----:B------:R-:W-:-:S03]  /*11f0*/  ISETP.GT.U32.AND P0, PT, R8, 0x80, PT ;  /* 0x000000800800780c */ /* 0x000fc60003f04070 */
[----:B0-----:R-:W-:Y:S01]  /*1200*/  DADD R4, R4, R2 ;  /* 0x0000000004047229 */ /* 0x001fe20000000002 */
        /* <DEDUP_REMOVED lines=52> */
[----:B------:R-:W-:-:S04]  /*1550*/  ISETP.GT.U32.AND P0, PT, R8, 0x1c0, PT ;  /* 0x000001c00800780c */ /* 0x000fc80003f04070 */
        /* <DEDUP_REMOVED lines=8> */
[----:B------:R-:W-:Y:S01]  /*15e0*/  FSEL R3, R15, R3, P0 ;  /* 0x000000030f037208 */ /* 0x000fe20000000000 */
[----:B------:R-:W-:Y:S06]  /*15f0*/  BRA `(.L_x_75) ;  /* 0x0000000c00f47947 */ /* 0x000fec0003800000 */
.L_x_61:
[----:B------:R-:W0:Y:S01]  /*1600*/  S2R R0, SR_TID.X ;  /* 0x0000000000007919 */ /* 0x000e220000002100 */
[----:B------:R-:W0:Y:S02]  /*1610*/  LDC.64 R4, c[0x0][0x380] ;  /* 0x0000e000ff047b82 */ /* 0x000e240000000a00 */
[----:B0-----:R-:W-:-:S05]  /*1620*/  IMAD.WIDE.U32 R4, R0, 0x8, R4 ;  /* 0x0000000800047825 */ /* 0x001fca00078e0004 */
[----:B------:R-:W2:Y:S04]  /*1630*/  LDG.E.64 R2, desc[UR6][R4.64] ;  /* 0x0000000604027981 */ /* 0x000ea8000c1e1b00 */
[----:B------:R-:W2:Y:S04]  /*1640*/  LDG.E.64 R6, desc[UR6][R4.64+0x1000] ;  /* 0x0010000604067981 */ /* 0x000ea8000c1e1b00 */
[----:B------:R-:W3:Y:S04]  /*1650*/  LDG.E.64 R10, desc[UR6][R4.64+0x2000] ;  /* 0x00200006040a7981 */ /* 0x000ee8000c1e1b00 */
[----:B------:R-:W4:Y:S04]  /*1660*/  LDG.E.64 R12, desc[UR6][R4.64+0x3000] ;  /* 0x00300006040c7981 */ /* 0x000f28000c1e1b00 */
[----:B------:R-:W5:Y:S04]  /*1670*/  LDG.E.64 R14, desc[UR6][R4.64+0x4000] ;  /* 0x00400006040e7981 */ /* 0x000f68000c1e1b00 */
[----:B------:R-:W5:Y:S04]  /*1680*/  LDG.E.64 R16, desc[UR6][R4.64+0x5000] ;  /* 0x0050000604107981 */ /* 0x000f68000c1e1b00 */
[----:B------:R-:W5:Y:S01]  /*1690*/  LDG.E.64 R18, desc[UR6][R4.64+0x6000] ;  /* 0x0060000604127981 */ /* 0x000f62000c1e1b00 */
[----:B--2---:R-:W-:-:S08]  /*16a0*/  DADD R2, R2, R6 ;  /* 0x0000000002027229 */ /* 0x004fd00000000006 */
[----:B---3--:R-:W-:-:S08]  /*16b0*/  DADD R2, R10, R2 ;  /* 0x000000000a027229 */ /* 0x008fd00000000002 */
[----:B----4-:R-:W-:Y:S01]  /*16c0*/  DADD R2, R12, R2 ;  /* 0x000000000c027229 */ /* 0x010fe20000000002 */
[----:B------:R-:W-:-:S04]  /*16d0*/  IADD3 R12, P1, PT, R8, -0xe00, RZ ;  /* 0xfffff200080c7810 */ /* 0x000fc80007f3e0ff */
[----:B------:R-:W-:Y:S02]  /*16e0*/  ISETP.GE.U32.AND P0, PT, R12, 0xe00, PT ;  /* 0x00000e000c00780c */ /* 0x000fe40003f06070 */
[----:B------:R-:W-:Y:S01]  /*16f0*/  IADD3.X R13, PT, PT, R9, -0x1, RZ, P1, !PT ;  /* 0xffffffff090d7810 */ /* 0x000fe20000ffe4ff */
[----:B-----5:R-:W-:-:S03]  /*1700*/  DADD R2, R14, R2 ;  /* 0x000000000e027229 */ /* 0x020fc60000000002 */
[----:B------:R-:W-:-:S05]  /*1710*/  ISETP.GE.U32.AND.EX P0, PT, R13, RZ, PT, P0 ;  /* 0x000000ff0d00720c */ /* 0x000fca0003f06100 */
[----:B------:R-:W-:-:S08]  /*1720*/  DADD R2, R16, R2 ;  /* 0x0000000010027229 */ /* 0x000fd00000000002 */
[----:B------:R-:W-:Y:S01]  /*1730*/  DADD R6, R18, R2 ;  /* 0x0000000012067229 */ /* 0x000fe20000000002 */
[----:B------:R-:W-:Y:S02]  /*1740*/  IMAD.MOV.U32 R3, RZ, RZ, 0xe00 ;  /* 0x00000e00ff037424 */ /* 0x000fe400078e00ff */
[----:B------:R-:W-:Y:S01]  /*1750*/  IMAD.MOV.U32 R2, RZ, RZ, RZ ;  /* 0x000000ffff027224 */ /* 0x000fe200078e00ff */
[----:B------:R-:W-:Y:S07]  /*1760*/  @!P0 BRA `(.L_x_76) ;  /* 0x0000000000748947 */ /* 0x000fee0003800000 */
[----:B------:R-:W0:Y:S01]  /*1770*/  LDC.64 R8, c[0x0][0x390] ;  /* 0x0000e400ff087b82 */ /* 0x000e220000000a00 */
[----:B------:R-:W-:Y:S02]  /*1780*/  IMAD.MOV.U32 R3, RZ, RZ, 0xe00 ;  /* 0x00000e00ff037424 */ /* 0x000fe400078e00ff */
[----:B------:R-:W-:-:S07]  /*1790*/  IMAD.MOV.U32 R2, RZ, RZ, RZ ;  /* 0x000000ffff027224 */ /* 0x000fce00078e00ff */
.L_x_78:
[----:B------:R-:W-:-:S04]  /*17a0*/  LEA R16, P0, R3, R4, 0x3 ;  /* 0x0000000403107211 */ /* 0x000fc800078018ff */
[----:B------:R-:W-:-:S05]  /*17b0*/  LEA.HI.X R17, R3, R5, R2, 0x3, P0 ;  /* 0x0000000503117211 */ /* 0x000fca00000f1c02 */
[----:B------:R-:W2:Y:S04]  /*17c0*/  LDG.E.64 R18, desc[UR6][R16.64] ;  /* 0x0000000610127981 */ /* 0x000ea8000c1e1b00 */
[----:B------:R-:W3:Y:S04]  /*17d0*/  LDG.E.64 R20, desc[UR6][R16.64+0x1000] ;  /* 0x0010000610147981 */ /* 0x000ee8000c1e1b00 */
[----:B------:R-:W4:Y:S04]  /*17e0*/  LDG.E.64 R22, desc[UR6][R16.64+0x2000] ;  /* 0x0020000610167981 */ /* 0x000f28000c1e1b00 */
[----:B------:R-:W5:Y:S04]  /*17f0*/  LDG.E.64 R24, desc[UR6][R16.64+0x3000] ;  /* 0x0030000610187981 */ /* 0x000f68000c1e1b00 */
[----:B------:R-:W5:Y:S04]  /*1800*/  LDG.E.64 R26, desc[UR6][R16.64+0x4000] ;  /* 0x00400006101a7981 */ /* 0x000f68000c1e1b00 */
[----:B------:R-:W5:Y:S04]  /*1810*/  LDG.E.64 R10, desc[UR6][R16.64+0x5000] ;  /* 0x00500006100a7981 */ /* 0x000f68000c1e1b00 */
[----:B------:R-:W5:Y:S01]  /*1820*/  LDG.E.64 R14, desc[UR6][R16.64+0x6000] ;  /* 0x00600006100e7981 */ /* 0x000f62000c1e1b00 */
[----:B--2---:R-:W-:Y:S01]  /*1830*/  DADD R18, R18, R6 ;  /* 0x0000000012127229 */ /* 0x004fe20000000006 */
[----:B0-----:R-:W-:-:S04]  /*1840*/  IADD3 R6, P1, PT, -R3, R8, RZ ;  /* 0x0000000803067210 */ /* 0x001fc80007f3e1ff */
[----:B------:R-:W-:Y:S01]  /*1850*/  ISETP.GE.U32.AND P0, PT, R6, 0xe00, PT ;  /* 0x00000e000600780c */ /* 0x000fe20003f06070 */
[----:B------:R-:W-:Y:S02]  /*1860*/  IMAD.X R6, R9, 0x1, ~R2, P1 ;  /* 0x0000000109067824 */ /* 0x000fe400008e0e02 */
[----:B---3--:R-:W-:-:S03]  /*1870*/  DADD R18, R20, R18 ;  /* 0x0000000014127229 */ /* 0x008fc60000000012 */
[----:B------:R-:W-:-:S05]  /*1880*/  ISETP.GE.U32.AND.EX P0, PT, R6, RZ, PT, P0 ;  /* 0x000000ff0600720c */ /* 0x000fca0003f06100 */
[----:B----4-:R-:W-:-:S08]  /*1890*/  DADD R18, R22, R18 ;  /* 0x0000000016127229 */ /* 0x010fd00000000012 */
[----:B-----5:R-:W-:-:S08]  /*18a0*/  DADD R18, R24, R18 ;  /* 0x0000000018127229 */ /* 0x020fd00000000012 */
[----:B------:R-:W-:-:S08]  /*18b0*/  DADD R18, R26, R18 ;  /* 0x000000001a127229 */ /* 0x000fd00000000012 */
[----:B------:R-:W-:-:S08]  /*18c0*/  DADD R10, R10, R18 ;  /* 0x000000000a0a7229 */ /* 0x000fd00000000012 */
[----:B------:R-:W-:Y:S01]  /*18d0*/  DADD R6, R14, R10 ;  /* 0x000000000e067229 */ /* 0x000fe2000000000a */
[----:B------:R-:W-:Y:S10]  /*18e0*/  @!P0 BRA `(.L_x_77) ;  /* 0x0000000800208947 */ /* 0x000ff40003800000 */
[----:B------:R-:W-:-:S05]  /*18f0*/  IADD3 R3, P0, PT, R3, 0xe00, RZ ;  /* 0x00000e0003037810 */ /* 0x000fca0007f1e0ff */
[----:B------:R-:W-:Y:S01]  /*1900*/  IMAD.X R2, RZ, RZ, R2, P0 ;  /* 0x000000ffff027224 */ /* 0x000fe200000e0602 */
[----:B------:R-:W-:-:S04]  /*1910*/  ISETP.GT.U32.AND P0, PT, R3, R12, PT ;  /* 0x0000000c0300720c */ /* 0x000fc80003f04070 */
[----:B------:R-:W-:-:S13]  /*1920*/  ISETP.GT.U32.AND.EX P0, PT, R2, R13, PT, P0 ;  /* 0x0000000d0200720c */ /* 0x000fda0003f04100 */
[----:B------:R-:W-:Y:S05]  /*1930*/  @!P0 BRA `(.L_x_78) ;  /* 0xfffffffc00988947 */ /* 0x000fea000383ffff */
.L_x_76:
[----:B------:R-:W-:Y:S01]  /*1940*/  IMAD.IADD R5, R8, 0x1, -R3 ;  /* 0x0000000108057824 */ /* 0x000fe200078e0a03 */
[----:B------:R-:W-:Y:S01]  /*1950*/  ISETP.GE.U32.AND P1, PT, R3, R8, PT ;  /* 0x000000080300720c */ /* 0x000fe20003f26070 */
[----:B------:R-:W-:Y:S03]  /*1960*/  BSSY.RECONVERGENT B1, `(.L_x_77) ;  /* 0x0000080000017945 */ /* 0x000fe60003800200 */
[----:B------:R-:W-:-:S04]  /*1970*/  ISETP.GE.AND P0, PT, R0, R5, PT ;  /* 0x000000050000720c */ /* 0x000fc80003f06270 */
[----:B------:R-:W-:-:S13]  /*1980*/  ISETP.GE.U32.OR.EX P0, PT, R2, R9, P0, P1 ;  /* 0x000000090200720c */ /* 0x000fda0000706510 */
[----:B------:R-:W-:Y:S05]  /*1990*/  @P0 BRA `(.L_x_79) ;  /* 0x0000000400f00947 */ /* 0x000fea0003800000 */
[----:B------:R-:W-:Y:S01]  /*19a0*/  LOP3.LUT R4, RZ, R0, RZ, 0x33, !PT ;  /* 0x00000000ff047212 */ /* 0x000fe200078e33ff */
[----:B------:R-:W-:Y:S01]  /*19b0*/  BSSY.RECONVERGENT B2, `(.L_x_80) ;  /* 0x0000038000027945 */ /* 0x000fe20003800200 */
[----:B------:R-:W-:Y:S02]  /*19c0*/  IMAD.MOV.U32 R42, RZ, RZ, R0 ;  /* 0x000000ffff2a7224 */ /* 0x000fe400078e0000 */
[----:B------:R-:W-:-:S04]  /*19d0*/  IADD3 R8, PT, PT, -R3, R8, R4 ;  /* 0x0000000803087210 */ /* 0x000fc80007ffe104 */
[C---:B------:R-:W-:Y:S02]  /*19e0*/  ISETP.GE.U32.AND P1, PT, R8.reuse, 0x1e00, PT ;  /* 0x00001e000800780c */ /* 0x040fe40003f26070 */
[----:B------:R-:W-:-:S04]  /*19f0*/  LEA.HI R4, R8, 0x1, RZ, 0x17 ;  /* 0x0000000108047811 */ /* 0x000fc800078fb8ff */
[----:B------:R-:W-:-:S04]  /*1a00*/  LOP3.LUT R5, R4, 0xf, RZ, 0xc0, !PT ;  /* 0x0000000f04057812 */ /* 0x000fc800078ec0ff */
[----:B------:R-:W-:-:S03]  /*1a10*/  ISETP.NE.AND P0, PT, R5, RZ, PT ;  /* 0x000000ff0500720c */ /* 0x000fc60003f05270 */
[----:B------:R-:W-:Y:S10]  /*1a20*/  @!P1 BRA `(.L_x_81) ;  /* 0x0000000000c09947 */ /* 0x000ff40003800000 */
[----:B------:R-:W0:Y:S01]  /*1a30*/  LDCU.64 UR4, c[0x0][0x380] ;  /* 0x00007000ff0477ac */ /* 0x000e220008000a00 */
[----:B------:R-:W-:Y:S01]  /*1a40*/  IADD3 R9, P2, PT, R0, R3, RZ ;  /* 0x0000000300097210 */ /* 0x000fe20007f5e0ff */
[----:B------:R-:W-:Y:S01]  /*1a50*/  IMAD.MOV.U32 R42, RZ, RZ, R0 ;  /* 0x000000ffff2a7224 */ /* 0x000fe200078e0000 */
[----:B------:R-:W-:-:S03]  /*1a60*/  LOP3.LUT R43, R4, 0xfffff0, RZ, 0xc0, !PT ;  /* 0x00fffff0042b7812 */ /* 0x000fc600078ec0ff */
[----:B------:R-:W-:Y:S02]  /*1a70*/  IMAD.X R10, RZ, RZ, R2, P2 ;  /* 0x000000ffff0a7224 */ /* 0x000fe400010e0602 */
[----:B------:R-:W-:Y:S01]  /*1a80*/  IMAD.MOV R43, RZ, RZ, -R43 ;  /* 0x000000ffff2b7224 */ /* 0x000fe200078e0a2b */
[----:B0-----:R-:W-:-:S04]  /*1a90*/  LEA R8, P1, R9, UR4, 0x3 ;  /* 0x0000000409087c11 */ /* 0x001fc8000f8218ff */
[----:B------:R-:W-:Y:S02]  /*1aa0*/  IADD3 R8, P2, PT, R8, 0x8000, RZ ;  /* 0x0000800008087810 */ /* 0x000fe40007f5e0ff */
[----:B------:R-:W-:-:S05]  /*1ab0*/  LEA.HI.X R9, R9, UR5, R10, 0x3, P1 ;  /* 0x0000000509097c11 */ /* 0x000fca00088f1c0a */
[----:B------:R-:W-:-:S07]  /*1ac0*/  IMAD.X R9, RZ, RZ, R9, P2 ;  /* 0x000000ffff097224 */ /* 0x000fce00010e0609 */
.L_x_82:
[----:B------:R-:W2:Y:S04]  /*1ad0*/  LDG.E.64 R10, desc[UR6][R8.64+-0x8000] ;  /* 0xff800006080a7981 */ /* 0x000ea8000c1e1b00 */
[----:B------:R-:W3:Y:S04]  /*1ae0*/  LDG.E.64 R12, desc[UR6][R8.64+-0x7000] ;  /* 0xff900006080c7981 */ /* 0x000ee8000c1e1b00 */
[----:B------:R-:W4:Y:S04]  /*1af0*/  LDG.E.64 R14, desc[UR6][R8.64+-0x6000] ;  /* 0xffa00006080e7981 */ /* 0x000f28000c1e1b00 */
[----:B------:R-:W5:Y:S04]  /*1b00*/  LDG.E.64 R16, desc[UR6][R8.64+-0x5000] ;  /* 0xffb0000608107981 */ /* 0x000f68000c1e1b00 */
        /* <DEDUP_REMOVED lines=11> */
[----:B------:R0:W5:Y:S01]  /*1bc0*/  LDG.E.64 R40, desc[UR6][R8.64+0x7000] ;  /* 0x0070000608287981 */ /* 0x000162000c1e1b00 */
[----:B------:R-:W-:-:S02]  /*1bd0*/  VIADD R43, R43, 0x10 ;  /* 0x000000102b2b7836 */ /* 0x000fc40000000000 */
        /* <DEDUP_REMOVED lines=21> */
.L_x_81:
[----:B------:R-:W-:Y:S05]  /*1d30*/  BSYNC.RECONVERGENT B2 ;  /* 0x0000000000027941 */ /* 0x000fea0003800200 */
.L_x_80:
[----:B------:R-:W-:Y:S05]  /*1d40*/  @!P0 BRA `(.L_x_79) ;  /* 0x0000000400048947 */ /* 0x000fea0003800000 */
[----:B------:R-:W-:Y:S01]  /*1d50*/  ISETP.GE.U32.AND P1, PT, R5, 0x8, PT ;  /* 0x000000080500780c */ /* 0x000fe20003f26070 */
[----:B------:R-:W-:Y:S01]  /*1d60*/  BSSY.RECONVERGENT B2, `(.L_x_83) ;  /* 0x000001a000027945 */ /* 0x000fe20003800200 */
[----:B------:R-:W-:-:S04]  /*1d70*/  LOP3.LUT R26, R4, 0x7, RZ, 0xc0, !PT ;  /* 0x00000007041a7812 */ /* 0x000fc800078ec0ff */
[----:B------:R-:W-:-:S07]  /*1d80*/  ISETP.NE.AND P0, PT, R26, RZ, PT ;  /* 0x000000ff1a00720c */ /* 0x000fce0003f05270 */
[----:B------:R-:W-:Y:S06]  /*1d90*/  @!P1 BRA `(.L_x_84) ;  /* 0x0000000000589947 */ /* 0x000fec0003800000 */
[----:B------:R-:W0:Y:S01]  /*1da0*/  LDCU.64 UR4, c[0x0][0x380] ;  /* 0x00007000ff0477ac */ /* 0x000e220008000a00 */
[----:B------:R-:W-:-:S05]  /*1db0*/  IADD3 R5, P1, PT, R42, R3, RZ ;  /* 0x000000032a057210 */ /* 0x000fca0007f3e0ff */
[----:B------:R-:W-:Y:S01]  /*1dc0*/  IMAD.X R10, RZ, RZ, R2, P1 ;  /* 0x000000ffff0a7224 */ /* 0x000fe200008e0602 */
[----:B0-----:R-:W-:-:S04]  /*1dd0*/  LEA R8, P1, R5, UR4, 0x3 ;  /* 0x0000000405087c11 */ /* 0x001fc8000f8218ff */
        /* <DEDUP_REMOVED lines=18> */
.L_x_84:
[----:B------:R-:W-:Y:S05]  /*1f00*/  BSYNC.RECONVERGENT B2 ;  /* 0x0000000000027941 */ /* 0x000fea0003800200 */
.L_x_83:
        /* <DEDUP_REMOVED lines=20> */
.L_x_86:
[----:B------:R-:W-:Y:S05]  /*2050*/  BSYNC.RECONVERGENT B2 ;  /* 0x0000000000027941 */ /* 0x000fea0003800200 */
.L_x_85:
[----:B------:R-:W-:Y:S05]  /*2060*/  @!P0 BRA `(.L_x_79) ;  /* 0x00000000003c8947 */ /* 0x000fea0003800000 */
[----:B------:R-:W0:Y:S01]  /*2070*/  LDCU.64 UR4, c[0x0][0x380] ;  /* 0x00007000ff0477ac */ /* 0x000e220008000a00 */
[----:B------:R-:W-:Y:S01]  /*2080*/  IADD3 R3, P0, PT, R42, R3, RZ ;  /* 0x000000032a037210 */ /* 0x000fe20007f1e0ff */
[----:B------:R-:W-:-:S04]  /*2090*/  IMAD.MOV R4, RZ, RZ, -R16 ;  /* 0x000000ffff047224 */ /* 0x000fc800078e0a10 */
[----:B------:R-:W-:Y:S01]  /*20a0*/  IMAD.X R2, RZ, RZ, R2, P0 ;  /* 0x000000ffff027224 */ /* 0x000fe200000e0602 */
[----:B0-----:R-:W-:-:S04]  /*20b0*/  LEA R5, P1, R3, UR4, 0x3 ;  /* 0x0000000403057c11 */ /* 0x001fc8000f8218ff */
[----:B------:R-:W-:-:S09]  /*20c0*/  LEA.HI.X R8, R3, UR5, R2, 0x3, P1 ;  /* 0x0000000503087c11 */ /* 0x000fd200088f1c02 */
.L_x_87:
        /* <DEDUP_REMOVED lines=9> */
.L_x_79:
[----:B------:R-:W-:Y:S05]  /*2160*/  BSYNC.RECONVERGENT B1 ;  /* 0x0000000000017941 */ /* 0x000fea0003800200 */
.L_x_77:
        /* <DEDUP_REMOVED lines=40> */
[----:B------:R-:W-:-:S03]  /*23f0*/  FSEL R5, R5, R3, P0 ;  /* 0x0000000305057208 */ /* 0x000fc60000000000 */
[----:B0-----:R-:W-:Y:S02]  /*2400*/  IMAD.MOV.U32 R2, RZ, RZ, R0 ;  /* 0x000000ffff027224 */ /* 0x001fe400078e0000 */
[----:B------:R-:W-:-:S04]  /*2410*/  IMAD.MOV.U32 R3, RZ, RZ, R5 ;  /* 0x000000ffff037224 */ /* 0x000fc800078e0005 */
[----:B------:R-:W-:Y:S05]  /*2420*/  @P1 BRA `(.L_x_75) ;  /* 0x0000000000681947 */ /* 0x000fea0003800000 */
        /* <DEDUP_REMOVED lines=26> */
.L_x_75:
[----:B------:R-:W-:Y:S05]  /*25d0*/  BSYNC.RECONVERGENT B0 ;  /* 0x0000000000007941 */ /* 0x000fea0003800200 */
.L_x_60:
[----:B------:R-:W-:Y:S05]  /*25e0*/  @P1 EXIT ;  /* 0x000000000000194d */ /* 0x000fea0003800000 */
[----:B------:R-:W0:Y:S01]  /*25f0*/  LDCU.64 UR4, c[0x0][0x3a0] ;  /* 0x00007400ff0477ac */ /* 0x000e220008000a00 */
[----:B------:R-:W1:Y:S01]  /*2600*/  LDC.64 R4, c[0x0][0x388] ;  /* 0x0000e200ff047b82 */ /* 0x000e620000000a00 */
[----:B0-----:R-:W-:-:S07]  /*2610*/  DADD R2, R2, UR4 ;  /* 0x0000000402027e29 */ /* 0x001fce0008000000 */
[----:B-1----:R-:W-:Y:S01]  /*2620*/  STG.E.64 desc[UR6][R4.64], R2 ;  /* 0x0000000204007986 */ /* 0x002fe2000c101b06 */
[----:B------:R-:W-:Y:S05]  /*2630*/  EXIT ;  /* 0x000000000000794d */ /* 0x000fea0003800000 */
.L_x_88:
        /* <DEDUP_REMOVED lines=12> */
.L_x_438:


//--------------------- .text._ZN3cub18CUB_300001_SM_10006detail6reduce28DeviceReduceSingleTileKernelINS2_10policy_hubIdjN4cuda3std3__44plusIdEEE10Policy1000EPdSC_iS9_ddNS7_10__identityEEEvT0_T1_T2_T3_T4_T6_ --------------------------
	.section	.text._ZN3cub18CUB_300001_SM_10006detail6reduce28DeviceReduceSingleTileKernelINS2_10policy_hubIdjN4cuda3std3__44plusIdEEE10Policy1000EPdSC_iS9_ddNS7_10__identityEEEvT0_T1_T2_T3_T4_T6_,"ax",@progbits
	.align	128
        .global         _ZN3cub18CUB_300001_SM_10006detail6reduce28DeviceReduceSingleTileKernelINS2_10policy_hubIdjN4cuda3std3__44plusIdEEE10Policy1000EPdSC_iS9_ddNS7_10__identityEEEvT0_T1_T2_T3_T4_T6_
        .type           _ZN3cub18CUB_300001_SM_10006detail6reduce28DeviceReduceSingleTileKernelINS2_10policy_hubIdjN4cuda3std3__44plusIdEEE10Policy1000EPdSC_iS9_ddNS7_10__identityEEEvT0_T1_T2_T3_T4_T6_,@function
        .size           _ZN3cub18CUB_300001_SM_10006detail6reduce28DeviceReduceSingleTileKernelINS2_10policy_hubIdjN4cuda3std3__44plusIdEEE10Policy1000EPdSC_iS9_ddNS7_10__identityEEEvT0_T1_T2_T3_T4_T6_,(.L_x_439 - _ZN3cub18CUB_300001_SM_10006detail6reduce28DeviceReduceSingleTileKernelINS2_10policy_hubIdjN4cuda3std3__44plusIdEEE10Policy1000EPdSC_iS9_ddNS7_10__identityEEEvT0_T1_T2_T3_T4_T6_)
        .other          _ZN3cub18CUB_300001_SM_10006detail6reduce28DeviceReduceSingleTileKernelINS2_10policy_hubIdjN4cuda3std3__44plusIdEEE10Policy1000EPdSC_iS9_ddNS7_10__identityEEEvT0_T1_T2_T3_T4_T6_,@"STO_CUDA_ENTRY STV_DEFAULT"
_ZN3cub18CUB_300001_SM_10006detail6reduce28DeviceReduceSingleTileKernelINS2_10policy_hubIdjN4cuda3std3__44plusIdEEE10Policy1000EPdSC_iS9_ddNS7_10__identityEEEvT0_T1_T2_T3_T4_T6_:
.text._ZN3cub18CUB_300001_SM_10006detail6reduce28DeviceReduceSingleTileKernelINS2_10policy_hubIdjN4cuda3std3__44plusIdEEE10Policy1000EPdSC_iS9_ddNS7_10__identityEEEvT0_T1_T2_T3_T4_T6_:
        /* <DEDUP_REMOVED lines=13> */
.L_x_89:
        /* <DEDUP_REMOVED lines=13> */
.L_x_93:
[----:B------:R-:W-:Y:S05]  /*01a0*/  BSYNC.RECONVERGENT B1 ;  /* 0x0000000000017941 */ /* 0x000fea0003800200 */
.L_x_92:
[----:B------:R-:W-:Y:S01]  /*01b0*/  ISETP.GE.AND P0, PT, R5, R4, PT ;  /* 0x000000040500720c */ /* 0x000fe20003f06270 */
[----:B------:R-:W-:-:S12]  /*01c0*/  BSSY.RECONVERGENT B1, `(.L_x_94) ;  /* 0x0000078000017945 */ /* 0x000fd80003800200 */
[----:B------:R-:W-:Y:S05]  /*01d0*/  @P0 BRA `(.L_x_95) ;  /* 0x0000000400d80947 */ /* 0x000fea0003800000 */
[----:B------:R-:W-:Y:S01]  /*01e0*/  LOP3.LUT R9, RZ, R5, RZ, 0x33, !PT ;  /* 0x00000005ff097212 */ /* 0x000fe200078e33ff */
[----:B------:R-:W-:Y:S04]  /*01f0*/  BSSY.RECONVERGENT B2, `(.L_x_96) ;  /* 0x0000019000027945 */ /* 0x000fe80003800200 */
[----:B------:R-:W-:-:S04]  /*0200*/  IMAD.IADD R9, R9, 0x1, R4 ;  /* 0x0000000109097824 */ /* 0x000fc800078e0204 */
[C---:B------:R-:W-:Y:S01]  /*0210*/  IMAD.HI.U32 R0, R9.reuse, -0x33333333, RZ ;  /* 0xcccccccd09007827 */ /* 0x040fe200078e00ff */
[----:B------:R-:W-:-:S04]  /*0220*/  ISETP.GE.U32.AND P0, PT, R9, 0x780, PT ;  /* 0x000007800900780c */ /* 0x000fc80003f06070 */
[----:B------:R-:W-:-:S04]  /*0230*/  SHF.R.U32.HI R0, RZ, 0x9, R0 ;  /* 0x00000009ff007819 */ /* 0x000fc80000011600 */
[----:B------:R-:W-:-:S04]  /*0240*/  LOP3.LUT R2, R0, 0x3, RZ, 0xc0, !PT ;  /* 0x0000000300027812 */ /* 0x000fc800078ec0ff */
[----:B------:R-:W-:-:S13]  /*0250*/  ISETP.NE.AND P1, PT, R2, 0x3, PT ;  /* 0x000000030200780c */ /* 0x000fda0003f25270 */
[----:B------:R-:W-:Y:S05]  /*0260*/  @!P1 BRA `(.L_x_97) ;  /* 0x0000000000449947 */ /* 0x000fea0003800000 */
[----:B------:R-:W0:Y:S01]  /*0270*/  LDC.64 R8, c[0x0][0x380] ;  /* 0x0000e000ff087b82 */ /* 0x000e220000000a00 */
[----:B------:R-:W-:-:S05]  /*0280*/  VIADD R0, R0, 0x1 ;  /* 0x0000000100007836 */ /* 0x000fca0000000000 */
[----:B------:R-:W-:-:S05]  /*0290*/  LOP3.LUT R0, R0, 0x3, RZ, 0xc0, !PT ;  /* 0x0000000300007812 */ /* 0x000fca00078ec0ff */
[----:B------:R-:W-:Y:S02]  /*02a0*/  IMAD.MOV R0, RZ, RZ, -R0 ;  /* 0x000000ffff007224 */ /* 0x000fe400078e0a00 */
[----:B0-----:R-:W-:-:S04]  /*02b0*/  IMAD.WIDE.U32 R8, R5, 0x8, R8 ;  /* 0x0000000805087825 */ /* 0x001fc800078e0008 */
[----:B------:R-:W-:Y:S02]  /*02c0*/  IMAD.MOV.U32 R2, RZ, RZ, R8 ;  /* 0x000000ffff027224 */ /* 0x000fe400078e0008 */
[----:B------:R-:W-:-:S07]  /*02d0*/  IMAD.MOV.U32 R11, RZ, RZ, R9 ;  /* 0x000000ffff0b7224 */ /* 0x000fce00078e0009 */
.L_x_98:
        /* <DEDUP_REMOVED lines=10> */
.L_x_97:
[----:B------:R-:W-:Y:S05]  /*0380*/  BSYNC.RECONVERGENT B2 ;  /* 0x0000000000027941 */ /* 0x000fea0003800200 */
.L_x_96:
        /* <DEDUP_REMOVED lines=8> */
.L_x_101:
        /* <DEDUP_REMOVED lines=43> */
.L_x_100:
[----:B------:R-:W-:Y:S05]  /*06c0*/  BSYNC.RECONVERGENT B2 ;  /* 0x0000000000027941 */ /* 0x000fea0003800200 */
.L_x_99:
        /* <DEDUP_REMOVED lines=26> */
.L_x_103:
[----:B------:R-:W-:Y:S05]  /*0870*/  BSYNC.RECONVERGENT B2 ;  /* 0x0000000000027941 */ /* 0x000fea0003800200 */
.L_x_102:
        /* <DEDUP_REMOVED lines=12> */
.L_x_95:
[----:B------:R-:W-:Y:S05]  /*0940*/  BSYNC.RECONVERGENT B1 ;  /* 0x0000000000017941 */ /* 0x000fea0003800200 */
.L_x_94:
        /* <DEDUP_REMOVED lines=47> */
[----:B------:R-:W0:Y:S04]  /*0c40*/  LDS.128 R8, [UR4+0x20] ;  /* 0x00002004ff087984 */ /* 0x000e280008000c00 */
[----:B------:R-:W1:Y:S04]  /*0c50*/  LDS.128 R16, [UR4+0x30] ;  /* 0x00003004ff107984 */ /* 0x000e680008000c00 */
[----:B--2---:R-:W2:Y:S01]  /*0c60*/  LDS.128 R4, [UR4+0x40] ;  /* 0x00004004ff047984 */ /* 0x004ea20008000c00 */
[----:B0-----:R-:W-:-:S03]  /*0c70*/  DADD R8, R12, R8 ;  /* 0x000000000c087229 */ /* 0x001fc60000000008 */
[----:B------:R-:W-:Y:S05]  /*0c80*/  LDS.128 R12, [UR4+0x60] ;  /* 0x00006004ff0c7984 */ /* 0x000fea0008000c00 */
[----:B------:R-:W-:Y:S02]  /*0c90*/  DADD R2, R8, R10 ;  /* 0x0000000008027229 */ /* 0x000fe4000000000a */
[----:B------:R-:W0:Y:S06]  /*0ca0*/  LDS.128 R8, [UR4+0x50] ;  /* 0x00005004ff087984 */ /* 0x000e2c0008000c00 */
[----:B-1----:R-:W-:-:S08]  /*0cb0*/  DADD R2, R2, R16 ;  /* 0x0000000002027229 */ /* 0x002fd00000000010 */
[----:B------:R-:W-:-:S08]  /*0cc0*/  DADD R2, R2, R18 ;  /* 0x0000000002027229 */ /* 0x000fd00000000012 */
[----:B--2---:R-:W-:-:S08]  /*0cd0*/  DADD R2, R2, R4 ;  /* 0x0000000002027229 */ /* 0x004fd00000000004 */
[----:B------:R-:W-:Y:S01]  /*0ce0*/  DADD R2, R2, R6 ;  /* 0x0000000002027229 */ /* 0x000fe20000000006 */
[----:B------:R-:W1:Y:S07]  /*0cf0*/  LDS.128 R4, [UR4+0x70] ;  /* 0x00007004ff047984 */ /* 0x000e6e0008000c00 */
[----:B0-----:R-:W-:-:S08]  /*0d00*/  DADD R2, R2, R8 ;  /* 0x0000000002027229 */ /* 0x001fd00000000008 */
[----:B------:R-:W-:Y:S01]  /*0d10*/  DADD R2, R2, R10 ;  /* 0x0000000002027229 */ /* 0x000fe2000000000a */
[----:B------:R-:W0:Y:S07]  /*0d20*/  LDS.128 R8, [UR4+0x80] ;  /* 0x00008004ff087984 */ /* 0x000e2e0008000c00 */
[----:B------:R-:W-:-:S08]  /*0d30*/  DADD R2, R2, R12 ;  /* 0x0000000002027229 */ /* 0x000fd0000000000c */
[----:B------:R-:W-:Y:S01]  /*0d40*/  DADD R2, R2, R14 ;  /* 0x0000000002027229 */ /* 0x000fe2000000000e */
[----:B------:R-:W2:Y:S07]  /*0d50*/  LDS.128 R12, [UR4+0x90] ;  /* 0x00009004ff0c7984 */ /* 0x000eae0008000c00 */
[----:B-1----:R-:W-:-:S08]  /*0d60*/  DADD R2, R2, R4 ;  /* 0x0000000002027229 */ /* 0x002fd00000000004 */
[----:B------:R-:W-:Y:S01]  /*0d70*/  DADD R2, R2, R6 ;  /* 0x0000000002027229 */ /* 0x000fe20000000006 */
[----:B------:R-:W1:Y:S07]  /*0d80*/  LDS.128 R4, [UR4+0xa0] ;  /* 0x0000a004ff047984 */ /* 0x000e6e0008000c00 */
[----:B0-----:R-:W-:Y:S01]  /*0d90*/  DADD R2, R2, R8 ;  /* 0x0000000002027229 */ /* 0x001fe20000000008 */
[----:B------:R-:W0:Y:S07]  /*0da0*/  LDS.64 R8, [UR4+0xb0] ;  /* 0x0000b004ff087984 */ /* 0x000e2e0008000a00 */
[----:B------:R-:W-:-:S08]  /*0db0*/  DADD R2, R2, R10 ;  /* 0x0000000002027229 */ /* 0x000fd0000000000a */
[----:B--2---:R-:W-:-:S08]  /*0dc0*/  DADD R2, R2, R12 ;  /* 0x0000000002027229 */ /* 0x004fd0000000000c */
[----:B------:R-:W-:-:S08]  /*0dd0*/  DADD R2, R2, R14 ;  /* 0x0000000002027229 */ /* 0x000fd0000000000e */
[----:B-1----:R-:W-:-:S08]  /*0de0*/  DADD R2, R2, R4 ;  /* 0x0000000002027229 */ /* 0x002fd00000000004 */
[----:B------:R-:W-:-:S08]  /*0df0*/  DADD R2, R2, R6 ;  /* 0x0000000002027229 */ /* 0x000fd00000000006 */
[----:B0-----:R-:W-:Y:S01]  /*0e00*/  DADD R12, R2, R8 ;  /* 0x00000000020c7229 */ /* 0x001fe20000000008 */
[----:B------:R-:W-:Y:S10]  /*0e10*/  BRA `(.L_x_105) ;  /* 0x0000001800487947 */ /* 0x000ff40003800000 */
.L_x_104:
        /* <DEDUP_REMOVED lines=32> */
[----:B------:R-:W-:Y:S01]  /*1020*/  VIADD R0, R2, 0x10 ;  /* 0x0000001002007836 */ /* 0x000fe20000000000 */
[----:B------:R-:W-:Y:S02]  /*1030*/  @!P1 SHF.R.U32.HI R2, RZ, 0x2, R3 ;  /* 0x00000002ff029819 */ /* 0x000fe40000011603 */
[----:B------:R-:W1:Y:S02]  /*1040*/  SHFL.DOWN PT, R7, R11, 0x8, R5 ;  /* 0x090000000b077989 */ /* 0x000e6400000e0005 */
[----:B------:R-:W-:Y:S01]  /*1050*/  @!P1 LOP3.LUT R2, R2, 0xf8, RZ, 0xc0, !PT ;  /* 0x000000f802029812 */ /* 0x000fe200078ec0ff */
[----:B-1----:R-:W-:-:S10]  /*1060*/  DADD R6, R6, R10 ;  /* 0x0000000006067229 */ /* 0x002fd4000000000a */
[----:B------:R-:W-:Y:S02]  /*1070*/  FSEL R8, R10, R6, P0 ;  /* 0x000000060a087208 */ /* 0x000fe40000000000 */
[----:B------:R-:W-:Y:S02]  /*1080*/  FSEL R9, R11, R7, P0 ;  /* 0x000000070b097208 */ /* 0x000fe40000000000 */
[----:B------:R-:W-:Y:S01]  /*1090*/  @!P1 MOV R10, 0x400 ;  /* 0x00000400000a9802 */ /* 0x000fe20000000f00 */
[----:B------:R-:W-:Y:S01]  /*10a0*/  SHFL.DOWN PT, R6, R8, 0x10, R5 ;  /* 0x0a00000008067989 */ /* 0x000fe200000e0005 */
[----:B------:R-:W-:Y:S02]  /*10b0*/  ISETP.GT.AND P0, PT, R0, R5, PT ;  /* 0x000000050000720c */ /* 0x000fe40003f04270 */
[----:B0-----:R-:W-:Y:S01]  /*10c0*/  @!P1 LEA R11, R13, R10, 0x18 ;  /* 0x0000000a0d0b9211 */ /* 0x001fe200078ec0ff */
        /* <DEDUP_REMOVED lines=13> */
[----:B------:R-:W0:Y:S04]  /*11a0*/  LDS.128 R16, [UR4+0x20] ;  /* 0x00002004ff107984 */ /* 0x000e280008000c00 */
[----:B-1----:R-:W1:Y:S01]  /*11b0*/  LDS.128 R8, [UR4+0x30] ;  /* 0x00003004ff087984 */ /* 0x002e620008000c00 */
[----:B0-----:R-:W-:-:S10]  /*11c0*/  DADD R16, R12, R16 ;  /* 0x000000000c107229 */ /* 0x001fd40000000010 */
[----:B------:R-:W-:Y:S02]  /*11d0*/  FSEL R2, R16, R12, P1 ;  /* 0x0000000c10027208 */ /* 0x000fe40000800000 */
[----:B------:R-:W-:Y:S02]  /*11e0*/  FSEL R3, R17, R13, P1 ;  /* 0x0000000d11037208 */ /* 0x000fe40000800000 */
[----:B------:R-:W-:Y:S01]  /*11f0*/  ISETP.GT.AND P1, PT, R4, 0x40, PT ;  /* 0x000000400400780c */ /* 0x000fe20003f24270 */
[----:B------:R-:W0:Y:S03]  /*1200*/  LDS.128 R12, [UR4+0x40] ;  /* 0x00004004ff0c7984 */ /* 0x000e260008000c00 */
        /* <DEDUP_REMOVED lines=65> */
[----:B------:R-:W1:Y:S01]  /*1620*/  LDS.64 R2, [UR4+0xb0] ;  /* 0x0000b004ff027984 */ /* 0x000e620008000a00 */
        /* <DEDUP_REMOVED lines=11> */
[----:B------:R-:W-:Y:S01]  /*16e0*/  FSEL R13, R3, R7, P1 ;  /* 0x00000007030d7208 */ /* 0x000fe20000800000 */
[----:B------:R-:W-:Y:S06]  /*16f0*/  BRA `(.L_x_105) ;  /* 0x0000001000107947 */ /* 0x000fec0003800000 */
.L_x_91:
[----:B------:R-:W0:Y:S01]  /*1700*/  S2R R0, SR_TID.X ;  /* 0x0000000000007919 */ /* 0x000e220000002100 */
[----:B------:R-:W0:Y:S02]  /*1710*/  LDC.64 R6, c[0x0][0x380] ;  /* 0x0000e000ff067b82 */ /* 0x000e240000000a00 */
[----:B0-----:R-:W-:-:S05]  /*1720*/  IMAD.WIDE.U32 R6, R0, 0x8, R6 ;  /* 0x0000000800067825 */ /* 0x001fca00078e0006 */
[----:B------:R-:W2:Y:S04]  /*1730*/  LDG.E.64.CONSTANT R20, desc[UR6][R6.64] ;  /* 0x0000000606147981 */ /* 0x000ea8000c1e9b00 */
[----:B------:R-:W2:Y:S04]  /*1740*/  LDG.E.64.CONSTANT R2, desc[UR6][R6.64+0x1400] ;  /* 0x0014000606027981 */ /* 0x000ea8000c1e9b00 */
[----:B------:R-:W3:Y:S04]  /*1750*/  LDG.E.64.CONSTANT R8, desc[UR6][R6.64+0x2800] ;  /* 0x0028000606087981 */ /* 0x000ee8000c1e9b00 */
[----:B------:R-:W4:Y:S04]  /*1760*/  LDG.E.64.CONSTANT R10, desc[UR6][R6.64+0x3c00] ;  /* 0x003c0006060a7981 */ /* 0x000f28000c1e9b00 */
[----:B------:R-:W5:Y:S04]  /*1770*/  LDG.E.64.CONSTANT R12, desc[UR6][R6.64+0x5000] ;  /* 0x00500006060c7981 */ /* 0x000f68000c1e9b00 */
[----:B------:R-:W5:Y:S04]  /*1780*/  LDG.E.64.CONSTANT R14, desc[UR6][R6.64+0x6400] ;  /* 0x00640006060e7981 */ /* 0x000f68000c1e9b00 */
[----:B------:R-:W5:Y:S04]  /*1790*/  LDG.E.64.CONSTANT R16, desc[UR6][R6.64+0x7800] ;  /* 0x0078000606107981 */ /* 0x000f68000c1e9b00 */
[----:B------:R-:W5:Y:S01]  /*17a0*/  LDG.E.64.CONSTANT R18, desc[UR6][R6.64+0x8c00] ;  /* 0x008c000606127981 */ /* 0x000f62000c1e9b00 */
[----:B------:R-:W-:Y:S01]  /*17b0*/  ISETP.GE.U32.AND P0, PT, R4, 0x2800, PT ;  /* 0x000028000400780c */ /* 0x000fe20003f06070 */
[----:B--2---:R-:W-:-:S08]  /*17c0*/  DADD R2, R20, R2 ;  /* 0x0000000014027229 */ /* 0x004fd00000000002 */
[----:B---3--:R-:W-:Y:S01]  /*17d0*/  DADD R2, R8, R2 ;  /* 0x0000000008027229 */ /* 0x008fe20000000002 */
[----:B------:R-:W-:-:S07]  /*17e0*/  IMAD.MOV.U32 R9, RZ, RZ, 0x1400 ;  /* 0x00001400ff097424 */ /* 0x000fce00078e00ff */
[----:B----4-:R-:W-:-:S08]  /*17f0*/  DADD R2, R10, R2 ;  /* 0x000000000a027229 */ /* 0x010fd00000000002 */
[----:B-----5:R-:W-:-:S08]  /*1800*/  DADD R2, R12, R2 ;  /* 0x000000000c027229 */ /* 0x020fd00000000002 */
[----:B------:R-:W-:-:S08]  /*1810*/  DADD R2, R14, R2 ;  /* 0x000000000e027229 */ /* 0x000fd00000000002 */
[----:B------:R-:W-:-:S08]  /*1820*/  DADD R2, R16, R2 ;  /* 0x0000000010027229 */ /* 0x000fd00000000002 */
[----:B------:R-:W-:Y:S01]  /*1830*/  DADD R2, R18, R2 ;  /* 0x0000000012027229 */ /* 0x000fe20000000002 */
[----:B------:R-:W-:Y:S10]  /*1840*/  @!P0 BRA `(.L_x_106) ;  /* 0x00000000006c8947 */ /* 0x000ff40003800000 */
[----:B------:R-:W0:Y:S01]  /*1850*/  LDC R26, c[0x0][0x390] ;  /* 0x0000e400ff1a7b82 */ /* 0x000e220000000800 */
[----:B------:R-:W-:Y:S02]  /*1860*/  VIADD R8, R4, 0xffffec00 ;  /* 0xffffec0004087836 */ /* 0x000fe40000000000 */
[----:B------:R-:W-:-:S07]  /*1870*/  IMAD.MOV.U32 R9, RZ, RZ, 0x1400 ;  /* 0x00001400ff097424 */ /* 0x000fce00078e00ff */
.L_x_108:
[----:B------:R-:W-:-:S05]  /*1880*/  IMAD.WIDE R12, R9, 0x8, R6 ;  /* 0x00000008090c7825 */ /* 0x000fca00078e0206 */
[----:B------:R-:W2:Y:S04]  /*1890*/  LDG.E.64.CONSTANT R4, desc[UR6][R12.64] ;  /* 0x000000060c047981 */ /* 0x000ea8000c1e9b00 */
[----:B------:R-:W3:Y:S04]  /*18a0*/  LDG.E.64.CONSTANT R14, desc[UR6][R12.64+0x1400] ;  /* 0x001400060c0e7981 */ /* 0x000ee8000c1e9b00 */
[----:B------:R-:W4:Y:S04]  /*18b0*/  LDG.E.64.CONSTANT R16, desc[UR6][R12.64+0x2800] ;  /* 0x002800060c107981 */ /* 0x000f28000c1e9b00 */
[----:B------:R-:W5:Y:S04]  /*18c0*/  LDG.E.64.CONSTANT R18, desc[UR6][R12.64+0x3c00] ;  /* 0x003c00060c127981 */ /* 0x000f68000c1e9b00 */
        /* <DEDUP_REMOVED lines=8> */
[----:B------:R-:W-:-:S08]  /*1950*/  DADD R4, R20, R4 ;  /* 0x0000000014047229 */ /* 0x000fd00000000004 */
[----:B------:R-:W-:Y:S01]  /*1960*/  DADD R22, R22, R4 ;  /* 0x0000000016167229 */ /* 0x000fe20000000004 */
[----:B0-----:R-:W-:-:S04]  /*1970*/  IMAD.MOV.U32 R4, RZ, RZ, R26 ;  /* 0x000000ffff047224 */ /* 0x001fc800078e001a */
[----:B------:R-:W-:-:S03]  /*1980*/  IMAD.IADD R2, R4, 0x1, -R9 ;  /* 0x0000000104027824 */ /* 0x000fc600078e0a09 */
[----:B------:R-:W-:Y:S02]  /*1990*/  DADD R22, R24, R22 ;  /* 0x0000000018167229 */ /* 0x000fe40000000016 */
[----:B------:R-:W-:-:S06]  /*19a0*/  ISETP.GE.AND P0, PT, R2, 0x1400, PT ;  /* 0x000014000200780c */ /* 0x000fcc0003f06270 */
[----:B------:R-:W-:-:S07]  /*19b0*/  DADD R2, R10, R22 ;  /* 0x000000000a027229 */ /* 0x000fce0000000016 */
[----:B------:R-:W-:Y:S05]  /*19c0*/  @!P0 BRA `(.L_x_107) ;  /* 0x0000000800348947 */ /* 0x000fea0003800000 */
[----:B------:R-:W-:-:S05]  /*19d0*/  VIADD R9, R9, 0x1400 ;  /* 0x0000140009097836 */ /* 0x000fca0000000000 */
[----:B------:R-:W-:-:S13]  /*19e0*/  ISETP.GT.AND P0, PT, R9, R8, PT ;  /* 0x000000080900720c */ /* 0x000fda0003f04270 */
[----:B------:R-:W-:Y:S05]  /*19f0*/  @!P0 BRA `(.L_x_108) ;  /* 0xfffffffc00a08947 */ /* 0x000fea000383ffff */
.L_x_106:
[----:B------:R-:W-:-:S13]  /*1a00*/  ISETP.GE.AND P0, PT, R9, R4, PT ;  /* 0x000000040900720c */ /* 0x000fda0003f06270 */
[----:B------:R-:W-:Y:S05]  /*1a10*/  @P0 BRA `(.L_x_107) ;  /* 0x0000000800200947 */ /* 0x000fea0003800000 */
[----:B------:R-:W-:Y:S01]  /*1a20*/  IMAD.IADD R39, R4, 0x1, -R9 ;  /* 0x0000000104277824 */ /* 0x000fe200078e0a09 */
[----:B------:R-:W-:Y:S04]  /*1a30*/  BSSY.RECONVERGENT B1, `(.L_x_107) ;  /* 0x0000086000017945 */ /* 0x000fe80003800200 */
[----:B------:R-:W-:-:S13]  /*1a40*/  ISETP.GE.AND P0, PT, R0, R39, PT ;  /* 0x000000270000720c */ /* 0x000fda0003f06270 */
[----:B------:R-:W-:Y:S05]  /*1a50*/  @P0 BRA `(.L_x_109) ;  /* 0x00000008000c0947 */ /* 0x000fea0003800000 */
[----:B------:R-:W-:Y:S01]  /*1a60*/  LOP3.LUT R5, RZ, R0, RZ, 0x33, !PT ;  /* 0x00000000ff057212 */ /* 0x000fe200078e33ff */
[----:B------:R-:W-:Y:S01]  /*1a70*/  BSSY.RECONVERGENT B2, `(.L_x_110) ;  /* 0x0000017000027945 */ /* 0x000fe20003800200 */
[----:B------:R-:W-:Y:S02]  /*1a80*/  IMAD.MOV.U32 R38, RZ, RZ, R0 ;  /* 0x000000ffff267224 */ /* 0x000fe400078e0000 */
[----:B------:R-:W-:-:S04]  /*1a90*/  IADD3 R5, PT, PT, -R9, R4, R5 ;  /* 0x0000000409057210 */ /* 0x000fc80007ffe105 */
[C---:B------:R-:W-:Y:S01]  /*1aa0*/  ISETP.GE.U32.AND P1, PT, R5.reuse, 0x780, PT ;  /* 0x000007800500780c */ /* 0x040fe20003f26070 */
[----:B------:R-:W-:-:S05]  /*1ab0*/  IMAD.HI.U32 R4, R5, -0x33333333, RZ ;  /* 0xcccccccd05047827 */ /* 0x000fca00078e00ff */
[----:B------:R-:W-:-:S04]  /*1ac0*/  SHF.R.U32.HI R4, RZ, 0x9, R4 ;  /* 0x00000009ff047819 */ /* 0x000fc80000011604 */
[----:B------:R-:W-:-:S04]  /*1ad0*/  LOP3.LUT R6, R4, 0x3, RZ, 0xc0, !PT ;  /* 0x0000000304067812 */ /* 0x000fc800078ec0ff */
[----:B------:R-:W-:-:S13]  /*1ae0*/  ISETP.NE.AND P0, PT, R6, 0x3, PT ;  /* 0x000000030600780c */ /* 0x000fda0003f05270 */
[----:B------:R-:W-:Y:S05]  /*1af0*/  @!P0 BRA `(.L_x_111) ;  /* 0x0000000000388947 */ /* 0x000fea0003800000 */
[----:B------:R-:W0:Y:S01]  /*1b00*/  LDC.64 R6, c[0x0][0x380] ;  /* 0x0000e000ff067b82 */ /* 0x000e220000000a00 */
[----:B------:R-:W-:Y:S02]  /*1b10*/  VIADD R4, R4, 0x1 ;  /* 0x0000000104047836 */ /* 0x000fe40000000000 */
[----:B------:R-:W-:Y:S02]  /*1b20*/  IMAD.IADD R11, R0, 0x1, R9 ;  /* 0x00000001000b7824 */ /* 0x000fe400078e0209 */
[----:B------:R-:W-:Y:S01]  /*1b30*/  IMAD.MOV.U32 R38, RZ, RZ, R0 ;  /* 0x000000ffff267224 */ /* 0x000fe200078e0000 */
[----:B------:R-:W-:-:S05]  /*1b40*/  LOP3.LUT R4, R4, 0x3, RZ, 0xc0, !PT ;  /* 0x0000000304047812 */ /* 0x000fca00078ec0ff */
[----:B------:R-:W-:-:S07]  /*1b50*/  IMAD.MOV R8, RZ, RZ, -R4 ;  /* 0x000000ffff087224 */ /* 0x000fce00078e0a04 */
.L_x_112:
[----:B0-----:R-:W-:-:S06]  /*1b60*/  IMAD.WIDE.U32 R4, R11, 0x8, R6 ;  /* 0x000000080b047825 */ /* 0x001fcc00078e0006 */
[----:B------:R-:W2:Y:S01]  /*1b70*/  LDG.E.64.CONSTANT R4, desc[UR6][R4.64] ;  /* 0x0000000604047981 */ /* 0x000ea2000c1e9b00 */
[----:B------:R-:W-:Y:S02]  /*1b80*/  VIADD R8, R8, 0x1 ;  /* 0x0000000108087836 */ /* 0x000fe40000000000 */
[----:B------:R-:W-:Y:S02]  /*1b90*/  VIADD R38, R38, 0x280 ;  /* 0x0000028026267836 */ /* 0x000fe40000000000 */
[----:B------:R-:W-:Y:S01]  /*1ba0*/  VIADD R11, R11, 0x280 ;  /* 0x000002800b0b7836 */ /* 0x000fe20000000000 */
[----:B------:R-:W-:Y:S01]  /*1bb0*/  ISETP.NE.AND P0, PT, R8, RZ, PT ;  /* 0x000000ff0800720c */ /* 0x000fe20003f05270 */
[----:B--2---:R-:W-:-:S12]  /*1bc0*/  DADD R2, R4, R2 ;  /* 0x0000000004027229 */ /* 0x004fd80000000002 */
[----:B------:R-:W-:Y:S05]  /*1bd0*/  @P0 BRA `(.L_x_112) ;  /* 0xfffffffc00e00947 */ /* 0x000fea000383ffff */
.L_x_111:
[----:B------:R-:W-:Y:S05]  /*1be0*/  BSYNC.RECONVERGENT B2 ;  /* 0x0000000000027941 */ /* 0x000fea0003800200 */
.L_x_110:
[----:B------:R-:W-:Y:S05]  /*1bf0*/  @!P1 BRA `(.L_x_109) ;  /* 0x0000000400a49947 */ /* 0x000fea0003800000 */
[----:B------:R-:W0:Y:S01]  /*1c00*/  LDCU.64 UR4, c[0x0][0x380] ;  /* 0x00007000ff0477ac */ /* 0x000e220008000a00 */
[----:B------:R-:W-:Y:S01]  /*1c10*/  IMAD.IADD R7, R39, 0x1, -R38 ;  /* 0x0000000127077824 */ /* 0x000fe200078e0a26 */
[C---:B------:R-:W-:Y:S01]  /*1c20*/  IADD3 R5, P0, PT, R38.reuse, R9, RZ ;  /* 0x0000000926057210 */ /* 0x040fe20007f1e0ff */
[----:B------:R-:W-:Y:S01]  /*1c30*/  BSSY.RECONVERGENT B2, `(.L_x_113) ;  /* 0x000003a000027945 */ /* 0x000fe20003800200 */
[----:B------:R-:W-:Y:S02]  /*1c40*/  IMAD.IADD R40, R38, 0x1, R9 ;  /* 0x0000000126287824 */ /* 0x000fe400078e0209 */
        /* <DEDUP_REMOVED lines=10> */
.L_x_115:
[----:B------:R-:W0:Y:S01]  /*1cf0*/  LDC.64 R30, c[0x0][0x380] ;  /* 0x0000e000ff1e7b82 */ /* 0x000e220000000a00 */
[----:B------:R-:W2:Y:S04]  /*1d00*/  LDG.E.64.CONSTANT R8, desc[UR6][R4.64+-0x1400] ;  /* 0xffec000604087981 */ /* 0x000ea8000c1e9b00 */
[----:B------:R-:W3:Y:S01]  /*1d10*/  LDG.E.64.CONSTANT R10, desc[UR6][R4.64] ;  /* 0x00000006040a7981 */ /* 0x000ee2000c1e9b00 */
[----:B------:R-:W-:-:S03]  /*1d20*/  VIADD R15, R40, 0xa00 ;  /* 0x00000a00280f7836 */ /* 0x000fc60000000000 */
[----:B------:R-:W4:Y:S04]  /*1d30*/  LDG.E.64.CONSTANT R12, desc[UR6][R4.64+0x1400] ;  /* 0x00140006040c7981 */ /* 0x000f28000c1e9b00 */
[----:B------:R-:W5:Y:S04]  /*1d40*/  LDG.E.64.CONSTANT R16, desc[UR6][R4.64+0x3c00] ;  /* 0x003c000604107981 */ /* 0x000f68000c1e9b00 */
[----:B------:R-:W5:Y:S01]  /*1d50*/  LDG.E.64.CONSTANT R18, desc[UR6][R4.64+0x5000] ;  /* 0x0050000604127981 */ /* 0x000f62000c1e9b00 */
[----:B------:R-:W-:-:S03]  /*1d60*/  VIADD R23, R40, 0x1400 ;  /* 0x0000140028177836 */ /* 0x000fc60000000000 */
[----:B------:R-:W5:Y:S01]  /*1d70*/  LDG.E.64.CONSTANT R20, desc[UR6][R4.64+0x6400] ;  /* 0x0064000604147981 */ /* 0x000f62000c1e9b00 */
[----:B0-----:R-:W-:-:S03]  /*1d80*/  IMAD.WIDE.U32 R6, R40, 0x8, R30 ;  /* 0x0000000828067825 */ /* 0x001fc600078e001e */
[----:B------:R-:W5:Y:S04]  /*1d90*/  LDG.E.64.CONSTANT R24, desc[UR6][R4.64+0x8c00] ;  /* 0x008c000604187981 */ /* 0x000f68000c1e9b00 */
[----:B------:R-:W5:Y:S04]  /*1da0*/  LDG.E.64.CONSTANT R26, desc[UR6][R4.64+0xa000] ;  /* 0x00a00006041a7981 */ /* 0x000f68000c1e9b00 */
[----:B------:R-:W2:Y:S01]  /*1db0*/  LDG.E.64.CONSTANT R6, desc[UR6][R6.64] ;  /* 0x0000000606067981 */ /* 0x000ea2000c1e9b00 */
[----:B------:R-:W-:-:S03]  /*1dc0*/  IMAD.WIDE.U32 R14, R15, 0x8, R30 ;  /* 0x000000080f0e7825 */ /* 0x000fc600078e001e */
[----:B------:R-:W5:Y:S04]  /*1dd0*/  LDG.E.64.CONSTANT R28, desc[UR6][R4.64+0xb400] ;  /* 0x00b40006041c7981 */ /* 0x000f68000c1e9b00 */
[----:B------:R-:W5:Y:S01]  /*1de0*/  LDG.E.64.CONSTANT R14, desc[UR6][R14.64] ;  /* 0x000000060e0e7981 */ /* 0x000f62000c1e9b00 */
[----:B------:R-:W-:-:S03]  /*1df0*/  IMAD.WIDE.U32 R22, R23, 0x8, R30 ;  /* 0x0000000817167825 */ /* 0x000fc600078e001e */
[----:B------:R-:W5:Y:S04]  /*1e00*/  LDG.E.64.CONSTANT R34, desc[UR6][R4.64+0xf000] ;  /* 0x00f0000604227981 */ /* 0x000f68000c1e9b00 */
[----:B------:R-:W5:Y:S01]  /*1e10*/  LDG.E.64.CONSTANT R22, desc[UR6][R22.64] ;  /* 0x0000000616167981 */ /* 0x000f62000c1e9b00 */
[----:B------:R-:W-:-:S03]  /*1e20*/  VIADD R33, R40, 0x1e00 ;  /* 0x00001e0028217836 */ /* 0x000fc60000000000 */
[----:B------:R-:W5:Y:S01]  /*1e30*/  LDG.E.64.CONSTANT R36, desc[UR6][R4.64+0x10400] ;  /* 0x0104000604247981 */ /* 0x000f62000c1e9b00 */
[----:B------:R-:W-:-:S03]  /*1e40*/  IMAD.WIDE.U32 R30, R33, 0x8, R30 ;  /* 0x00000008211e7825 */ /* 0x000fc600078e001e */
[----:B------:R0:W5:Y:S04]  /*1e50*/  LDG.E.64.CONSTANT R32, desc[UR6][R4.64+0xdc00] ;  /* 0x00dc000604207981 */ /* 0x000168000c1e9b00 */
[----:B------:R-:W5:Y:S01]  /*1e60*/  LDG.E.64.CONSTANT R30, desc[UR6][R30.64] ;  /* 0x000000061e1e7981 */ /* 0x000f62000c1e9b00 */
[----:B------:R-:W-:-:S05]  /*1e70*/  VIADD R38, R38, 0x2800 ;  /* 0x0000280026267836 */ /* 0x000fca0000000000 */
[----:B------:R-:W-:Y:S02]  /*1e80*/  ISETP.GE.AND P1, PT, R38, R41, PT ;  /* 0x000000292600720c */ /* 0x000fe40003f26270 */
[----:B0-----:R-:W-:Y:S01]  /*1e90*/  IADD3 R4, P2, PT, R4, 0x14000, RZ ;  /* 0x0001400004047810 */ /* 0x001fe20007f5e0ff */
[----:B------:R-:W-:-:S04]  /*1ea0*/  VIADD R40, R40, 0x2800 ;  /* 0x0000280028287836 */ /* 0x000fc80000000000 */
[----:B------:R-:W-:Y:S01]  /*1eb0*/  IMAD.X R5, RZ, RZ, R5, P2 ;  /* 0x000000ffff057224 */ /* 0x000fe200010e0605 */
[----:B--2---:R-:W-:-:S08]  /*1ec0*/  DADD R6, R6, R2 ;  /* 0x0000000006067229 */ /* 0x004fd00000000002 */
[----:B------:R-:W-:-:S08]  /*1ed0*/  DADD R6, R6, R8 ;  /* 0x0000000006067229 */ /* 0x000fd00000000008 */
        /* <DEDUP_REMOVED lines=15> */
.L_x_114:
[----:B------:R-:W-:Y:S05]  /*1fd0*/  BSYNC.RECONVERGENT B2 ;  /* 0x0000000000027941 */ /* 0x000fea0003800200 */
.L_x_113:
[----:B------:R-:W-:Y:S01]  /*1fe0*/  IMAD.IADD R6, R39, 0x1, -R38 ;  /* 0x0000000127067824 */ /* 0x000fe200078e0a26 */
[----:B------:R-:W-:Y:S04]  /*1ff0*/  BSSY.RECONVERGENT B2, `(.L_x_116) ;  /* 0x000001d000027945 */ /* 0x000fe80003800200 */
[----:B------:R-:W-:-:S13]  /*2000*/  ISETP.GT.AND P1, PT, R6, 0xa00, PT ;  /* 0x00000a000600780c */ /* 0x000fda0003f24270 */
[----:B------:R-:W-:Y:S05]  /*2010*/  @!P1 BRA `(.L_x_117) ;  /* 0x0000000000689947 */ /* 0x000fea0003800000 */
[----:B------:R-:W0:Y:S01]  /*2020*/  LDC.64 R14, c[0x0][0x380] ;  /* 0x0000e000ff0e7b82 */ /* 0x000e220000000a00 */
[----:B------:R-:W2:Y:S04]  /*2030*/  LDG.E.64.CONSTANT R8, desc[UR6][R4.64+-0x1400] ;  /* 0xffec000604087981 */ /* 0x000ea8000c1e9b00 */
[----:B------:R-:W3:Y:S01]  /*2040*/  LDG.E.64.CONSTANT R10, desc[UR6][R4.64] ;  /* 0x00000006040a7981 */ /* 0x000ee2000c1e9b00 */
[----:B------:R-:W-:-:S03]  /*2050*/  VIADD R17, R40, 0xa00 ;  /* 0x00000a0028117836 */ /* 0x000fc60000000000 */
[----:B------:R-:W4:Y:S04]  /*2060*/  LDG.E.64.CONSTANT R12, desc[UR6][R4.64+0x1400] ;  /* 0x00140006040c7981 */ /* 0x000f28000c1e9b00 */
[----:B------:R-:W5:Y:S04]  /*2070*/  LDG.E.64.CONSTANT R18, desc[UR6][R4.64+0x5000] ;  /* 0x0050000604127981 */ /* 0x000f68000c1e9b00 */
[----:B------:R1:W5:Y:S01]  /*2080*/  LDG.E.64.CONSTANT R20, desc[UR6][R4.64+0x6400] ;  /* 0x0064000604147981 */ /* 0x000362000c1e9b00 */
[----:B0-----:R-:W-:-:S06]  /*2090*/  IMAD.WIDE.U32 R6, R40, 0x8, R14 ;  /* 0x0000000828067825 */ /* 0x001fcc00078e000e */
[----:B------:R-:W2:Y:S01]  /*20a0*/  LDG.E.64.CONSTANT R6, desc[UR6][R6.64] ;  /* 0x0000000606067981 */ /* 0x000ea2000c1e9b00 */
[----:B------:R-:W-:-:S03]  /*20b0*/  IMAD.WIDE.U32 R14, R17, 0x8, R14 ;  /* 0x00000008110e7825 */ /* 0x000fc600078e000e */
[----:B------:R-:W5:Y:S04]  /*20c0*/  LDG.E.64.CONSTANT R16, desc[UR6][R4.64+0x3c00] ;  /* 0x003c000604107981 */ /* 0x000f68000c1e9b00 */
[----:B------:R-:W5:Y:S01]  /*20d0*/  LDG.E.64.CONSTANT R14, desc[UR6][R14.64] ;  /* 0x000000060e0e7981 */ /* 0x000f62000c1e9b00 */
[----:B------:R-:W-:Y:S01]  /*20e0*/  PLOP3.LUT P0, PT, PT, PT, PT, 0x8, 0x80 ;  /* 0x000000000080781c */ /* 0x000fe20003f0e170 */
[----:B------:R-:W-:Y:S02]  /*20f0*/  VIADD R38, R38, 0x1400 ;  /* 0x0000140026267836 */ /* 0x000fe40000000000 */
[----:B------:R-:W-:Y:S01]  /*2100*/  VIADD R40, R40, 0x1400 ;  /* 0x0000140028287836 */ /* 0x000fe20000000000 */
[----:B--2---:R-:W-:-:S08]  /*2110*/  DADD R2, R2, R6 ;  /* 0x0000000002027229 */ /* 0x004fd00000000006 */
[----:B------:R-:W-:-:S08]  /*2120*/  DADD R2, R2, R8 ;  /* 0x0000000002027229 */ /* 0x000fd00000000008 */
[----:B---3--:R-:W-:-:S08]  /*2130*/  DADD R2, R2, R10 ;  /* 0x0000000002027229 */ /* 0x008fd0000000000a */
[----:B----4-:R-:W-:-:S08]  /*2140*/  DADD R2, R2, R12 ;  /* 0x0000000002027229 */ /* 0x010fd0000000000c */
[----:B-----5:R-:W-:-:S08]  /*2150*/  DADD R2, R2, R14 ;  /* 0x0000000002027229 */ /* 0x020fd0000000000e */
[----:B------:R-:W-:Y:S01]  /*2160*/  DADD R2, R2, R16 ;  /* 0x0000000002027229 */ /* 0x000fe20000000010 */
[----:B------:R-:W-:-:S07]  /*2170*/  IADD3 R6, P1, PT, R4, 0xa000, RZ ;  /* 0x0000a00004067810 */ /* 0x000fce0007f3e0ff */
[----:B------:R-:W-:Y:S01]  /*2180*/  DADD R2, R2, R18 ;  /* 0x0000000002027229 */ /* 0x000fe20000000012 */
[----:B-1----:R-:W-:Y:S02]  /*2190*/  IMAD.X R5, RZ, RZ, R5, P1 ;  /* 0x000000ffff057224 */ /* 0x002fe400008e0605 */
[----:B------:R-:W-:-:S05]  /*21a0*/  IMAD.MOV.U32 R4, RZ, RZ, R6 ;  /* 0x000000ffff047224 */ /* 0x000fca00078e0006 */
[----:B------:R-:W-:-:S11]  /*21b0*/  DADD R2, R2, R20 ;  /* 0x0000000002027229 */ /* 0x000fd60000000014 */
.L_x_117:
[----:B------:R-:W-:Y:S05]  /*21c0*/  BSYNC.RECONVERGENT B2 ;  /* 0x0000000000027941 */ /* 0x000fea0003800200 */
.L_x_116:
[----:B------:R-:W-:-:S13]  /*21d0*/  ISETP.LT.OR P0, PT, R38, R39, P0 ;  /* 0x000000272600720c */ /* 0x000fda0000701670 */
[----:B------:R-:W-:Y:S05]  /*21e0*/  @!P0 BRA `(.L_x_109) ;  /* 0x0000000000288947 */ /* 0x000fea0003800000 */
[----:B------:R-:W0:Y:S01]  /*21f0*/  LDC.64 R6, c[0x0][0x380] ;  /* 0x0000e000ff067b82 */ /* 0x000e220000000a00 */
[----:B------:R-:W2:Y:S04]  /*2200*/  LDG.E.64.CONSTANT R8, desc[UR6][R4.64] ;  /* 0x0000000604087981 */ /* 0x000ea8000c1e9b00 */
[----:B------:R-:W3:Y:S01]  /*2210*/  LDG.E.64.CONSTANT R10, desc[UR6][R4.64+0x1400] ;  /* 0x00140006040a7981 */ /* 0x000ee2000c1e9b00 */
[----:B0-----:R-:W-:-:S03]  /*2220*/  IMAD.WIDE.U32 R40, R40, 0x8, R6 ;  /* 0x0000000828287825 */ /* 0x001fc600078e0006 */
[----:B------:R-:W4:Y:S04]  /*2230*/  LDG.E.64.CONSTANT R6, desc[UR6][R4.64+-0x1400] ;  /* 0xffec000604067981 */ /* 0x000f28000c1e9b00 */
[----:B------:R-:W5:Y:S02]  /*2240*/  LDG.E.64.CONSTANT R40, desc[UR6][R40.64] ;  /* 0x0000000628287981 */ /* 0x000f64000c1e9b00 */
[----:B-----5:R-:W-:-:S08]  /*2250*/  DADD R2, R2, R40 ;  /* 0x0000000002027229 */ /* 0x020fd00000000028 */
[----:B----4-:R-:W-:-:S08]  /*2260*/  DADD R2, R2, R6 ;  /* 0x0000000002027229 */ /* 0x010fd00000000006 */
[----:B--2---:R-:W-:-:S08]  /*2270*/  DADD R2, R2, R8 ;  /* 0x0000000002027229 */ /* 0x004fd00000000008 */
[----:B---3--:R-:W-:-:S11]  /*2280*/  DADD R2, R2, R10 ;  /* 0x0000000002027229 */ /* 0x008fd6000000000a */
.L_x_109:
[----:B------:R-:W-:Y:S05]  /*2290*/  BSYNC.RECONVERGENT B1 ;  /* 0x0000000000017941 */ /* 0x000fea0003800200 */
.L_x_107:
        /* <DEDUP_REMOVED lines=16> */
[----:B------:R-:W-:Y:S01]  /*23a0*/  SHFL.DOWN PT, R2, R4, 0x4, 0x1f ;  /* 0x08801f0004027f89 */ /* 0x000fe200000e0000 */
[----:B------:R-:W-:Y:S02]  /*23b0*/  @!P1 MOV R7, 0x400 ;  /* 0x0000040000079802 */ /* 0x000fe40000000f00 */
[----:B------:R-:W-:Y:S01]  /*23c0*/  @!P1 SHF.R.U32.HI R6, RZ, 0x2, R0 ;  /* 0x00000002ff069819 */ /* 0x000fe20000011600 */
[----:B------:R-:W0:Y:S01]  /*23d0*/  SHFL.DOWN PT, R3, R5, 0x4, 0x1f ;  /* 0x08801f0005037f89 */ /* 0x000e2200000e0000 */
[----:B-1----:R-:W-:-:S02]  /*23e0*/  @!P1 LEA R7, R12, R7, 0x18 ;  /* 0x000000070c079211 */ /* 0x002fc400078ec0ff */
[----:B------:R-:W-:-:S05]  /*23f0*/  @!P1 LOP3.LUT R6, R6, 0xf8, RZ, 0xc0, !PT ;  /* 0x000000f806069812 */ /* 0x000fca00078ec0ff */
[----:B------:R-:W-:Y:S01]  /*2400*/  @!P1 IMAD.IADD R7, R6, 0x1, R7 ;  /* 0x0000000106079824 */ /* 0x000fe200078e0207 */
        /* <DEDUP_REMOVED lines=22> */
[----:B------:R-:W1:Y:S04]  /*2570*/  LDS.128 R8, [UR4+0x20] ;  /* 0x00002004ff087984 */ /* 0x000e680008000c00 */
[----:B------:R-:W2:Y:S04]  /*2580*/  LDS.128 R16, [UR4+0x30] ;  /* 0x00003004ff107984 */ /* 0x000ea80008000c00 */
[----:B0-----:R-:W0:Y:S01]  /*2590*/  LDS.128 R4, [UR4+0x40] ;  /* 0x00004004ff047984 */ /* 0x001e220008000c00 */
[----:B-1----:R-:W-:-:S03]  /*25a0*/  DADD R8, R12, R8 ;  /* 0x000000000c087229 */ /* 0x002fc60000000008 */
[----:B------:R-:W-:Y:S05]  /*25b0*/  LDS.128 R12, [UR4+0x60] ;  /* 0x00006004ff0c7984 */ /* 0x000fea0008000c00 */
[----:B------:R-:W-:Y:S02]  /*25c0*/  DADD R2, R8, R10 ;  /* 0x0000000008027229 */ /* 0x000fe4000000000a */
[----:B------:R-:W1:Y:S06]  /*25d0*/  LDS.128 R8, [UR4+0x50] ;  /* 0x00005004ff087984 */ /* 0x000e6c0008000c00 */
[----:B--2---:R-:W-:-:S08]  /*25e0*/  DADD R2, R2, R16 ;  /* 0x0000000002027229 */ /* 0x004fd00000000010 */
[----:B------:R-:W-:-:S08]  /*25f0*/  DADD R2, R2, R18 ;  /* 0x0000000002027229 */ /* 0x000fd00000000012 */
[----:B0-----:R-:W-:-:S08]  /*2600*/  DADD R2, R2, R4 ;  /* 0x0000000002027229 */ /* 0x001fd00000000004 */
[----:B------:R-:W-:Y:S01]  /*2610*/  DADD R2, R2, R6 ;  /* 0x0000000002027229 */ /* 0x000fe20000000006 */
[----:B------:R-:W0:Y:S07]  /*2620*/  LDS.128 R4, [UR4+0x70] ;  /* 0x00007004ff047984 */ /* 0x000e2e0008000c00 */
[----:B-1----:R-:W-:-:S08]  /*2630*/  DADD R2, R2, R8 ;  /* 0x0000000002027229 */ /* 0x002fd00000000008 */
[----:B------:R-:W-:Y:S01]  /*2640*/  DADD R2, R2, R10 ;  /* 0x0000000002027229 */ /* 0x000fe2000000000a */
[----:B------:R-:W1:Y:S07]  /*2650*/  LDS.128 R8, [UR4+0x80] ;  /* 0x00008004ff087984 */ /* 0x000e6e0008000c00 */
[----:B------:R-:W-:-:S08]  /*2660*/  DADD R2, R2, R12 ;  /* 0x0000000002027229 */ /* 0x000fd0000000000c */
[----:B------:R-:W-:Y:S01]  /*2670*/  DADD R2, R2, R14 ;  /* 0x0000000002027229 */ /* 0x000fe2000000000e */
[----:B------:R-:W2:Y:S07]  /*2680*/  LDS.128 R12, [UR4+0x90] ;  /* 0x00009004ff0c7984 */ /* 0x000eae0008000c00 */
[----:B0-----:R-:W-:-:S08]  /*2690*/  DADD R2, R2, R4 ;  /* 0x0000000002027229 */ /* 0x001fd00000000004 */
[----:B------:R-:W-:Y:S01]  /*26a0*/  DADD R2, R2, R6 ;  /* 0x0000000002027229 */ /* 0x000fe20000000006 */
[----:B------:R-:W0:Y:S07]  /*26b0*/  LDS.128 R4, [UR4+0xa0] ;  /* 0x0000a004ff047984 */ /* 0x000e2e0008000c00 */
[----:B-1----:R-:W-:Y:S01]  /*26c0*/  DADD R2, R2, R8 ;  /* 0x0000000002027229 */ /* 0x002fe20000000008 */
[----:B------:R-:W1:Y:S07]  /*26d0*/  LDS.64 R8, [UR4+0xb0] ;  /* 0x0000b004ff087984 */ /* 0x000e6e0008000a00 */
[----:B------:R-:W-:-:S08]  /*26e0*/  DADD R2, R2, R10 ;  /* 0x0000000002027229 */ /* 0x000fd0000000000a */
[----:B--2---:R-:W-:-:S08]  /*26f0*/  DADD R2, R2, R12 ;  /* 0x0000000002027229 */ /* 0x004fd0000000000c */
[----:B------:R-:W-:-:S08]  /*2700*/  DADD R2, R2, R14 ;  /* 0x0000000002027229 */ /* 0x000fd0000000000e */
[----:B0-----:R-:W-:-:S08]  /*2710*/  DADD R2, R2, R4 ;  /* 0x0000000002027229 */ /* 0x001fd00000000004 */
[----:B------:R-:W-:-:S08]  /*2720*/  DADD R2, R2, R6 ;  /* 0x0000000002027229 */ /* 0x000fd00000000006 */
[----:B-1----:R-:W-:-:S11]  /*2730*/  DADD R12, R2, R8 ;  /* 0x00000000020c7229 */ /* 0x002fd60000000008 */
.L_x_105:
[----:B------:R-:W-:Y:S05]  /*2740*/  BSYNC.RECONVERGENT B0 ;  /* 0x0000000000007941 */ /* 0x000fea0003800200 */
.L_x_90:
[----:B------:R-:W-:Y:S05]  /*2750*/  @P0 EXIT ;  /* 0x000000000000094d */ /* 0x000fea0003800000 */
[----:B------:R-:W1:Y:S01]  /*2760*/  LDCU.64 UR4, c[0x0][0x398] ;  /* 0x00007300ff0477ac */ /* 0x000e620008000a00 */
[----:B0-----:R-:W0:Y:S01]  /*2770*/  LDC.64 R2, c[0x0][0x388] ;  /* 0x0000e200ff027b82 */ /* 0x001e220000000a00 */
[----:B-1----:R-:W-:-:S07]  /*2780*/  DADD R12, R12, UR4 ;  /* 0x000000040c0c7e29 */ /* 0x002fce0008000000 */
[----:B0-----:R-:W-:Y:S01]  /*2790*/  STG.E.64 desc[UR6][R2.64], R12 ;  /* 0x0000000c02007986 */ /* 0x001fe2000c101b06 */
[----:B------:R-:W-:Y:S05]  /*27a0*/  EXIT ;  /* 0x000000000000794d */ /* 0x000fea0003800000 */
.L_x_118:
        /* <DEDUP_REMOVED lines=13> */
.L_x_439:


//--------------------- .text._ZN3cub18CUB_300001_SM_10006detail6reduce18DeviceReduceKernelINS2_10policy_hubIdjN4cuda3std3__44plusIdEEE10Policy1000EN6thrust24THRUST_300001_SM_1000_NS6detail15normal_iteratorINSD_10device_ptrIdEEEEjS9_dNS7_10__identityEEEvT0_PT3_T1_NS0_13GridEvenShareISN_EET2_T4_ --------------------------
	.section	.text._ZN3cub18CUB_300001_SM_10006detail6reduce18DeviceReduceKernelINS2_10policy_hubIdjN4cuda3std3__44plusIdEEE10Policy1000EN6thrust24THRUST_300001_SM_1000_NS6detail15normal_iteratorINSD_10device_ptrIdEEEEjS9_dNS7_10__identityEEEvT0_PT3_T1_NS0_13GridEvenShareISN_EET2_T4_,"ax",@progbits
	.align	128
        .global         _ZN3cub18CUB_300001_SM_10006detail6reduce18DeviceReduceKernelINS2_10policy_hubIdjN4cuda3std3__44plusIdEEE10Policy1000EN6thrust24THRUST_300001_SM_1000_NS6detail15normal_iteratorINSD_10device_ptrIdEEEEjS9_dNS7_10__identityEEEvT0_PT3_T1_NS0_13GridEvenShareISN_EET2_T4_
        .type           _ZN3cub18CUB_300001_SM_10006detail6reduce18DeviceReduceKernelINS2_10policy_hubIdjN4cuda3std3__44plusIdEEE10Policy1000EN6thrust24THRUST_300001_SM_1000_NS6detail15normal_iteratorINSD_10device_ptrIdEEEEjS9_dNS7_10__identityEEEvT0_PT3_T1_NS0_13GridEvenShareISN_EET2_T4_,@function
        .size           _ZN3cub18CUB_300001_SM_10006detail6reduce18DeviceReduceKernelINS2_10policy_hubIdjN4cuda3std3__44plusIdEEE10Policy1000EN6thrust24THRUST_300001_SM_1000_NS6detail15normal_iteratorINSD_10device_ptrIdEEEEjS9_dNS7_10__identityEEEvT0_PT3_T1_NS0_13GridEvenShareISN_EET2_T4_,(.L_x_440 - _ZN3cub18CUB_300001_SM_10006detail6reduce18DeviceReduceKernelINS2_10policy_hubIdjN4cuda3std3__44plusIdEEE10Policy1000EN6thrust24THRUST_300001_SM_1000_NS6detail15normal_iteratorINSD_10device_ptrIdEEEEjS9_dNS7_10__identityEEEvT0_PT3_T1_NS0_13GridEvenShareISN_EET2_T4_)
        .other          _ZN3cub18CUB_300001_SM_10006detail6reduce18DeviceReduceKernelINS2_10policy_hubIdjN4cuda3std3__44plusIdEEE10Policy1000EN6thrust24THRUST_300001_SM_1000_NS6detail15normal_iteratorINSD_10device_ptrIdEEEEjS9_dNS7_10__identityEEEvT0_PT3_T1_NS0_13GridEvenShareISN_EET2_T4_,@"STO_CUDA_ENTRY STV_DEFAULT"
_ZN3cub18CUB_300001_SM_10006detail6reduce18DeviceReduceKernelINS2_10policy_hubIdjN4cuda3std3__44plusIdEEE10Policy1000EN6thrust24THRUST_300001_SM_1000_NS6detail15normal_iteratorINSD_10device_ptrIdEEEEjS9_dNS7_10__identityEEEvT0_PT3_T1_NS0_13GridEvenShareISN_EET2_T4_:
.text._ZN3cub18CUB_300001_SM_10006detail6reduce18DeviceReduceKernelINS2_10policy_hubIdjN4cuda3std3__44plusIdEEE10Policy1000EN6thrust24THRUST_300001_SM_1000_NS6detail15normal_iteratorINSD_10device_ptrIdEEEEjS9_dNS7_10__identityEEEvT0_PT3_T1_NS0_13GridEvenShareISN_EET2_T4_:
[----:B------:R-:W-:Y:S08]  /*0000*/  LDC R1, c[0x0][0x37c] ;  /* 0x0000df00ff017b82 */ /* 0x000ff00000000800 */
[----:B------:R-:W0:Y:S01]  /*0010*/  S2UR UR9, SR_CTAID.X ;  /* 0x00000000000979c3 */ /* 0x000e220000002500 */
[----:B------:R-:W1:Y:S01]  /*0020*/  LDCU.64 UR12, c[0x0][0x3a8] ;  /* 0x00007500ff0c77ac */ /* 0x000e620008000a00 */
[----:B------:R-:W-:Y:S01]  /*0030*/  BSSY.RECONVERGENT B0, `(.L_x_119) ;  /* 0x00002d4000007945 */ /* 0x000fe20003800200 */
[----:B------:R-:W2:Y:S01]  /*0040*/  LDCU.64 UR10, c[0x0][0x358] ;  /* 0x00006b00ff0a77ac */ /* 0x000ea20008000a00 */
[----:B-1----:R-:W-:Y:S01]  /*0050*/  IMAD.U32 R4, RZ, RZ, UR12 ;  /* 0x0000000cff047e24 */ /* 0x002fe2000f8e00ff */
[----:B------:R-:W-:-:S02]  /*0060*/  UIMAD UR8, UR13, 0x1400, URZ ;  /* 0x000014000d0878a4 */ /* 0x000fc4000f8e02ff */
[----:B0-----:R-:W-:-:S06]  /*0070*/  UIMAD UR4, UR9, 0x1400, URZ ;  /* 0x00001400090478a4 */ /* 0x001fcc000f8e02ff */
[----:B------:R-:W-:-:S05]  /*0080*/  VIADD R0, R4, -UR4 ;  /* 0x8000000404007c36 */ /* 0x000fca0008000000 */
[----:B------:R-:W-:-:S13]  /*0090*/  ISETP.GT.U32.AND P0, PT, R0, 0x13ff, PT ;  /* 0x000013ff0000780c */ /* 0x000fda0003f04070 */
[----:B--2---:R-:W-:Y:S05]  /*00a0*/  @P0 BRA `(.L_x_120) ;  /* 0x0000001800380947 */ /* 0x004fea0003800000 */
[----:B------:R-:W0:Y:S01]  /*00b0*/  S2R R3, SR_TID.X ;  /* 0x0000000000037919 */ /* 0x000e220000002100 */
[----:B------:R-:W-:Y:S01]  /*00c0*/  BSSY.RECONVERGENT B1, `(.L_x_121) ;  /* 0x000000a000017945 */ /* 0x000fe20003800200 */
[----:B------:R-:W-:Y:S02]  /*00d0*/  CS2R R20, SRZ ;  /* 0x0000000000147805 */ /* 0x000fe4000001ff00 */
[----:B0-----:R-:W-:Y:S01]  /*00e0*/  ISETP.GE.U32.AND P0, PT, R3, R0, PT ;  /* 0x000000000300720c */ /* 0x001fe20003f06070 */
[----:B------:R-:W-:-:S12]  /*00f0*/  IMAD.MOV.U32 R19, RZ, RZ, R3 ;  /* 0x000000ffff137224 */ /* 0x000fd800078e0003 */
[----:B------:R-:W-:Y:S05]  /*0100*/  @P0 BRA `(.L_x_122) ;  /* 0x0000000000140947 */ /* 0x000fea0003800000 */
[----:B------:R-:W0:Y:S01]  /*0110*/  LDC.64 R20, c[0x0][0x380] ;  /* 0x0000e000ff147b82 */ /* 0x000e220000000a00 */
[----:B------:R-:W-:-:S04]  /*0120*/  VIADD R5, R3, UR4 ;  /* 0x0000000403057c36 */ /* 0x000fc80008000000 */
[----:B0-----:R-:W-:-:S06]  /*0130*/  IMAD.WIDE.U32 R20, R5, 0x8, R20 ;  /* 0x0000000805147825 */ /* 0x001fcc00078e0014 */
[----:B------:R-:W5:Y:S01]  /*0140*/  LDG.E.64 R20, desc[UR10][R20.64] ;  /* 0x0000000a14147981 */ /* 0x000f62000c1e1b00 */
[----:B------:R-:W-:-:S07]  /*0150*/  VIADD R19, R3, 0x280 ;  /* 0x0000028003137836 */ /* 0x000fce0000000000 */
.L_x_122:
[----:B------:R-:W-:Y:S05]  /*0160*/  BSYNC.RECONVERGENT B1 ;  /* 0x0000000000017941 */ /* 0x000fea0003800200 */
.L_x_121:
[----:B------:R-:W-:Y:S01]  /*0170*/  ISETP.GE.U32.AND P0, PT, R19, R0, PT ;  /* 0x000000001300720c */ /* 0x000fe20003f06070 */
[----:B------:R-:W-:-:S12]  /*0180*/  BSSY.RECONVERGENT B1, `(.L_x_123) ;  /* 0x00000a5000017945 */ /* 0x000fd80003800200 */
[----:B------:R-:W-:Y:S05]  /*0190*/  @P0 BRA `(.L_x_124) ;  /* 0x00000008008c0947 */ /* 0x000fea0003800000 */
[----:B------:R-:W-:Y:S01]  /*01a0*/  LOP3.LUT R5, RZ, R19, RZ, 0x33, !PT ;  /* 0x00000013ff057212 */ /* 0x000fe200078e33ff */
[----:B------:R-:W-:Y:S03]  /*01b0*/  BSSY.RECONVERGENT B2, `(.L_x_125) ;  /* 0x0000053000027945 */ /* 0x000fe60003800200 */
[----:B------:R-:W-:-:S04]  /*01c0*/  IADD3 R5, PT, PT, R4, -UR4, R5 ;  /* 0x8000000404057c10 */ /* 0x000fc8000fffe005 */
[C---:B------:R-:W-:Y:S01]  /*01d0*/  ISETP.GE.U32.AND P0, PT, R5.reuse, 0x2580, PT ;  /* 0x000025800500780c */ /* 0x040fe20003f06070 */
[----:B------:R-:W-:-:S05]  /*01e0*/  IMAD.HI.U32 R4, R5, -0x33333333, RZ ;  /* 0xcccccccd05047827 */ /* 0x000fca00078e00ff */
[----:B------:R-:W-:-:S04]  /*01f0*/  LEA.HI R4, R4, 0x1, RZ, 0x17 ;  /* 0x0000000104047811 */ /* 0x000fc800078fb8ff */
[----:B------:R-:W-:-:S03]  /*0200*/  LOP3.LUT R5, R4, 0xf, RZ, 0xc0, !PT ;  /* 0x0000000f04057812 */ /* 0x000fc600078ec0ff */
[----:B------:R-:W-:Y:S05]  /*0210*/  @!P0 BRA `(.L_x_126) ;  /* 0x0000000400308947 */ /* 0x000fea0003800000 */
[----:B------:R-:W-:Y:S01]  /*0220*/  LOP3.LUT R24, R4, 0xfffff0, RZ, 0xc0, !PT ;  /* 0x00fffff004187812 */ /* 0x000fe200078ec0ff */
[----:B------:R-:W-:Y:S01]  /*0230*/  BSSY.RECONVERGENT B3, `(.L_x_127) ;  /* 0x0000049000037945 */ /* 0x000fe20003800200 */
[C---:B------:R-:W-:Y:S02]  /*0240*/  VIADD R2, R19.reuse, 0x1400 ;  /* 0x0000140013027836 */ /* 0x040fe40000000000 */
[----:B------:R-:W-:Y:S02]  /*0250*/  VIADD R25, R19, UR4 ;  /* 0x0000000413197c36 */ /* 0x000fe40008000000 */
[----:B------:R-:W-:-:S07]  /*0260*/  IMAD.MOV R24, RZ, RZ, -R24 ;  /* 0x000000ffff187224 */ /* 0x000fce00078e0a18 */
.L_x_128:
[----:B------:R-:W0:Y:S02]  /*0270*/  LDC.64 R22, c[0x0][0x380] ;  /* 0x0000e000ff167b82 */ /* 0x000e240000000a00 */
[----:B0-----:R-:W-:-:S06]  /*0280*/  IMAD.WIDE.U32 R18, R25, 0x8, R22 ;  /* 0x0000000819127825 */ /* 0x001fcc00078e0016 */
[----:B------:R-:W2:Y:S01]  /*0290*/  LDG.E.64 R18, desc[UR10][R18.64] ;  /* 0x0000000a12127981 */ /* 0x000ea2000c1e1b00 */
[C---:B------:R-:W-:Y:S02]  /*02a0*/  VIADD R7, R25.reuse, 0x280 ;  /* 0x0000028019077836 */ /* 0x040fe40000000000 */
[----:B------:R-:W-:Y:S02]  /*02b0*/  VIADD R17, R25, 0x500 ;  /* 0x0000050019117836 */ /* 0x000fe40000000000 */
[----:B------:R-:W-:-:S04]  /*02c0*/  IMAD.WIDE.U32 R6, R7, 0x8, R22 ;  /* 0x0000000807067825 */ /* 0x000fc800078e0016 */
[--C-:B------:R-:W-:Y:S02]  /*02d0*/  IMAD.WIDE.U32 R16, R17, 0x8, R22.reuse ;  /* 0x0000000811107825 */ /* 0x100fe400078e0016 */
[----:B------:R-:W3:Y:S02]  /*02e0*/  LDG.E.64 R6, desc[UR10][R6.64] ;  /* 0x0000000a06067981 */ /* 0x000ee4000c1e1b00 */
[C---:B------:R-:W-:Y:S02]  /*02f0*/  VIADD R15, R25.reuse, 0x780 ;  /* 0x00000780190f7836 */ /* 0x040fe40000000000 */
[----:B------:R-:W4:Y:S01]  /*0300*/  LDG.E.64 R16, desc[UR10][R16.64] ;  /* 0x0000000a10107981 */ /* 0x000f22000c1e1b00 */
[----:B------:R-:W-:Y:S02]  /*0310*/  VIADD R13, R25, 0xa00 ;  /* 0x00000a00190d7836 */ /* 0x000fe40000000000 */
[----:B------:R-:W-:-:S04]  /*0320*/  IMAD.WIDE.U32 R14, R15, 0x8, R22 ;  /* 0x000000080f0e7825 */ /* 0x000fc800078e0016 */
[--C-:B------:R-:W-:Y:S02]  /*0330*/  IMAD.WIDE.U32 R12, R13, 0x8, R22.reuse ;  /* 0x000000080d0c7825 */ /* 0x100fe400078e0016 */
[----:B------:R-:W4:Y:S02]  /*0340*/  LDG.E.64 R14, desc[UR10][R14.64] ;  /* 0x0000000a0e0e7981 */ /* 0x000f24000c1e1b00 */
[C---:B------:R-:W-:Y:S02]  /*0350*/  VIADD R11, R25.reuse, 0xc80 ;  /* 0x00000c80190b7836 */ /* 0x040fe40000000000 */
[----:B------:R-:W4:Y:S01]  /*0360*/  LDG.E.64 R12, desc[UR10][R12.64] ;  /* 0x0000000a0c0c7981 */ /* 0x000f22000c1e1b00 */
[----:B------:R-:W-:Y:S02]  /*0370*/  VIADD R9, R25, 0xf00 ;  /* 0x00000f0019097836 */ /* 0x000fe40000000000 */
[----:B------:R-:W-:-:S04]  /*0380*/  IMAD.WIDE.U32 R10, R11, 0x8, R22 ;  /* 0x000000080b0a7825 */ /* 0x000fc800078e0016 */
[----:B------:R-:W-:Y:S02]  /*0390*/  IMAD.WIDE.U32 R8, R9, 0x8, R22 ;  /* 0x0000000809087825 */ /* 0x000fe400078e0016 */
[----:B------:R-:W4:Y:S04]  /*03a0*/  LDG.E.64 R10, desc[UR10][R10.64] ;  /* 0x0000000a0a0a7981 */ /* 0x000f28000c1e1b00 */
[----:B------:R-:W4:Y:S01]  /*03b0*/  LDG.E.64 R8, desc[UR10][R8.64] ;  /* 0x0000000a08087981 */ /* 0x000f22000c1e1b00 */
[----:B--2--5:R-:W-:Y:S01]  /*03c0*/  DADD R18, R18, R20 ;  /* 0x0000000012127229 */ /* 0x024fe20000000014 */
[----:B------:R-:W-:-:S04]  /*03d0*/  VIADD R21, R25, 0x1180 ;  /* 0x0000118019157836 */ /* 0x000fc80000000000 */
[----:B------:R-:W-:-:S06]  /*03e0*/  IMAD.WIDE.U32 R20, R21, 0x8, R22 ;  /* 0x0000000815147825 */ /* 0x000fcc00078e0016 */
[----:B------:R-:W2:Y:S01]  /*03f0*/  LDG.E.64 R20, desc[UR10][R20.64] ;  /* 0x0000000a14147981 */ /* 0x000ea2000c1e1b00 */
[----:B---3--:R-:W-:Y:S01]  /*0400*/  DADD R18, R18, R6 ;  /* 0x0000000012127229 */ /* 0x008fe20000000006 */
[----:B------:R-:W-:-:S04]  /*0410*/  VIADD R7, R25, 0x1400 ;  /* 0x0000140019077836 */ /* 0x000fc80000000000 */
[----:B------:R-:W-:-:S03]  /*0420*/  IMAD.WIDE.U32 R6, R7, 0x8, R22 ;  /* 0x0000000807067825 */ /* 0x000fc600078e0016 */
[----:B----4-:R-:W-:Y:S01]  /*0430*/  DADD R16, R18, R16 ;  /* 0x0000000012107229 */ /* 0x010fe20000000010 */
[----:B------:R-:W-:Y:S02]  /*0440*/  VIADD R19, R25, 0x1680 ;  /* 0x0000168019137836 */ /* 0x000fe40000000000 */
[----:B------:R-:W3:Y:S02]  /*0450*/  LDG.E.64 R6, desc[UR10][R6.64] ;  /* 0x0000000a06067981 */ /* 0x000ee4000c1e1b00 */
[----:B------:R-:W-:-:S03]  /*0460*/  IMAD.WIDE.U32 R18, R19, 0x8, R22 ;  /* 0x0000000813127825 */ /* 0x000fc600078e0016 */
[----:B------:R-:W-:Y:S01]  /*0470*/  DADD R14, R16, R14 ;  /* 0x00000000100e7229 */ /* 0x000fe2000000000e */
[----:B------:R-:W-:Y:S02]  /*0480*/  VIADD R17, R25, 0x1900 ;  /* 0x0000190019117836 */ /* 0x000fe40000000000 */
[----:B------:R-:W4:Y:S02]  /*0490*/  LDG.E.64 R18, desc[UR10][R18.64] ;  /* 0x0000000a12127981 */ /* 0x000f24000c1e1b00 */
        /* <DEDUP_REMOVED lines=12> */
[----:B------:R-:W-:-:S06]  /*0560*/  IMAD.WIDE.U32 R10, R11, 0x8, R22 ;  /* 0x000000080b0a7825 */ /* 0x000fcc00078e0016 */
[----:B------:R-:W4:Y:S01]  /*0570*/  LDG.E.64 R10, desc[UR10][R10.64] ;  /* 0x0000000a0a0a7981 */ /* 0x000f22000c1e1b00 */
[C---:B------:R-:W-:Y:S01]  /*0580*/  VIADD R27, R25.reuse, 0x2580 ;  /* 0x00002580191b7836 */ /* 0x040fe20000000000 */
[----:B--2---:R-:W-:Y:S01]  /*0590*/  DADD R20, R8, R20 ;  /* 0x0000000008147229 */ /* 0x004fe20000000014 */
[----:B------:R-:W-:-:S04]  /*05a0*/  VIADD R9, R25, 0x2300 ;  /* 0x0000230019097836 */ /* 0x000fc80000000000 */
[----:B------:R-:W-:-:S04]  /*05b0*/  IMAD.WIDE.U32 R8, R9, 0x8, R22 ;  /* 0x0000000809087825 */ /* 0x000fc800078e0016 */
[----:B------:R-:W-:Y:S02]  /*05c0*/  IMAD.WIDE.U32 R22, R27, 0x8, R22 ;  /* 0x000000081b167825 */ /* 0x000fe400078e0016 */
[----:B------:R-:W2:Y:S04]  /*05d0*/  LDG.E.64 R8, desc[UR10][R8.64] ;  /* 0x0000000a08087981 */ /* 0x000ea8000c1e1b00 */
[----:B------:R-:W2:Y:S01]  /*05e0*/  LDG.E.64 R22, desc[UR10][R22.64] ;  /* 0x0000000a16167981 */ /* 0x000ea2000c1e1b00 */
[----:B---3--:R-:W-:-:S08]  /*05f0*/  DADD R6, R20, R6 ;  /* 0x0000000014067229 */ /* 0x008fd00000000006 */
[----:B----4-:R-:W-:-:S08]  /*0600*/  DADD R6, R6, R18 ;  /* 0x0000000006067229 */ /* 0x010fd00000000012 */
[----:B------:R-:W-:-:S08]  /*0610*/  DADD R6, R6, R16 ;  /* 0x0000000006067229 */ /* 0x000fd00000000010 */
[----:B------:R-:W-:Y:S01]  /*0620*/  DADD R6, R6, R14 ;  /* 0x0000000006067229 */ /* 0x000fe2000000000e */
[----:B------:R-:W-:-:S07]  /*0630*/  VIADD R24, R24, 0x10 ;  /* 0x0000001018187836 */ /* 0x000fce0000000000 */
[----:B------:R-:W-:Y:S01]  /*0640*/  DADD R6, R6, R12 ;  /* 0x0000000006067229 */ /* 0x000fe2000000000c */
[----:B------:R-:W-:-:S07]  /*0650*/  ISETP.NE.AND P0, PT, R24, RZ, PT ;  /* 0x000000ff1800720c */ /* 0x000fce0003f05270 */
[----:B------:R-:W-:Y:S01]  /*0660*/  DADD R6, R6, R10 ;  /* 0x0000000006067229 */ /* 0x000fe2000000000a */
[----:B------:R-:W-:Y:S02]  /*0670*/  VIADD R2, R2, 0x2800 ;  /* 0x0000280002027836 */ /* 0x000fe40000000000 */
[----:B------:R-:W-:-:S05]  /*0680*/  VIADD R25, R25, 0x2800 ;  /* 0x0000280019197836 */ /* 0x000fca0000000000 */
[----:B--2---:R-:W-:-:S08]  /*0690*/  DADD R6, R6, R8 ;  /* 0x0000000006067229 */ /* 0x004fd00000000008 */
[----:B------:R-:W-:Y:S01]  /*06a0*/  DADD R20, R6, R22 ;  /* 0x0000000006147229 */ /* 0x000fe20000000016 */
[----:B------:R-:W-:Y:S10]  /*06b0*/  @P0 BRA `(.L_x_128) ;  /* 0xfffffff800ec0947 */ /* 0x000ff4000383ffff */
[----:B------:R-:W-:Y:S05]  /*06c0*/  BSYNC.RECONVERGENT B3 ;  /* 0x0000000000037941 */ /* 0x000fea0003800200 */
.L_x_127:
[----:B------:R-:W-:-:S07]  /*06d0*/  VIADD R19, R2, 0xffffec00 ;  /* 0xffffec0002137836 */ /* 0x000fce0000000000 */
.L_x_126:
[----:B------:R-:W-:Y:S05]  /*06e0*/  BSYNC.RECONVERGENT B2 ;  /* 0x0000000000027941 */ /* 0x000fea0003800200 */
.L_x_125:
[----:B------:R-:W-:-:S13]  /*06f0*/  ISETP.NE.AND P0, PT, R5, RZ, PT ;  /* 0x000000ff0500720c */ /* 0x000fda0003f05270 */
[----:B------:R-:W-:Y:S05]  /*0700*/  @!P0 BRA `(.L_x_124) ;  /* 0x0000000400308947 */ /* 0x000fea0003800000 */
[----:B------:R-:W-:Y:S01]  /*0710*/  ISETP.GE.U32.AND P0, PT, R5, 0x8, PT ;  /* 0x000000080500780c */ /* 0x000fe20003f06070 */
[----:B------:R-:W-:Y:S01]  /*0720*/  BSSY.RECONVERGENT B2, `(.L_x_129) ;  /* 0x0000026000027945 */ /* 0x000fe20003800200 */
[----:B------:R-:W-:-:S04]  /*0730*/  LOP3.LUT R2, R4, 0x7, RZ, 0xc0, !PT ;  /* 0x0000000704027812 */ /* 0x000fc800078ec0ff */
[----:B------:R-:W-:-:S07]  /*0740*/  ISETP.NE.AND P1, PT, R2, RZ, PT ;  /* 0x000000ff0200720c */ /* 0x000fce0003f25270 */
[----:B------:R-:W-:Y:S06]  /*0750*/  @!P0 BRA `(.L_x_130) ;  /* 0x0000000000888947 */ /* 0x000fec0003800000 */
[----:B------:R-:W0:Y:S01]  /*0760*/  LDC.64 R22, c[0x0][0x380] ;  /* 0x0000e000ff167b82 */ /* 0x000e220000000a00 */
[----:B------:R-:W-:-:S04]  /*0770*/  VIADD R5, R19, UR4 ;  /* 0x0000000413057c36 */ /* 0x000fc80008000000 */
[C---:B------:R-:W-:Y:S02]  /*0780*/  VIADD R15, R5.reuse, 0x280 ;  /* 0x00000280050f7836 */ /* 0x040fe40000000000 */
[C---:B------:R-:W-:Y:S02]  /*0790*/  VIADD R13, R5.reuse, 0x500 ;  /* 0x00000500050d7836 */ /* 0x040fe40000000000 */
[----:B0-----:R-:W-:-:S04]  /*07a0*/  IMAD.WIDE.U32 R16, R5, 0x8, R22 ;  /* 0x0000000805107825 */ /* 0x001fc800078e0016 */
[--C-:B------:R-:W-:Y:S02]  /*07b0*/  IMAD.WIDE.U32 R14, R15, 0x8, R22.reuse ;  /* 0x000000080f0e7825 */ /* 0x100fe400078e0016 */
[----:B------:R-:W2:Y:S02]  /*07c0*/  LDG.E.64 R16, desc[UR10][R16.64] ;  /* 0x0000000a10107981 */ /* 0x000ea4000c1e1b00 */
[----:B------:R-:W-:Y:S02]  /*07d0*/  IMAD.WIDE.U32 R12, R13, 0x8, R22 ;  /* 0x000000080d0c7825 */ /* 0x000fe400078e0016 */
[----:B------:R-:W3:Y:S02]  /*07e0*/  LDG.E.64 R14, desc[UR10][R14.64] ;  /* 0x0000000a0e0e7981 */ /* 0x000ee4000c1e1b00 */
[C---:B------:R-:W-:Y:S02]  /*07f0*/  VIADD R11, R5.reuse, 0x780 ;  /* 0x00000780050b7836 */ /* 0x040fe40000000000 */
[----:B------:R-:W4:Y:S01]  /*0800*/  LDG.E.64 R12, desc[UR10][R12.64] ;  /* 0x0000000a0c0c7981 */ /* 0x000f22000c1e1b00 */
[----:B------:R-:W-:-:S02]  /*0810*/  VIADD R9, R5, 0xa00 ;  /* 0x00000a0005097836 */ /* 0x000fc40000000000 */
[----:B------:R-:W-:-:S04]  /*0820*/  IMAD.WIDE.U32 R10, R11, 0x8, R22 ;  /* 0x000000080b0a7825 */ /* 0x000fc800078e0016 */
[--C-:B------:R-:W-:Y:S02]  /*0830*/  IMAD.WIDE.U32 R8, R9, 0x8, R22.reuse ;  /* 0x0000000809087825 */ /* 0x100fe400078e0016 */
[----:B------:R-:W4:Y:S02]  /*0840*/  LDG.E.64 R10, desc[UR10][R10.64] ;  /* 0x0000000a0a0a7981 */ /* 0x000f24000c1e1b00 */
[C---:B------:R-:W-:Y:S02]  /*0850*/  VIADD R7, R5.reuse, 0xc80 ;  /* 0x00000c8005077836 */ /* 0x040fe40000000000 */
[----:B------:R-:W4:Y:S01]  /*0860*/  LDG.E.64 R8, desc[UR10][R8.64] ;  /* 0x0000000a08087981 */ /* 0x000f22000c1e1b00 */
[----:B------:R-:W-:Y:S02]  /*0870*/  VIADD R25, R5, 0xf00 ;  /* 0x00000f0005197836 */ /* 0x000fe40000000000 */
[----:B------:R-:W-:-:S04]  /*0880*/  IMAD.WIDE.U32 R6, R7, 0x8, R22 ;  /* 0x0000000807067825 */ /* 0x000fc800078e0016 */
[--C-:B------:R-:W-:Y:S02]  /*0890*/  IMAD.WIDE.U32 R24, R25, 0x8, R22.reuse ;  /* 0x0000000819187825 */ /* 0x100fe400078e0016 */
[----:B------:R-:W4:Y:S02]  /*08a0*/  LDG.E.64 R6, desc[UR10][R6.64] ;  /* 0x0000000a06067981 */ /* 0x000f24000c1e1b00 */
[----:B------:R-:W-:Y:S02]  /*08b0*/  VIADD R5, R5, 0x1180 ;  /* 0x0000118005057836 */ /* 0x000fe40000000000 */
[----:B------:R-:W4:Y:S02]  /*08c0*/  LDG.E.64 R24, desc[UR10][R24.64] ;  /* 0x0000000a18187981 */ /* 0x000f24000c1e1b00 */
[----:B------:R-:W-:-:S06]  /*08d0*/  IMAD.WIDE.U32 R22, R5, 0x8, R22 ;  /* 0x0000000805167825 */ /* 0x000fcc00078e0016 */
        /* <DEDUP_REMOVED lines=10> */
.L_x_130:
[----:B------:R-:W-:Y:S05]  /*0980*/  BSYNC.RECONVERGENT B2 ;  /* 0x0000000000027941 */ /* 0x000fea0003800200 */
.L_x_129:
        /* <DEDUP_REMOVED lines=13> */
[--C-:B------:R-:W-:Y:S02]  /*0a60*/  IMAD.WIDE.U32 R12, R13, 0x8, R8.reuse ;  /* 0x000000080d0c7825 */ /* 0x100fe400078e0008 */
[----:B------:R-:W3:Y:S02]  /*0a70*/  LDG.E.64 R10, desc[UR10][R10.64] ;  /* 0x0000000a0a0a7981 */ /* 0x000ee4000c1e1b00 */
        /* <DEDUP_REMOVED lines=8> */
[----:B------:R-:W-:-:S11]  /*0b00*/  DADD R20, R20, R8 ;  /* 0x0000000014147229 */ /* 0x000fd60000000008 */
.L_x_132:
[----:B------:R-:W-:Y:S05]  /*0b10*/  BSYNC.RECONVERGENT B2 ;  /* 0x0000000000027941 */ /* 0x000fea0003800200 */
.L_x_131:
[----:B------:R-:W-:Y:S05]  /*0b20*/  @!P1 BRA `(.L_x_124) ;  /* 0x0000000000289947 */ /* 0x000fea0003800000 */
[----:B------:R-:W0:Y:S01]  /*0b30*/  LDC.64 R6, c[0x0][0x380] ;  /* 0x0000e000ff067b82 */ /* 0x000e220000000a00 */
[----:B------:R-:W-:Y:S02]  /*0b40*/  VIADD R9, R19, UR4 ;  /* 0x0000000413097c36 */ /* 0x000fe40008000000 */
[----:B------:R-:W-:-:S07]  /*0b50*/  IMAD.MOV R2, RZ, RZ, -R4 ;  /* 0x000000ffff027224 */ /* 0x000fce00078e0a04 */
.L_x_133:
[----:B0-----:R-:W-:-:S06]  /*0b60*/  IMAD.WIDE.U32 R4, R9, 0x8, R6 ;  /* 0x0000000809047825 */ /* 0x001fcc00078e0006 */
[----:B------:R-:W2:Y:S01]  /*0b70*/  LDG.E.64 R4, desc[UR10][R4.64] ;  /* 0x0000000a04047981 */ /* 0x000ea2000c1e1b00 */
[----:B------:R-:W-:Y:S02]  /*0b80*/  VIADD R2, R2, 0x1 ;  /* 0x0000000102027836 */ /* 0x000fe40000000000 */
[----:B------:R-:W-:-:S03]  /*0b90*/  VIADD R9, R9, 0x280 ;  /* 0x0000028009097836 */ /* 0x000fc60000000000 */
[----:B------:R-:W-:Y:S01]  /*0ba0*/  ISETP.NE.AND P0, PT, R2, RZ, PT ;  /* 0x000000ff0200720c */ /* 0x000fe20003f05270 */
[----:B--2--5:R-:W-:-:S12]  /*0bb0*/  DADD R20, R4, R20 ;  /* 0x0000000004147229 */ /* 0x024fd80000000014 */
[----:B------:R-:W-:Y:S05]  /*0bc0*/  @P0 BRA `(.L_x_133) ;  /* 0xfffffffc00e40947 */ /* 0x000fea000383ffff */
.L_x_124:
[----:B------:R-:W-:Y:S05]  /*0bd0*/  BSYNC.RECONVERGENT B1 ;  /* 0x0000000000017941 */ /* 0x000fea0003800200 */
.L_x_123:
[----:B------:R-:W-:-:S13]  /*0be0*/  ISETP.GE.U32.AND P0, PT, R0, 0x280, PT ;  /* 0x000002800000780c */ /* 0x000fda0003f06070 */
        /* <DEDUP_REMOVED lines=50> */
[----:B------:R-:W1:Y:S05]  /*0f10*/  LDS.128 R4, [UR4+0x50] ;  /* 0x00005004ff047984 */ /* 0x000e6a0008000c00 */
[----:B------:R-:W-:-:S08]  /*0f20*/  DADD R16, R16, R18 ;  /* 0x0000000010107229 */ /* 0x000fd00000000012 */
[----:B--2---:R-:W-:-:S08]  /*0f30*/  DADD R12, R16, R12 ;  /* 0x00000000100c7229 */ /* 0x004fd0000000000c */
[----:B------:R-:W-:Y:S02]  /*0f40*/  DADD R2, R12, R14 ;  /* 0x000000000c027229 */ /* 0x000fe4000000000e */
[----:B------:R-:W2:Y:S06]  /*0f50*/  LDS.128 R12, [UR4+0x60] ;  /* 0x00006004ff0c7984 */ /* 0x000eac0008000c00 */
[----:B0-----:R-:W-:-:S08]  /*0f60*/  DADD R2, R2, R8 ;  /* 0x0000000002027229 */ /* 0x001fd00000000008 */
[----:B------:R-:W-:Y:S01]  /*0f70*/  DADD R2, R2, R10 ;  /* 0x0000000002027229 */ /* 0x000fe2000000000a */
[----:B------:R-:W0:Y:S07]  /*0f80*/  LDS.128 R8, [UR4+0x70] ;  /* 0x00007004ff087984 */ /* 0x000e2e0008000c00 */
        /* <DEDUP_REMOVED lines=16> */
[----:B-1----:R-:W-:Y:S01]  /*1090*/  DADD R4, R2, R4 ;  /* 0x0000000002047229 */ /* 0x002fe20000000004 */
[----:B------:R-:W-:Y:S10]  /*10a0*/  BRA `(.L_x_135) ;  /* 0x0000001c00307947 */ /* 0x000ff40003800000 */
.L_x_134:
[----:B------:R-:W-:-:S04]  /*10b0*/  LOP3.LUT R2, R3, 0x3e0, RZ, 0xc0, !PT ;  /* 0x000003e003027812 */ /* 0x000fc800078ec0ff */
[----:B------:R-:W-:Y:S01]  /*10c0*/  LOP3.LUT R7, RZ, R2, RZ, 0x33, !PT ;  /* 0x00000002ff077212 */ /* 0x000fe200078e33ff */
[----:B------:R-:W-:Y:S02]  /*10d0*/  VIADD R5, R2, 0x20 ;  /* 0x0000002002057836 */ /* 0x000fe40000000000 */
[----:B------:R-:W0:Y:S02]  /*10e0*/  S2R R2, SR_LANEID ;  /* 0x0000000000027919 */ /* 0x000e240000000000 */
[----:B------:R-:W-:Y:S01]  /*10f0*/  IMAD.IADD R7, R0, 0x1, R7 ;  /* 0x0000000100077824 */ /* 0x000fe200078e0207 */
[----:B------:R-:W-:-:S04]  /*1100*/  ISETP.GT.U32.AND P0, PT, R5, R0, PT ;  /* 0x000000000500720c */ /* 0x000fc80003f04070 */
[----:B------:R-:W-:-:S05]  /*1110*/  SEL R7, R7, 0x1f, P0 ;  /* 0x0000001f07077807 */ /* 0x000fca0000000000 */
[----:B-----5:R-:W-:Y:S04]  /*1120*/  SHFL.DOWN PT, R4, R20, 0x1, R7 ;  /* 0x0820000014047989 */ /* 0x020fe800000e0007 */
[----:B------:R-:W1:Y:S01]  /*1130*/  SHFL.DOWN PT, R5, R21, 0x1, R7 ;  /* 0x0820000015057989 */ /* 0x000e6200000e0007 */
[C---:B0-----:R-:W-:Y:S01]  /*1140*/  ISETP.GE.AND P0, PT, R2.reuse, R7, PT ;  /* 0x000000070200720c */ /* 0x041fe20003f06270 */
[----:B------:R-:W-:Y:S01]  /*1150*/  VIADD R6, R2, 0x2 ;  /* 0x0000000202067836 */ /* 0x000fe20000000000 */
[----:B-1----:R-:W-:-:S10]  /*1160*/  DADD R4, R4, R20 ;  /* 0x0000000004047229 */ /* 0x002fd40000000014 */
        /* <DEDUP_REMOVED lines=11> */
[----:B------:R-:W-:-:S03]  /*1220*/  VIADD R6, R2, 0x8 ;  /* 0x0000000802067836 */ /* 0x000fc60000000000 */
[----:B------:R-:W0:Y:S02]  /*1230*/  SHFL.DOWN PT, R5, R11, 0x4, R7 ;  /* 0x088000000b057989 */ /* 0x000e2400000e0007 */
[----:B------:R-:W-:Y:S01]  /*1240*/  ISETP.GT.AND P1, PT, R6, R7, PT ;  /* 0x000000070600720c */ /* 0x000fe20003f24270 */
[----:B0-----:R-:W-:-:S10]  /*1250*/  DADD R4, R4, R10 ;  /* 0x0000000004047229 */ /* 0x001fd4000000000a */
[----:B------:R-:W-:Y:S02]  /*1260*/  FSEL R8, R10, R4, P0 ;  /* 0x000000040a087208 */ /* 0x000fe40000000000 */
[----:B------:R-:W-:Y:S02]  /*1270*/  FSEL R9, R11, R5, P0 ;  /* 0x000000050b097208 */ /* 0x000fe40000000000 */
[C---:B------:R-:W-:Y:S01]  /*1280*/  ISETP.NE.AND P0, PT, R2.reuse, RZ, PT ;  /* 0x000000ff0200720c */ /* 0x040fe20003f05270 */
[----:B------:R-:W-:Y:S01]  /*1290*/  SHFL.DOWN PT, R4, R8, 0x8, R7 ;  /* 0x0900000008047989 */ /* 0x000fe200000e0007 */
[----:B------:R-:W-:-:S03]  /*12a0*/  VIADD R2, R2, 0x10 ;  /* 0x0000001002027836 */ /* 0x000fc60000000000 */
[----:B------:R-:W0:Y:S08]  /*12b0*/  SHFL.DOWN PT, R5, R9, 0x8, R7 ;  /* 0x0900000009057989 */ /* 0x000e3000000e0007 */
[----:B------:R-:W1:Y:S01]  /*12c0*/  @!P0 S2R R13, SR_CgaCtaId ;  /* 0x00000000000d8919 */ /* 0x000e620000008800 */
[----:B------:R-:W-:-:S04]  /*12d0*/  @!P0 SHF.R.U32.HI R6, RZ, 0x2, R3 ;  /* 0x00000002ff068819 */ /* 0x000fc80000011603 */
[----:B------:R-:W-:Y:S01]  /*12e0*/  @!P0 LOP3.LUT R6, R6, 0xf8, RZ, 0xc0, !PT ;  /* 0x000000f806068812 */ /* 0x000fe200078ec0ff */
        /* <DEDUP_REMOVED lines=18> */
[----:B------:R-:W-:Y:S01]  /*1410*/  ISETP.GT.U32.AND P1, PT, R0, 0x20, PT ;  /* 0x000000200000780c */ /* 0x000fe20003f24070 */
[----:B0-----:R-:W-:-:S09]  /*1420*/  ULEA UR4, UR5, UR4, 0x18 ;  /* 0x0000000405047291 */ /* 0x001fd2000f8ec0ff */
[----:B------:R-:W0:Y:S04]  /*1430*/  LDS.128 R12, [UR4+0x20] ;  /* 0x00002004ff0c7984 */ /* 0x000e280008000c00 */
[----:B------:R-:W1:Y:S01]  /*1440*/  LDS.128 R8, [UR4+0x30] ;  /* 0x00003004ff087984 */ /* 0x000e620008000c00 */
[----:B0-----:R-:W-:-:S10]  /*1450*/  DADD R12, R4, R12 ;  /* 0x00000000040c7229 */ /* 0x001fd4000000000c */
[----:B------:R-:W-:Y:S02]  /*1460*/  FSEL R2, R12, R4, P1 ;  /* 0x000000040c027208 */ /* 0x000fe40000800000 */
[----:B------:R-:W-:Y:S02]  /*1470*/  FSEL R3, R13, R5, P1 ;  /* 0x000000050d037208 */ /* 0x000fe40000800000 */
[----:B------:R-:W-:Y:S01]  /*1480*/  ISETP.GT.U32.AND P1, PT, R0, 0x40, PT ;  /* 0x000000400000780c */ /* 0x000fe20003f24070 */
[----:B------:R-:W0:Y:S03]  /*1490*/  LDS.128 R4, [UR4+0x40] ;  /* 0x00004004ff047984 */ /* 0x000e260008000c00 */
[----:B------:R-:W-:-:S10]  /*14a0*/  DADD R14, R2, R14 ;  /* 0x00000000020e7229 */ /* 0x000fd4000000000e */
[----:B------:R-:W-:Y:S02]  /*14b0*/  FSEL R2, R14, R2, P1 ;  /* 0x000000020e027208 */ /* 0x000fe40000800000 */
[----:B------:R-:W-:Y:S02]  /*14c0*/  FSEL R3, R15, R3, P1 ;  /* 0x000000030f037208 */ /* 0x000fe40000800000 */
[----:B------:R-:W-:-:S04]  /*14d0*/  ISETP.GT.U32.AND P1, PT, R0, 0x60, PT ;  /* 0x000000600000780c */ /* 0x000fc80003f24070 */
[----:B-1----:R-:W-:-:S10]  /*14e0*/  DADD R8, R8, R2 ;  /* 0x0000000008087229 */ /* 0x002fd40000000002 */
[----:B------:R-:W-:Y:S02]  /*14f0*/  FSEL R2, R8, R2, P1 ;  /* 0x0000000208027208 */ /* 0x000fe40000800000 */
[----:B------:R-:W-:Y:S02]  /*1500*/  FSEL R3, R9, R3, P1 ;  /* 0x0000000309037208 */ /* 0x000fe40000800000 */
[----:B------:R-:W-:-:S04]  /*1510*/  ISETP.GT.U32.AND P1, PT, R0, 0x80, PT ;  /* 0x000000800000780c */ /* 0x000fc80003f24070 */
[----:B------:R-:W-:-:S10]  /*1520*/  DADD R10, R2, R10 ;  /* 0x00000000020a7229 */ /* 0x000fd4000000000a */
[----:B------:R-:W-:Y:S02]  /*1530*/  FSEL R2, R10, R2, P1 ;  /* 0x000000020a027208 */ /* 0x000fe40000800000 */
[----:B------:R-:W-:Y:S02]  /*1540*/  FSEL R3, R11, R3, P1 ;  /* 0x000000030b037208 */ /* 0x000fe40000800000 */
[----:B------:R-:W1:Y:S01]  /*1550*/  LDS.128 R8, [UR4+0x50] ;  /* 0x00005004ff087984 */ /* 0x000e620008000c00 */
[----:B------:R-:W-:-:S03]  /*1560*/  ISETP.GT.U32.AND P1, PT, R0, 0xa0, PT ;  /* 0x000000a00000780c */ /* 0x000fc60003f24070 */
[----:B0-----:R-:W-:-:S10]  /*1570*/  DADD R4, R4, R2 ;  /* 0x0000000004047229 */ /* 0x001fd40000000002 */
[----:B------:R-:W-:Y:S02]  /*1580*/  FSEL R2, R4, R2, P1 ;  /* 0x0000000204027208 */ /* 0x000fe40000800000 */
[----:B------:R-:W-:Y:S02]  /*1590*/  FSEL R3, R5, R3, P1 ;  /* 0x0000000305037208 */ /* 0x000fe40000800000 */
[----:B------:R-:W-:-:S04]  /*15a0*/  ISETP.GT.U32.AND P1, PT, R0, 0xc0, PT ;  /* 0x000000c00000780c */ /* 0x000fc80003f24070 */
[----:B------:R-:W-:-:S10]  /*15b0*/  DADD R6, R2, R6 ;  /* 0x0000000002067229 */ /* 0x000fd40000000006 */
[----:B------:R-:W-:Y:S02]  /*15c0*/  FSEL R2, R6, R2, P1 ;  /* 0x0000000206027208 */ /* 0x000fe40000800000 */
[----:B------:R-:W-:Y:S02]  /*15d0*/  FSEL R3, R7, R3, P1 ;  /* 0x0000000307037208 */ /* 0x000fe40000800000 */
[----:B------:R-:W0:Y:S01]  /*15e0*/  LDS.128 R4, [UR4+0x60] ;  /* 0x00006004ff047984 */ /* 0x000e220008000c00 */
[----:B------:R-:W-:-:S03]  /*15f0*/  ISETP.GT.U32.AND P1, PT, R0, 0xe0, PT ;  /* 0x000000e00000780c */ /* 0x000fc60003f24070 */
        /* <DEDUP_REMOVED lines=43> */
[----:B------:R-:W1:Y:S01]  /*18b0*/  LDS.64 R2, [UR4+0xb0] ;  /* 0x0000b004ff027984 */ /* 0x000e620008000a00 */
        /* <DEDUP_REMOVED lines=8> */
[----:B------:R-:W-:-:S04]  /*1940*/  ISETP.GT.U32.AND P1, PT, R0, 0x260, PT ;  /* 0x000002600000780c */ /* 0x000fc80003f24070 */
[----:B-1----:R-:W-:-:S10]  /*1950*/  DADD R2, R2, R4 ;  /* 0x0000000002027229 */ /* 0x002fd40000000004 */
[----:B------:R-:W-:Y:S02]  /*1960*/  FSEL R4, R2, R4, P1 ;  /* 0x0000000402047208 */ /* 0x000fe40000800000 */
[----:B------:R-:W-:Y:S01]  /*1970*/  FSEL R5, R3, R5, P1 ;  /* 0x0000000503057208 */ /* 0x000fe20000800000 */
[----:B------:R-:W-:Y:S06]  /*1980*/  BRA `(.L_x_135) ;  /* 0x0000001000f87947 */ /* 0x000fec0003800000 */
.L_x_120:
[----:B------:R-:W0:Y:S01]  /*1990*/  S2R R5, SR_TID.X ;  /* 0x0000000000057919 */ /* 0x000e220000002100 */
[----:B------:R-:W1:Y:S02]  /*19a0*/  LDCU.64 UR6, c[0x0][0x380] ;  /* 0x00007000ff0677ac */ /* 0x000e640008000a00 */
[----:B-1----:R-:W-:Y:S02]  /*19b0*/  IMAD.U32 R6, RZ, RZ, UR6 ;  /* 0x00000006ff067e24 */ /* 0x002fe4000f8e00ff */
[----:B------:R-:W-:Y:S01]  /*19c0*/  IMAD.U32 R7, RZ, RZ, UR7 ;  /* 0x00000007ff077e24 */ /* 0x000fe2000f8e00ff */
[----:B0-----:R-:W-:-:S05]  /*19d0*/  IADD3 R21, PT, PT, R5, UR4, RZ ;  /* 0x0000000405157c10 */ /* 0x001fca000fffe0ff */
[----:B------:R-:W-:-:S05]  /*19e0*/  IMAD.WIDE.U32 R20, R21, 0x8, R6 ;  /* 0x0000000815147825 */ /* 0x000fca00078e0006 */
[----:B------:R-:W2:Y:S04]  /*19f0*/  LDG.E.64 R14, desc[UR10][R20.64] ;  /* 0x0000000a140e7981 */ /* 0x000ea8000c1e1b00 */
[----:B------:R-:W2:Y:S04]  /*1a00*/  LDG.E.64 R16, desc[UR10][R20.64+0x1400] ;  /* 0x0014000a14107981 */ /* 0x000ea8000c1e1b00 */
[----:B------:R-:W3:Y:S04]  /*1a10*/  LDG.E.64 R18, desc[UR10][R20.64+0x2800] ;  /* 0x0028000a14127981 */ /* 0x000ee8000c1e1b00 */
[----:B------:R-:W4:Y:S04]  /*1a20*/  LDG.E.64 R12, desc[UR10][R20.64+0x3c00] ;  /* 0x003c000a140c7981 */ /* 0x000f28000c1e1b00 */
[----:B------:R-:W5:Y:S04]  /*1a30*/  LDG.E.64 R10, desc[UR10][R20.64+0x5000] ;  /* 0x0050000a140a7981 */ /* 0x000f68000c1e1b00 */
[----:B------:R-:W5:Y:S04]  /*1a40*/  LDG.E.64 R8, desc[UR10][R20.64+0x6400] ;  /* 0x0064000a14087981 */ /* 0x000f68000c1e1b00 */
[----:B------:R-:W5:Y:S04]  /*1a50*/  LDG.E.64 R2, desc[UR10][R20.64+0x7800] ;  /* 0x0078000a14027981 */ /* 0x000f68000c1e1b00 */
[----:B------:R-:W5:Y:S01]  /*1a60*/  LDG.E.64 R28, desc[UR10][R20.64+0x8c00] ;  /* 0x008c000a141c7981 */ /* 0x000f62000c1e1b00 */
[----:B------:R-:W-:Y:S01]  /*1a70*/  ISETP.GE.U32.AND P0, PT, R0, UR8, PT ;  /* 0x0000000800007c0c */ /* 0x000fe2000bf06070 */
[----:B--2---:R-:W-:-:S08]  /*1a80*/  DADD R14, R14, R16 ;  /* 0x000000000e0e7229 */ /* 0x004fd00000000010 */
[----:B---3--:R-:W-:-:S08]  /*1a90*/  DADD R14, R18, R14 ;  /* 0x00000000120e7229 */ /* 0x008fd0000000000e */
[----:B----4-:R-:W-:-:S08]  /*1aa0*/  DADD R12, R12, R14 ;  /* 0x000000000c0c7229 */ /* 0x010fd0000000000e */
[----:B-----5:R-:W-:-:S08]  /*1ab0*/  DADD R10, R10, R12 ;  /* 0x000000000a0a7229 */ /* 0x020fd0000000000c */
[----:B------:R-:W-:-:S08]  /*1ac0*/  DADD R8, R8, R10 ;  /* 0x0000000008087229 */ /* 0x000fd0000000000a */
[----:B------:R-:W-:-:S08]  /*1ad0*/  DADD R2, R2, R8 ;  /* 0x0000000002027229 */ /* 0x000fd00000000008 */
[----:B------:R-:W-:Y:S01]  /*1ae0*/  DADD R28, R28, R2 ;  /* 0x000000001c1c7229 */ /* 0x000fe20000000002 */
[----:B------:R-:W-:Y:S10]  /*1af0*/  @!P0 BRA `(.L_x_136) ;  /* 0x0000000c00708947 */ /* 0x000ff40003800000 */
[----:B------:R-:W-:Y:S01]  /*1b00*/  UIMAD UR12, UR13, 0x1400, UR4 ;  /* 0x000014000d0c78a4 */ /* 0x000fe2000f8e0204 */
[----:B------:R-:W-:Y:S01]  /*1b10*/  VIADD R0, R4, 0xffffec00 ;  /* 0xffffec0004007836 */ /* 0x000fe20000000000 */
[----:B------:R-:W-:Y:S01]  /*1b20*/  UIADD3 UR5, UPT, UPT, UR9, UR13, URZ ;  /* 0x0000000d09057290 */ /* 0x000fe2000fffe0ff */
[----:B------:R-:W-:-:S03]  /*1b30*/  LOP3.LUT R3, RZ, R5, RZ, 0x33, !PT ;  /* 0x00000005ff037212 */ /* 0x000fc600078e33ff */
[----:B------:R-:W-:Y:S01]  /*1b40*/  ISETP.LT.U32.AND P0, PT, R0, UR12, PT ;  /* 0x0000000c00007c0c */ /* 0x000fe2000bf01070 */
[----:B------:R-:W-:Y:S01]  /*1b50*/  UIMAD UR5, UR5, 0x1400, URZ ;  /* 0x00001400050578a4 */ /* 0x000fe2000f8e02ff */
[----:B------:R-:W-:-:S05]  /*1b60*/  IADD3 R3, PT, PT, R4, -UR8, R3 ;  /* 0x8000000804037c10 */ /* 0x000fca000fffe003 */
[----:B------:R-:W-:Y:S01]  /*1b70*/  IMAD.U32 R8, RZ, RZ, UR5 ;  /* 0x00000005ff087e24 */ /* 0x000fe2000f8e00ff */
[----:B------:R-:W-:Y:S01]  /*1b80*/  UMOV UR6, UR5 ;  /* 0x0000000500067c82 */ /* 0x000fe20008000000 */
[----:B------:R-:W-:Y:S01]  /*1b90*/  VIADD R2, R3, -UR4 ;  /* 0x8000000403027c36 */ /* 0x000fe20008000000 */
[----:B------:R-:W-:Y:S02]  /*1ba0*/  UMOV UR4, URZ ;  /* 0x000000ff00047c82 */ /* 0x000fe40008000000 */
[----:B------:R-:W-:Y:S01]  /*1bb0*/  IADD3 R5, PT, PT, R8, 0x1400, R5 ;  /* 0x0000140008057810 */ /* 0x000fe20007ffe005 */
[----:B------:R-:W-:Y:S06]  /*1bc0*/  @P0 BRA `(.L_x_137) ;  /* 0x0000000000840947 */ /* 0x000fec0003800000 */
[----:B------:R-:W0:Y:S01]  /*1bd0*/  LDC R4, c[0x0][0x3a8] ;  /* 0x0000ea00ff047b82 */ /* 0x000e220000000800 */
[----:B------:R-:W1:Y:S07]  /*1be0*/  LDCU UR7, c[0x0][0x3ac] ;  /* 0x00007580ff0777ac */ /* 0x000e6e0008000800 */
[----:B------:R-:W2:Y:S02]  /*1bf0*/  LDC.64 R6, c[0x0][0x380] ;  /* 0x0000e000ff067b82 */ /* 0x000ea40000000a00 */
.L_x_138:
[----:B------:R-:W3:Y:S02]  /*1c00*/  S2R R25, SR_TID.X ;  /* 0x0000000000197919 */ /* 0x000ee40000002100 */
[----:B---3--:R-:W-:-:S04]  /*1c10*/  VIADD R25, R25, UR12 ;  /* 0x0000000c19197c36 */ /* 0x008fc80008000000 */
[----:B--2---:R-:W-:-:S05]  /*1c20*/  IMAD.WIDE.U32 R24, R25, 0x8, R6 ;  /* 0x0000000819187825 */ /* 0x004fca00078e0006 */
        /* <DEDUP_REMOVED lines=8> */
[----:B0-----:R-:W-:-:S05]  /*1cb0*/  VIADD R3, R4, -UR12 ;  /* 0x8000000c04037c36 */ /* 0x001fca0008000000 */
[----:B------:R-:W-:Y:S01]  /*1cc0*/  ISETP.GE.U32.AND P0, PT, R3, UR8, PT ;  /* 0x0000000803007c0c */ /* 0x000fe2000bf06070 */
        /* <DEDUP_REMOVED lines=8> */
[----:B------:R-:W-:Y:S10]  /*1d50*/  @!P0 BRA `(.L_x_136) ;  /* 0x0000000800d88947 */ /* 0x000ff40003800000 */
[----:B-1----:R-:W-:Y:S01]  /*1d60*/  UMOV UR13, UR7 ;  /* 0x00000007000d7c82 */ /* 0x002fe20008000000 */
[----:B------:R-:W-:Y:S01]  /*1d70*/  UIADD3 UR4, UPT, UPT, UR4, 0x1, URZ ;  /* 0x0000000104047890 */ /* 0x000fe2000fffe0ff */
[----:B------:R-:W-:Y:S01]  /*1d80*/  VIADD R2, R2, -UR8 ;  /* 0x8000000802027c36 */ /* 0x000fe20008000000 */
[----:B------:R-:W-:Y:S01]  /*1d90*/  UIMAD UR12, UR13, 0x1400, UR12 ;  /* 0x000014000d0c78a4 */ /* 0x000fe2000f8e020c */
[----:B------:R-:W-:Y:S01]  /*1da0*/  VIADD R5, R5, UR8 ;  /* 0x0000000805057c36 */ /* 0x000fe20008000000 */
[----:B------:R-:W-:-:S04]  /*1db0*/  UIADD3 UR6, UPT, UPT, UR8, UR6, URZ ;  /* 0x0000000608067290 */ /* 0x000fc8000fffe0ff */
[----:B------:R-:W-:-:S13]  /*1dc0*/  ISETP.LT.U32.AND P0, PT, R0, UR12, PT ;  /* 0x0000000c00007c0c */ /* 0x000fda000bf01070 */
[----:B------:R-:W-:Y:S05]  /*1dd0*/  @!P0 BRA `(.L_x_138) ;  /* 0xfffffffc00888947 */ /* 0x000fea000383ffff */
.L_x_137:
[----:B------:R-:W0:Y:S01]  /*1de0*/  S2R R9, SR_TID.X ;  /* 0x0000000000097919 */ /* 0x000e220000002100 */
[----:B------:R-:W-:Y:S01]  /*1df0*/  VIADD R0, R4, -UR12 ;  /* 0x8000000c04007c36 */ /* 0x000fe20008000000 */
[----:B------:R-:W-:Y:S04]  /*1e00*/  BSSY.RECONVERGENT B1, `(.L_x_136) ;  /* 0x00000ab000017945 */ /* 0x000fe80003800200 */
[----:B0-----:R-:W-:-:S04]  /*1e10*/  ISETP.GE.AND P0, PT, R9, R0, PT ;  /* 0x000000000900720c */ /* 0x001fc80003f06270 */
[----:B------:R-:W-:-:S13]  /*1e20*/  ISETP.LE.U32.OR P0, PT, R4, UR12, P0 ;  /* 0x0000000c04007c0c */ /* 0x000fda0008703470 */
[----:B------:R-:W-:Y:S05]  /*1e30*/  @P0 BRA `(.L_x_139) ;  /* 0x00000008009c0947 */ /* 0x000fea0003800000 */
[----:B------:R-:W-:Y:S01]  /*1e40*/  UIMAD UR7, UR4, UR13, URZ ;  /* 0x0000000d040772a4 */ /* 0x000fe2000f8e02ff */
[----:B------:R-:W-:Y:S01]  /*1e50*/  LOP3.LUT R3, RZ, R9, RZ, 0x33, !PT ;  /* 0x00000009ff037212 */ /* 0x000fe200078e33ff */
[----:B------:R-:W-:Y:S01]  /*1e60*/  BSSY.RECONVERGENT B2, `(.L_x_140) ;  /* 0x0000056000027945 */ /* 0x000fe20003800200 */
[----:B------:R-:W-:Y:S02]  /*1e70*/  IMAD.MOV.U32 R0, RZ, RZ, R9 ;  /* 0x000000ffff007224 */ /* 0x000fe400078e0009 */
[----:B------:R-:W-:Y:S01]  /*1e80*/  IADD3 R4, PT, PT, R4, -UR5, R3 ;  /* 0x8000000504047c10 */ /* 0x000fe2000fffe003 */
[----:B------:R-:W-:-:S04]  /*1e90*/  IMAD.U32 R3, RZ, RZ, UR7 ;  /* 0x00000007ff037e24 */ /* 0x000fc8000f8e00ff */
[----:B------:R-:W-:-:S04]  /*1ea0*/  IMAD R4, R3, -0x1400, R4 ;  /* 0xffffec0003047824 */ /* 0x000fc800078e0204 */
[C---:B------:R-:W-:Y:S01]  /*1eb0*/  IMAD.HI.U32 R3, R4.reuse, -0x33333333, RZ ;  /* 0xcccccccd04037827 */ /* 0x040fe200078e00ff */
[----:B------:R-:W-:-:S04]  /*1ec0*/  ISETP.GE.U32.AND P0, PT, R4, 0x2580, PT ;  /* 0x000025800400780c */ /* 0x000fc80003f06070 */
[----:B------:R-:W-:-:S04]  /*1ed0*/  LEA.HI R3, R3, 0x1, RZ, 0x17 ;  /* 0x0000000103037811 */ /* 0x000fc800078fb8ff */
[----:B------:R-:W-:-:S05]  /*1ee0*/  LOP3.LUT R4, R3, 0xf, RZ, 0xc0, !PT ;  /* 0x0000000f03047812 */ /* 0x000fca00078ec0ff */
[----:B------:R-:W-:Y:S05]  /*1ef0*/  @!P0 BRA `(.L_x_141) ;  /* 0x0000000400308947 */ /* 0x000fea0003800000 */
[----:B------:R-:W-:Y:S01]  /*1f00*/  IMAD.HI.U32 R0, R2, -0x33333333, RZ ;  /* 0xcccccccd02007827 */ /* 0x000fe200078e00ff */
[----:B------:R-:W-:Y:S04]  /*1f10*/  BSSY.RECONVERGENT B3, `(.L_x_142) ;  /* 0x0000049000037945 */ /* 0x000fe80003800200 */
[----:B------:R-:W-:-:S04]  /*1f20*/  LEA.HI R0, R0, 0x1, RZ, 0x17 ;  /* 0x0000000100007811 */ /* 0x000fc800078fb8ff */
[----:B------:R-:W-:Y:S02]  /*1f30*/  LOP3.LUT R26, R0, 0xfffff0, RZ, 0xc0, !PT ;  /* 0x00fffff0001a7812 */ /* 0x000fe400078ec0ff */
[----:B------:R-:W-:-:S03]  /*1f40*/  LOP3.LUT R0, R9, 0x1400, RZ, 0xfc, !PT ;  /* 0x0000140009007812 */ /* 0x000fc600078efcff */
[----:B------:R-:W-:-:S07]  /*1f50*/  IMAD.MOV R26, RZ, RZ, -R26 ;  /* 0x000000ffff1a7224 */ /* 0x000fce00078e0a1a */
.L_x_143:
[C---:B------:R-:W-:Y:S02]  /*1f60*/  VIADD R23, R5.reuse, 0xffffec00 ;  /* 0xffffec0005177836 */ /* 0x040fe40000000000 */
[----:B------:R-:W-:Y:S02]  /*1f70*/  VIADD R19, R5, 0xffffee80 ;  /* 0xffffee8005137836 */ /* 0x000fe40000000000 */
[----:B------:R-:W-:-:S04]  /*1f80*/  IMAD.WIDE.U32 R22, R23, 0x8, R6 ;  /* 0x0000000817167825 */ /* 0x000fc800078e0006 */
[--C-:B------:R-:W-:Y:S02]  /*1f90*/  IMAD.WIDE.U32 R18, R19, 0x8, R6.reuse ;  /* 0x0000000813127825 */ /* 0x100fe400078e0006 */
[----:B------:R-:W2:Y:S02]  /*1fa0*/  LDG.E.64 R22, desc[UR10][R22.64] ;  /* 0x0000000a16167981 */ /* 0x000ea4000c1e1b00 */
[C---:B------:R-:W-:Y:S02]  /*1fb0*/  VIADD R17, R5.reuse, 0xfffff100 ;  /* 0xfffff10005117836 */ /* 0x040fe40000000000 */
[----:B------:R-:W3:Y:S01]  /*1fc0*/  LDG.E.64 R18, desc[UR10][R18.64] ;  /* 0x0000000a12127981 */ /* 0x000ee2000c1e1b00 */
[----:B------:R-:W-:Y:S02]  /*1fd0*/  VIADD R15, R5, 0xfffff380 ;  /* 0xfffff380050f7836 */ /* 0x000fe40000000000 */
[----:B------:R-:W-:-:S04]  /*1fe0*/  IMAD.WIDE.U32 R16, R17, 0x8, R6 ;  /* 0x0000000811107825 */ /* 0x000fc800078e0006 */
[--C-:B------:R-:W-:Y:S02]  /*1ff0*/  IMAD.WIDE.U32 R14, R15, 0x8, R6.reuse ;  /* 0x000000080f0e7825 */ /* 0x100fe400078e0006 */
[----:B------:R-:W4:Y:S02]  /*2000*/  LDG.E.64 R16, desc[UR10][R16.64] ;  /* 0x0000000a10107981 */ /* 0x000f24000c1e1b00 */
[C---:B------:R-:W-:Y:S02]  /*2010*/  VIADD R13, R5.reuse, 0xfffff600 ;  /* 0xfffff600050d7836 */ /* 0x040fe40000000000 */
[----:B------:R-:W5:Y:S01]  /*2020*/  LDG.E.64 R14, desc[UR10][R14.64] ;  /* 0x0000000a0e0e7981 */ /* 0x000f62000c1e1b00 */
[----:B------:R-:W-:Y:S02]  /*2030*/  VIADD R11, R5, 0xfffff880 ;  /* 0xfffff880050b7836 */ /* 0x000fe40000000000 */
[----:B------:R-:W-:-:S04]  /*2040*/  IMAD.WIDE.U32 R12, R13, 0x8, R6 ;  /* 0x000000080d0c7825 */ /* 0x000fc800078e0006 */
[--C-:B------:R-:W-:Y:S02]  /*2050*/  IMAD.WIDE.U32 R10, R11, 0x8, R6.reuse ;  /* 0x000000080b0a7825 */ /* 0x100fe400078e0006 */
[----:B------:R-:W5:Y:S02]  /*2060*/  LDG.E.64 R12, desc[UR10][R12.64] ;  /* 0x0000000a0c0c7981 */ /* 0x000f64000c1e1b00 */
[C---:B------:R-:W-:Y:S02]  /*2070*/  VIADD R9, R5.reuse, 0xfffffb00 ;  /* 0xfffffb0005097836 */ /* 0x040fe40000000000 */
[----:B------:R-:W5:Y:S01]  /*2080*/  LDG.E.64 R10, desc[UR10][R10.64] ;  /* 0x0000000a0a0a7981 */ /* 0x000f62000c1e1b00 */
[----:B------:R-:W-:Y:S02]  /*2090*/  VIADD R21, R5, 0xfffffd80 ;  /* 0xfffffd8005157836 */ /* 0x000fe40000000000 */
[----:B------:R-:W-:-:S04]  /*20a0*/  IMAD.WIDE.U32 R8, R9, 0x8, R6 ;  /* 0x0000000809087825 */ /* 0x000fc800078e0006 */
[----:B------:R-:W-:Y:S02]  /*20b0*/  IMAD.WIDE.U32 R20, R21, 0x8, R6 ;  /* 0x0000000815147825 */ /* 0x000fe400078e0006 */
[----:B------:R-:W5:Y:S04]  /*20c0*/  LDG.E.64 R8, desc[UR10][R8.64] ;  /* 0x0000000a08087981 */ /* 0x000f68000c1e1b00 */
[----:B------:R-:W5:Y:S01]  /*20d0*/  LDG.E.64 R20, desc[UR10][R20.64] ;  /* 0x0000000a14147981 */ /* 0x000f62000c1e1b00 */
[----:B------:R-:W-:Y:S01]  /*20e0*/  VIADD R25, R5, 0x280 ;  /* 0x0000028005197836 */ /* 0x000fe20000000000 */
[----:B--2---:R-:W-:-:S08]  /*20f0*/  DADD R22, R22, R28 ;  /* 0x0000000016167229 */ /* 0x004fd0000000001c */
[----:B---3--:R-:W-:Y:S01]  /*2100*/  DADD R18, R22, R18 ;  /* 0x0000000016127229 */ /* 0x008fe20000000012 */
[----:B------:R-:W-:-:S06]  /*2110*/  IMAD.WIDE.U32 R22, R5, 0x8, R6 ;  /* 0x0000000805167825 */ /* 0x000fcc00078e0006 */
[----:B------:R-:W2:Y:S01]  /*2120*/  LDG.E.64 R22, desc[UR10][R22.64] ;  /* 0x0000000a16167981 */ /* 0x000ea2000c1e1b00 */
[----:B----4-:R-:W-:Y:S01]  /*2130*/  DADD R16, R18, R16 ;  /* 0x0000000012107229 */ /* 0x010fe20000000010 */
[----:B------:R-:W-:-:S04]  /*2140*/  IMAD.WIDE.U32 R18, R25, 0x8, R6 ;  /* 0x0000000819127825 */ /* 0x000fc800078e0006 */
[----:B------:R-:W-:Y:S02]  /*2150*/  VIADD R25, R5, 0x500 ;  /* 0x0000050005197836 */ /* 0x000fe40000000000 */
[----:B------:R-:W3:Y:S01]  /*2160*/  LDG.E.64 R18, desc[UR10][R18.64] ;  /* 0x0000000a12127981 */ /* 0x000ee2000c1e1b00 */
[----:B-----5:R-:W-:Y:S01]  /*2170*/  DADD R14, R16, R14 ;  /* 0x00000000100e7229 */ /* 0x020fe2000000000e */
[----:B------:R-:W-:-:S04]  /*2180*/  IMAD.WIDE.U32 R16, R25, 0x8, R6 ;  /* 0x0000000819107825 */ /* 0x000fc800078e0006 */
[----:B------:R-:W-:Y:S02]  /*2190*/  VIADD R25, R5, 0x780 ;  /* 0x0000078005197836 */ /* 0x000fe40000000000 */
[----:B------:R-:W4:Y:S01]  /*21a0*/  LDG.E.64 R16, desc[UR10][R16.64] ;  /* 0x0000000a10107981 */ /* 0x000f22000c1e1b00 */
[----:B------:R-:W-:Y:S01]  /*21b0*/  DADD R12, R14, R12 ;  /* 0x000000000e0c7229 */ /* 0x000fe2000000000c */
[----:B------:R-:W-:-:S04]  /*21c0*/  IMAD.WIDE.U32 R14, R25, 0x8, R6 ;  /* 0x00000008190e7825 */ /* 0x000fc800078e0006 */
[----:B------:R-:W-:Y:S02]  /*21d0*/  VIADD R25, R5, 0xa00 ;  /* 0x00000a0005197836 */ /* 0x000fe40000000000 */
[----:B------:R-:W5:Y:S01]  /*21e0*/  LDG.E.64 R14, desc[UR10][R14.64] ;  /* 0x0000000a0e0e7981 */ /* 0x000f62000c1e1b00 */
        /* <DEDUP_REMOVED lines=9> */
[----:B------:R-:W-:Y:S01]  /*2280*/  IMAD.WIDE.U32 R8, R25, 0x8, R6 ;  /* 0x0000000819087825 */ /* 0x000fe200078e0006 */
[----:B------:R-:W-:-:S05]  /*2290*/  IADD3 R25, PT, PT, R5, 0x1180, RZ ;  /* 0x0000118005197810 */ /* 0x000fca0007ffe0ff */
[----:B------:R-:W5:Y:S01]  /*22a0*/  LDG.E.64 R8, desc[UR10][R8.64] ;  /* 0x0000000a08087981 */ /* 0x000f62000c1e1b00 */
[----:B------:R-:W-:-:S06]  /*22b0*/  IMAD.WIDE.U32 R24, R25, 0x8, R6 ;  /* 0x0000000819187825 */ /* 0x000fcc00078e0006 */
[----:B------:R-:W5:Y:S01]  /*22c0*/  LDG.E.64 R24, desc[UR10][R24.64] ;  /* 0x0000000a18187981 */ /* 0x000f62000c1e1b00 */
[----:B------:R-:W-:Y:S02]  /*22d0*/  VIADD R26, R26, 0x10 ;  /* 0x000000101a1a7836 */ /* 0x000fe40000000000 */
[----:B------:R-:W-:Y:S02]  /*22e0*/  VIADD R0, R0, 0x2800 ;  /* 0x0000280000007836 */ /* 0x000fe40000000000 */
[----:B------:R-:W-:Y:S01]  /*22f0*/  VIADD R5, R5, 0x2800 ;  /* 0x0000280005057836 */ /* 0x000fe20000000000 */
[----:B------:R-:W-:Y:S01]  /*2300*/  ISETP.NE.AND P0, PT, R26, RZ, PT ;  /* 0x000000ff1a00720c */ /* 0x000fe20003f05270 */
        /* <DEDUP_REMOVED lines=9> */
[----:B------:R-:W-:Y:S05]  /*23a0*/  BSYNC.RECONVERGENT B3 ;  /* 0x0000000000037941 */ /* 0x000fea0003800200 */
.L_x_142:
[----:B------:R-:W-:-:S07]  /*23b0*/  VIADD R0, R0, 0xffffec00 ;  /* 0xffffec0000007836 */ /* 0x000fce0000000000 */
.L_x_141:
[----:B------:R-:W-:Y:S05]  /*23c0*/  BSYNC.RECONVERGENT B2 ;  /* 0x0000000000027941 */ /* 0x000fea0003800200 */
.L_x_140:
[----:B------:R-:W-:-:S13]  /*23d0*/  ISETP.NE.AND P0, PT, R4, RZ, PT ;  /* 0x000000ff0400720c */ /* 0x000fda0003f05270 */
[----:B------:R-:W-:Y:S05]  /*23e0*/  @!P0 BRA `(.L_x_139) ;  /* 0x0000000400308947 */ /* 0x000fea0003800000 */
[----:B------:R-:W-:Y:S01]  /*23f0*/  ISETP.GE.U32.AND P0, PT, R4, 0x8, PT ;  /* 0x000000080400780c */ /* 0x000fe20003f06070 */
[----:B------:R-:W-:Y:S01]  /*2400*/  BSSY.RECONVERGENT B2, `(.L_x_144) ;  /* 0x0000025000027945 */ /* 0x000fe20003800200 */
[----:B------:R-:W-:-:S04]  /*2410*/  LOP3.LUT R22, R3, 0x7, RZ, 0xc0, !PT ;  /* 0x0000000703167812 */ /* 0x000fc800078ec0ff */
[----:B------:R-:W-:-:S07]  /*2420*/  ISETP.NE.AND P1, PT, R22, RZ, PT ;  /* 0x000000ff1600720c */ /* 0x000fce0003f25270 */
[----:B------:R-:W-:Y:S06]  /*2430*/  @!P0 BRA `(.L_x_145) ;  /* 0x0000000000848947 */ /* 0x000fec0003800000 */
[----:B------:R-:W-:-:S04]  /*2440*/  VIADD R19, R0, UR12 ;  /* 0x0000000c00137c36 */ /* 0x000fc80008000000 */
[----:B------:R-:W-:-:S04]  /*2450*/  IMAD.WIDE.U32 R4, R19, 0x8, R6 ;  /* 0x0000000813047825 */ /* 0x000fc800078e0006 */
[C---:B------:R-:W-:Y:S02]  /*2460*/  VIADD R17, R19.reuse, 0x280 ;  /* 0x0000028013117836 */ /* 0x040fe40000000000 */
[----:B------:R-:W2:Y:S01]  /*2470*/  LDG.E.64 R4, desc[UR10][R4.64] ;  /* 0x0000000a04047981 */ /* 0x000ea2000c1e1b00 */
        /* <DEDUP_REMOVED lines=14> */
[--C-:B------:R-:W-:Y:S02]  /*2560*/  IMAD.WIDE.U32 R20, R21, 0x8, R6.reuse ;  /* 0x0000000815147825 */ /* 0x100fe400078e0006 */
[----:B------:R-:W5:Y:S02]  /*2570*/  LDG.E.64 R8, desc[UR10][R8.64] ;  /* 0x0000000a08087981 */ /* 0x000f64000c1e1b00 */
[----:B------:R-:W-:Y:S02]  /*2580*/  VIADD R19, R19, 0x1180 ;  /* 0x0000118013137836 */ /* 0x000fe40000000000 */
[----:B------:R-:W5:Y:S02]  /*2590*/  LDG.E.64 R20, desc[UR10][R20.64] ;  /* 0x0000000a14147981 */ /* 0x000f64000c1e1b00 */
[----:B------:R-:W-:-:S06]  /*25a0*/  IMAD.WIDE.U32 R18, R19, 0x8, R6 ;  /* 0x0000000813127825 */ /* 0x000fcc00078e0006 */
        /* <DEDUP_REMOVED lines=10> */
.L_x_145:
[----:B------:R-:W-:Y:S05]  /*2650*/  BSYNC.RECONVERGENT B2 ;  /* 0x0000000000027941 */ /* 0x000fea0003800200 */
.L_x_144:
[----:B------:R-:W-:Y:S05]  /*2660*/  @!P1 BRA `(.L_x_139) ;  /* 0x0000000000909947 */ /* 0x000fea0003800000 */
[----:B------:R-:W-:Y:S01]  /*2670*/  ISETP.GE.U32.AND P0, PT, R22, 0x4, PT ;  /* 0x000000041600780c */ /* 0x000fe20003f06070 */
[----:B------:R-:W-:Y:S01]  /*2680*/  BSSY.RECONVERGENT B2, `(.L_x_146) ;  /* 0x0000014000027945 */ /* 0x000fe20003800200 */
[----:B------:R-:W-:-:S11]  /*2690*/  LOP3.LUT P1, RZ, R3, 0x3, RZ, 0xc0, !PT ;  /* 0x0000000303ff7812 */ /* 0x000fd6000782c0ff */
[----:B------:R-:W-:Y:S05]  /*26a0*/  @!P0 BRA `(.L_x_147) ;  /* 0x0000000000448947 */ /* 0x000fea0003800000 */
        /* <DEDUP_REMOVED lines=8> */
[----:B------:R-:W-:Y:S02]  /*2730*/  VIADD R13, R3, 0x780 ;  /* 0x00000780030d7836 */ /* 0x000fe40000000000 */
[----:B------:R-:W4:Y:S02]  /*2740*/  LDG.E.64 R10, desc[UR10][R10.64] ;  /* 0x0000000a0a0a7981 */ /* 0x000f24000c1e1b00 */
[----:B------:R-:W-:-:S06]  /*2750*/  IMAD.WIDE.U32 R12, R13, 0x8, R6 ;  /* 0x000000080d0c7825 */ /* 0x000fcc00078e0006 */
[----:B------:R-:W5:Y:S01]  /*2760*/  LDG.E.64 R12, desc[UR10][R12.64] ;  /* 0x0000000a0c0c7981 */ /* 0x000f62000c1e1b00 */
[----:B------:R-:W-:Y:S01]  /*2770*/  VIADD R0, R0, 0xa00 ;  /* 0x00000a0000007836 */ /* 0x000fe20000000000 */
[----:B--2---:R-:W-:-:S08]  /*2780*/  DADD R28, R28, R4 ;  /* 0x000000001c1c7229 */ /* 0x004fd00000000004 */
[----:B---3--:R-:W-:-:S08]  /*2790*/  DADD R28, R28, R8 ;  /* 0x000000001c1c7229 */ /* 0x008fd00000000008 */
[----:B----4-:R-:W-:-:S08]  /*27a0*/  DADD R28, R28, R10 ;  /* 0x000000001c1c7229 */ /* 0x010fd0000000000a */
[----:B-----5:R-:W-:-:S11]  /*27b0*/  DADD R28, R28, R12 ;  /* 0x000000001c1c7229 */ /* 0x020fd6000000000c */
.L_x_147:
[----:B------:R-:W-:Y:S05]  /*27c0*/  BSYNC.RECONVERGENT B2 ;  /* 0x0000000000027941 */ /* 0x000fea0003800200 */
.L_x_146:
[----:B------:R-:W-:Y:S05]  /*27d0*/  @!P1 BRA `(.L_x_139) ;  /* 0x0000000000349947 */ /* 0x000fea0003800000 */
[----:B------:R-:W-:-:S04]  /*27e0*/  IMAD.HI.U32 R2, R2, -0x33333333, RZ ;  /* 0xcccccccd02027827 */ /* 0x000fc800078e00ff */
[----:B------:R-:W-:Y:S01]  /*27f0*/  VIADD R5, R0, UR6 ;  /* 0x0000000600057c36 */ /* 0x000fe20008000000 */
[----:B------:R-:W-:-:S04]  /*2800*/  LOP3.LUT R2, R2, 0xffff, RZ, 0xc0, !PT ;  /* 0x0000ffff02027812 */ /* 0x000fc800078ec0ff */
[----:B------:R-:W-:-:S04]  /*2810*/  LEA.HI R2, R2, 0x1, RZ, 0x17 ;  /* 0x0000000102027811 */ /* 0x000fc800078fb8ff */
[----:B------:R-:W-:-:S05]  /*2820*/  LOP3.LUT R2, R2, 0x3, RZ, 0xc0, !PT ;  /* 0x0000000302027812 */ /* 0x000fca00078ec0ff */
[----:B------:R-:W-:-:S07]  /*2830*/  IMAD.MOV R0, RZ, RZ, -R2 ;  /* 0x000000ffff007224 */ /* 0x000fce00078e0a02 */
.L_x_148:
[----:B------:R-:W-:-:S06]  /*2840*/  IMAD.WIDE.U32 R2, R5, 0x8, R6 ;  /* 0x0000000805027825 */ /* 0x000fcc00078e0006 */
[----:B------:R-:W2:Y:S01]  /*2850*/  LDG.E.64 R2, desc[UR10][R2.64] ;  /* 0x0000000a02027981 */ /* 0x000ea2000c1e1b00 */
[----:B------:R-:W-:Y:S02]  /*2860*/  VIADD R0, R0, 0x1 ;  /* 0x0000000100007836 */ /* 0x000fe40000000000 */
[----:B------:R-:W-:-:S03]  /*2870*/  VIADD R5, R5, 0x280 ;  /* 0x0000028005057836 */ /* 0x000fc60000000000 */
[----:B------:R-:W-:Y:S01]  /*2880*/  ISETP.NE.AND P0, PT, R0, RZ, PT ;  /* 0x000000ff0000720c */ /* 0x000fe20003f05270 */
[----:B--2---:R-:W-:-:S12]  /*2890*/  DADD R28, R2, R28 ;  /* 0x00000000021c7229 */ /* 0x004fd8000000001c */
[----:B------:R-:W-:Y:S05]  /*28a0*/  @P0 BRA `(.L_x_148) ;  /* 0xfffffffc00e40947 */ /* 0x000fea000383ffff */
.L_x_139:
[----:B------:R-:W-:Y:S05]  /*28b0*/  BSYNC.RECONVERGENT B1 ;  /* 0x0000000000017941 */ /* 0x000fea0003800200 */
.L_x_136:
[----:B------:R-:W0:Y:S01]  /*28c0*/  S2R R0, SR_LANEID ;  /* 0x0000000000007919 */ /* 0x000e220000000000 */
[----:B------:R-:W-:Y:S04]  /*28d0*/  SHFL.DOWN PT, R2, R28, 0x1, 0x1f ;  /* 0x08201f001c027f89 */ /* 0x000fe800000e0000 */
[----:B------:R-:W2:Y:S01]  /*28e0*/  SHFL.DOWN PT, R3, R29, 0x1, 0x1f ;  /* 0x08201f001d037f89 */ /* 0x000ea200000e0000 */
[----:B------:R-:W3:Y:S01]  /*28f0*/  S2R R11, SR_TID.X ;  /* 0x00000000000b7919 */ /* 0x000ee20000002100 */
[----:B--2---:R-:W-:Y:S01]  /*2900*/  DADD R2, R2, R28 ;  /* 0x0000000002027229 */ /* 0x004fe2000000001c */
[C---:B0-----:R-:W-:Y:S02]  /*2910*/  ISETP.GT.AND P0, PT, R0.reuse, 0x1e, PT ;  /* 0x0000001e0000780c */ /* 0x041fe40003f04270 */
[----:B------:R-:W-:-:S07]  /*2920*/  ISETP.NE.AND P1, PT, R0, RZ, PT ;  /* 0x000000ff0000720c */ /* 0x000fce0003f25270 */
[----:B------:R-:W-:Y:S02]  /*2930*/  FSEL R4, R28, R2, P0 ;  /* 0x000000021c047208 */ /* 0x000fe40000000000 */
[----:B------:R-:W-:Y:S02]  /*2940*/  FSEL R5, R29, R3, P0 ;  /* 0x000000031d057208 */ /* 0x000fe40000000000 */
[----:B------:R-:W-:Y:S01]  /*2950*/  ISETP.GT.AND P0, PT, R0, 0x1d, PT ;  /* 0x0000001d0000780c */ /* 0x000fe20003f04270 */
[----:B------:R-:W-:Y:S04]  /*2960*/  SHFL.DOWN PT, R2, R4, 0x2, 0x1f ;  /* 0x08401f0004027f89 */ /* 0x000fe800000e0000 */
[----:B------:R-:W0:Y:S01]  /*2970*/  SHFL.DOWN PT, R3, R5, 0x2, 0x1f ;  /* 0x08401f0005037f89 */ /* 0x000e2200000e0000 */
[----:B------:R-:W2:Y:S01]  /*2980*/  @!P1 S2R R10, SR_CgaCtaId ;  /* 0x00000000000a9919 */ /* 0x000ea20000008800 */
        /* <DEDUP_REMOVED lines=12> */
[----:B---3--:R-:W-:Y:S01]  /*2a50*/  @!P1 SHF.R.U32.HI R6, RZ, 0x2, R11 ;  /* 0x00000002ff069819 */ /* 0x008fe2000001160b */
[----:B------:R-:W0:Y:S01]  /*2a60*/  SHFL.DOWN PT, R3, R9, 0x8, 0x1f ;  /* 0x09001f0009037f89 */ /* 0x000e2200000e0000 */
[----:B--2---:R-:W-:-:S02]  /*2a70*/  @!P1 LEA R7, R10, R7, 0x18 ;  /* 0x000000070a079211 */ /* 0x004fc400078ec0ff */
        /* <DEDUP_REMOVED lines=19> */
[----:B------:R-:W3:Y:S04]  /*2bb0*/  LDS.128 R12, [UR4+0x30] ;  /* 0x00003004ff0c7984 */ /* 0x000ee80008000c00 */
[----:B------:R-:W4:Y:S01]  /*2bc0*/  LDS.128 R8, [UR4+0x40] ;  /* 0x00004004ff087984 */ /* 0x000f220008000c00 */
[----:B0-----:R-:W-:-:S03]  /*2bd0*/  DADD R16, R4, R16 ;  /* 0x0000000004107229 */ /* 0x001fc60000000010 */
[----:B--2---:R-:W0:Y:S05]  /*2be0*/  LDS.128 R4, [UR4+0x50] ;  /* 0x00005004ff047984 */ /* 0x004e2a0008000c00 */
[----:B------:R-:W-:-:S08]  /*2bf0*/  DADD R16, R16, R18 ;  /* 0x0000000010107229 */ /* 0x000fd00000000012 */
[----:B---3--:R-:W-:-:S08]  /*2c00*/  DADD R12, R16, R12 ;  /* 0x00000000100c7229 */ /* 0x008fd0000000000c */
[----:B------:R-:W-:Y:S02]  /*2c10*/  DADD R2, R12, R14 ;  /* 0x000000000c027229 */ /* 0x000fe4000000000e */
[----:B------:R-:W2:Y:S06]  /*2c20*/  LDS.128 R12, [UR4+0x60] ;  /* 0x00006004ff0c7984 */ /* 0x000eac0008000c00 */
[----:B----4-:R-:W-:-:S08]  /*2c30*/  DADD R2, R2, R8 ;  /* 0x0000000002027229 */ /* 0x010fd00000000008 */
[----:B------:R-:W-:Y:S01]  /*2c40*/  DADD R2, R2, R10 ;  /* 0x0000000002027229 */ /* 0x000fe2000000000a */
[----:B------:R-:W3:Y:S07]  /*2c50*/  LDS.128 R8, [UR4+0x70] ;  /* 0x00007004ff087984 */ /* 0x000eee0008000c00 */
[----:B0-----:R-:W-:-:S08]  /*2c60*/  DADD R2, R2, R4 ;  /* 0x0000000002027229 */ /* 0x001fd00000000004 */
[----:B------:R-:W-:Y:S01]  /*2c70*/  DADD R2, R2, R6 ;  /* 0x0000000002027229 */ /* 0x000fe20000000006 */
[----:B------:R-:W0:Y:S07]  /*2c80*/  LDS.128 R4, [UR4+0x80] ;  /* 0x00008004ff047984 */ /* 0x000e2e0008000c00 */
[----:B--2---:R-:W-:-:S08]  /*2c90*/  DADD R2, R2, R12 ;  /* 0x0000000002027229 */ /* 0x004fd0000000000c */
[----:B------:R-:W-:Y:S01]  /*2ca0*/  DADD R2, R2, R14 ;  /* 0x0000000002027229 */ /* 0x000fe2000000000e */
[----:B------:R-:W2:Y:S07]  /*2cb0*/  LDS.128 R12, [UR4+0x90] ;  /* 0x00009004ff0c7984 */ /* 0x000eae0008000c00 */
[----:B---3--:R-:W-:-:S08]  /*2cc0*/  DADD R2, R2, R8 ;  /* 0x0000000002027229 */ /* 0x008fd00000000008 */
[----:B------:R-:W-:Y:S01]  /*2cd0*/  DADD R2, R2, R10 ;  /* 0x0000000002027229 */ /* 0x000fe2000000000a */
[----:B------:R-:W3:Y:S07]  /*2ce0*/  LDS.128 R8, [UR4+0xa0] ;  /* 0x0000a004ff087984 */ /* 0x000eee0008000c00 */
[----:B0-----:R-:W-:Y:S01]  /*2cf0*/  DADD R2, R2, R4 ;  /* 0x0000000002027229 */ /* 0x001fe20000000004 */
[----:B------:R-:W0:Y:S07]  /*2d00*/  LDS.64 R4, [UR4+0xb0] ;  /* 0x0000b004ff047984 */ /* 0x000e2e0008000a00 */
[----:B------:R-:W-:-:S08]  /*2d10*/  DADD R2, R2, R6 ;  /* 0x0000000002027229 */ /* 0x000fd00000000006 */
[----:B--2---:R-:W-:-:S08]  /*2d20*/  DADD R2, R2, R12 ;  /* 0x0000000002027229 */ /* 0x004fd0000000000c */
[----:B------:R-:W-:-:S08]  /*2d30*/  DADD R2, R2, R14 ;  /* 0x0000000002027229 */ /* 0x000fd0000000000e */
[----:B---3--:R-:W-:-:S08]  /*2d40*/  DADD R2, R2, R8 ;  /* 0x0000000002027229 */ /* 0x008fd00000000008 */
[----:B------:R-:W-:-:S08]  /*2d50*/  DADD R2, R2, R10 ;  /* 0x0000000002027229 */ /* 0x000fd0000000000a */
[----:B0-----:R-:W-:-:S11]  /*2d60*/  DADD R4, R2, R4 ;  /* 0x0000000002047229 */ /* 0x001fd60000000004 */
.L_x_135:
[----:B-1----:R-:W-:Y:S05]  /*2d70*/  BSYNC.RECONVERGENT B0 ;  /* 0x0000000000007941 */ /* 0x002fea0003800200 */
.L_x_119:
[----:B------:R-:W-:Y:S05]  /*2d80*/  @P0 EXIT ;  /* 0x000000000000094d */ /* 0x000fea0003800000 */
[----:B------:R-:W1:Y:S02]  /*2d90*/  LDCU.64 UR4, c[0x0][0x388] ;  /* 0x00007100ff0477ac */ /* 0x000e640008000a00 */
[----:B-1----:R-:W-:-:S06]  /*2da0*/  UIMAD.WIDE.U32 UR4, UR9, 0x8, UR4 ;  /* 0x00000008090478a5 */ /* 0x002fcc000f8e0004 */
[----:B--2---:R-:W-:Y:S02]  /*2db0*/  IMAD.U32 R2, RZ, RZ, UR4 ;  /* 0x00000004ff027e24 */ /* 0x004fe4000f8e00ff */
[----:B------:R-:W-:-:S05]  /*2dc0*/  IMAD.U32 R3, RZ, RZ, UR5 ;  /* 0x00000005ff037e24 */ /* 0x000fca000f8e00ff */
[----:B------:R-:W-:Y:S01]  /*2dd0*/  STG.E.64 desc[UR10][R2.64], R4 ;  /* 0x0000000402007986 */ /* 0x000fe2000c101b0a */
[----:B------:R-:W-:Y:S05]  /*2de0*/  EXIT ;  /* 0x000000000000794d */ /* 0x000fea0003800000 */
.L_x_149:
        /* <DEDUP_REMOVED lines=9> */
.L_x_440:


//--------------------- .text._ZN3cub18CUB_300001_SM_10006detail6reduce28DeviceReduceSingleTileKernelINS2_10policy_hubIdjN4cuda3std3__44plusIdEEE10Policy1000EN6thrust24THRUST_300001_SM_1000_NS6detail15normal_iteratorINSD_10device_ptrIdEEEEPdjS9_ddNS7_10__identityEEEvT0_T1_T2_T3_T4_T6_ --------------------------
	.section	.text._ZN3cub18CUB_300001_SM_10006detail6reduce28DeviceReduceSingleTileKernelINS2_10policy_hubIdjN4cuda3std3__44plusIdEEE10Policy1000EN6thrust24THRUST_300001_SM_1000_NS6detail15normal_iteratorINSD_10device_ptrIdEEEEPdjS9_ddNS7_10__identityEEEvT0_T1_T2_T3_T4_T6_,"ax",@progbits
	.align	128
        .global         _ZN3cub18CUB_300001_SM_10006detail6reduce28DeviceReduceSingleTileKernelINS2_10policy_hubIdjN4cuda3std3__44plusIdEEE10Policy1000EN6thrust24THRUST_300001_SM_1000_NS6detail15normal_iteratorINSD_10device_ptrIdEEEEPdjS9_ddNS7_10__identityEEEvT0_T1_T2_T3_T4_T6_
        .type           _ZN3cub18CUB_300001_SM_10006detail6reduce28DeviceReduceSingleTileKernelINS2_10policy_hubIdjN4cuda3std3__44plusIdEEE10Policy1000EN6thrust24THRUST_300001_SM_1000_NS6detail15normal_iteratorINSD_10device_ptrIdEEEEPdjS9_ddNS7_10__identityEEEvT0_T1_T2_T3_T4_T6_,@function
        .size           _ZN3cub18CUB_300001_SM_10006detail6reduce28DeviceReduceSingleTileKernelINS2_10policy_hubIdjN4cuda3std3__44plusIdEEE10Policy1000EN6thrust24THRUST_300001_SM_1000_NS6detail15normal_iteratorINSD_10device_ptrIdEEEEPdjS9_ddNS7_10__identityEEEvT0_T1_T2_T3_T4_T6_,(.L_x_441 - _ZN3cub18CUB_300001_SM_10006detail6reduce28DeviceReduceSingleTileKernelINS2_10policy_hubIdjN4cuda3std3__44plusIdEEE10Policy1000EN6thrust24THRUST_300001_SM_1000_NS6detail15normal_iteratorINSD_10device_ptrIdEEEEPdjS9_ddNS7_10__identityEEEvT0_T1_T2_T3_T4_T6_)
        .other          _ZN3cub18CUB_300001_SM_10006detail6reduce28DeviceReduceSingleTileKernelINS2_10policy_hubIdjN4cuda3std3__44plusIdEEE10Policy1000EN6thrust24THRUST_300001_SM_1000_NS6detail15normal_iteratorINSD_10device_ptrIdEEEEPdjS9_ddNS7_10__identityEEEvT0_T1_T2_T3_T4_T6_,@"STO_CUDA_ENTRY STV_DEFAULT"
_ZN3cub18CUB_300001_SM_10006detail6reduce28DeviceReduceSingleTileKernelINS2_10policy_hubIdjN4cuda3std3__44plusIdEEE10Policy1000EN6thrust24THRUST_300001_SM_1000_NS6detail15normal_iteratorINSD_10device_ptrIdEEEEPdjS9_ddNS7_10__identityEEEvT0_T1_T2_T3_T4_T6_:
.text._ZN3cub18CUB_300001_SM_10006detail6reduce28DeviceReduceSingleTileKernelINS2_10policy_hubIdjN4cuda3std3__44plusIdEEE10Policy1000EN6thrust24THRUST_300001_SM_1000_NS6detail15normal_iteratorINSD_10device_ptrIdEEEEPdjS9_ddNS7_10__identityEEEvT0_T1_T2_T3_T4_T6_:
        /* <DEDUP_REMOVED lines=13> */
.L_x_150:
[----:B------:R-:W-:Y:S01]  /*00d0*/  ISETP.GT.U32.AND P0, PT, R2, 0x13ff, PT ;  /* 0x000013ff0200780c */ /* 0x000fe20003f04070 */
[----:B------:R-:W-:-:S12]  /*00e0*/  BSSY.RECONVERGENT B0, `(.L_x_151) ;  /* 0x0000280000007945 */ /* 0x000fd80003800200 */
        /* <DEDUP_REMOVED lines=11> */
.L_x_154:
[----:B------:R-:W-:Y:S05]  /*01a0*/  BSYNC.RECONVERGENT B1 ;  /* 0x0000000000017941 */ /* 0x000fea0003800200 */
.L_x_153:
[----:B------:R-:W-:Y:S01]  /*01b0*/  ISETP.GE.U32.AND P0, PT, R41, R2, PT ;  /* 0x000000022900720c */ /* 0x000fe20003f06070 */
[----:B------:R-:W-:-:S12]  /*01c0*/  BSSY.RECONVERGENT B1, `(.L_x_155) ;  /* 0x0000073000017945 */ /* 0x000fd80003800200 */
[----:B------:R-:W-:Y:S05]  /*01d0*/  @P0 BRA `(.L_x_156) ;  /* 0x0000000400c40947 */ /* 0x000fea0003800000 */
[----:B------:R-:W-:Y:S01]  /*01e0*/  LOP3.LUT R5, RZ, R41, RZ, 0x33, !PT ;  /* 0x00000029ff057212 */ /* 0x000fe200078e33ff */
[----:B------:R-:W-:Y:S04]  /*01f0*/  BSSY.RECONVERGENT B2, `(.L_x_157) ;  /* 0x0000034000027945 */ /* 0x000fe80003800200 */
[----:B------:R-:W-:-:S04]  /*0200*/  IMAD.IADD R5, R5, 0x1, R2 ;  /* 0x0000000105057824 */ /* 0x000fc800078e0202 */
[C---:B------:R-:W-:Y:S01]  /*0210*/  IMAD.HI.U32 R40, R5.reuse, -0x33333333, RZ ;  /* 0xcccccccd05287827 */ /* 0x040fe200078e00ff */
[----:B------:R-:W-:-:S04]  /*0220*/  ISETP.GE.U32.AND P1, PT, R5, 0x2580, PT ;  /* 0x000025800500780c */ /* 0x000fc80003f26070 */
[----:B------:R-:W-:-:S04]  /*0230*/  LEA.HI R40, R40, 0x1, RZ, 0x17 ;  /* 0x0000000128287811 */ /* 0x000fc800078fb8ff */
[----:B------:R-:W-:-:S04]  /*0240*/  LOP3.LUT R42, R40, 0xf, RZ, 0xc0, !PT ;  /* 0x0000000f282a7812 */ /* 0x000fc800078ec0ff */
[----:B------:R-:W-:Y:S01]  /*0250*/  ISETP.NE.AND P0, PT, R42, RZ, PT ;  /* 0x000000ff2a00720c */ /* 0x000fe20003f05270 */
[----:B------:R-:W-:-:S12]  /*0260*/  @!P1 BRA `(.L_x_158) ;  /* 0x0000000000b09947 */ /* 0x000fd80003800000 */
[----:B------:R-:W0:Y:S01]  /*0270*/  LDC.64 R4, c[0x0][0x380] ;  /* 0x0000e000ff047b82 */ /* 0x000e220000000a00 */
[----:B------:R-:W-:-:S05]  /*0280*/  LOP3.LUT R0, R40, 0xfffff0, RZ, 0xc0, !PT ;  /* 0x00fffff028007812 */ /* 0x000fca00078ec0ff */
[----:B------:R-:W-:Y:S02]  /*0290*/  IMAD.MOV R0, RZ, RZ, -R0 ;  /* 0x000000ffff007224 */ /* 0x000fe400078e0a00 */
[----:B0-----:R-:W-:-:S03]  /*02a0*/  IMAD.WIDE.U32 R4, R41, 0x8, R4 ;  /* 0x0000000829047825 */ /* 0x001fc600078e0004 */
[----:B------:R-:W-:-:S05]  /*02b0*/  IADD3 R4, P1, PT, R4, 0xa000, RZ ;  /* 0x0000a00004047810 */ /* 0x000fca0007f3e0ff */
[----:B------:R-:W-:-:S08]  /*02c0*/  IMAD.X R5, RZ, RZ, R5, P1 ;  /* 0x000000ffff057224 */ /* 0x000fd000008e0605 */
.L_x_159:
        /* <DEDUP_REMOVED lines=38> */
.L_x_158:
[----:B------:R-:W-:Y:S05]  /*0530*/  BSYNC.RECONVERGENT B2 ;  /* 0x0000000000027941 */ /* 0x000fea0003800200 */
.L_x_157:
[----:B------:R-:W-:Y:S05]  /*0540*/  @!P0 BRA `(.L_x_156) ;  /* 0x0000000000e88947 */ /* 0x000fea0003800000 */
[----:B------:R-:W-:Y:S01]  /*0550*/  ISETP.GE.U32.AND P0, PT, R42, 0x8, PT ;  /* 0x000000082a00780c */ /* 0x000fe20003f06070 */
[----:B------:R-:W-:Y:S01]  /*0560*/  BSSY.RECONVERGENT B2, `(.L_x_160) ;  /* 0x0000017000027945 */ /* 0x000fe20003800200 */
[----:B------:R-:W-:-:S04]  /*0570*/  LOP3.LUT R22, R40, 0x7, RZ, 0xc0, !PT ;  /* 0x0000000728167812 */ /* 0x000fc800078ec0ff */
[----:B------:R-:W-:-:S07]  /*0580*/  ISETP.NE.AND P1, PT, R22, RZ, PT ;  /* 0x000000ff1600720c */ /* 0x000fce0003f25270 */
[----:B------:R-:W-:Y:S06]  /*0590*/  @!P0 BRA `(.L_x_161) ;  /* 0x00000000004c8947 */ /* 0x000fec0003800000 */
[----:B------:R-:W0:Y:S02]  /*05a0*/  LDC.64 R4, c[0x0][0x380] ;  /* 0x0000e000ff047b82 */ /* 0x000e240000000a00 */
[----:B0-----:R-:W-:-:S05]  /*05b0*/  IMAD.WIDE.U32 R20, R41, 0x8, R4 ;  /* 0x0000000829147825 */ /* 0x001fca00078e0004 */
        /* <DEDUP_REMOVED lines=17> */
.L_x_161:
[----:B------:R-:W-:Y:S05]  /*06d0*/  BSYNC.RECONVERGENT B2 ;  /* 0x0000000000027941 */ /* 0x000fea0003800200 */
.L_x_160:
        /* <DEDUP_REMOVED lines=17> */
.L_x_163:
[----:B------:R-:W-:Y:S05]  /*07f0*/  BSYNC.RECONVERGENT B2 ;  /* 0x0000000000027941 */ /* 0x000fea0003800200 */
.L_x_162:
[----:B------:R-:W-:Y:S05]  /*0800*/  @!P1 BRA `(.L_x_156) ;  /* 0x0000000000389947 */ /* 0x000fea0003800000 */
[----:B------:R-:W0:Y:S01]  /*0810*/  LDC.64 R4, c[0x0][0x380] ;  /* 0x0000e000ff047b82 */ /* 0x000e220000000a00 */
[----:B------:R-:W-:Y:S02]  /*0820*/  IMAD.MOV R0, RZ, RZ, -R0 ;  /* 0x000000ffff007224 */ /* 0x000fe400078e0a00 */
[----:B0-----:R-:W-:-:S04]  /*0830*/  IMAD.WIDE.U32 R4, R41, 0x8, R4 ;  /* 0x0000000829047825 */ /* 0x001fc800078e0004 */
[----:B------:R-:W-:Y:S02]  /*0840*/  IMAD.MOV.U32 R6, RZ, RZ, R4 ;  /* 0x000000ffff067224 */ /* 0x000fe400078e0004 */
[----:B------:R-:W-:-:S07]  /*0850*/  IMAD.MOV.U32 R7, RZ, RZ, R5 ;  /* 0x000000ffff077224 */ /* 0x000fce00078e0005 */
.L_x_164:
[----:B------:R-:W-:Y:S02]  /*0860*/  IMAD.MOV.U32 R4, RZ, RZ, R6 ;  /* 0x000000ffff047224 */ /* 0x000fe400078e0006 */
[----:B------:R-:W-:-:S06]  /*0870*/  IMAD.MOV.U32 R5, RZ, RZ, R7 ;  /* 0x000000ffff057224 */ /* 0x000fcc00078e0007 */
[----:B------:R-:W2:Y:S01]  /*0880*/  LDG.E.64 R4, desc[UR6][R4.64] ;  /* 0x0000000604047981 */ /* 0x000ea2000c1e1b00 */
[----:B------:R-:W-:Y:S01]  /*0890*/  VIADD R0, R0, 0x1 ;  /* 0x0000000100007836 */ /* 0x000fe20000000000 */
[----:B------:R-:W-:-:S04]  /*08a0*/  IADD3 R6, P1, PT, R6, 0x1400, RZ ;  /* 0x0000140006067810 */ /* 0x000fc80007f3e0ff */
[----:B------:R-:W-:Y:S01]  /*08b0*/  ISETP.NE.AND P0, PT, R0, RZ, PT ;  /* 0x000000ff0000720c */ /* 0x000fe20003f05270 */
[----:B------:R-:W-:Y:S01]  /*08c0*/  IMAD.X R7, RZ, RZ, R7, P1 ;  /* 0x000000ffff077224 */ /* 0x000fe200008e0607 */
[----:B--2--5:R-:W-:-:S11]  /*08d0*/  DADD R36, R4, R36 ;  /* 0x0000000004247229 */ /* 0x024fd60000000024 */
[----:B------:R-:W-:Y:S05]  /*08e0*/  @P0 BRA `(.L_x_164) ;  /* 0xfffffffc00dc0947 */ /* 0x000fea000383ffff */
.L_x_156:
[----:B------:R-:W-:Y:S05]  /*08f0*/  BSYNC.RECONVERGENT B1 ;  /* 0x0000000000017941 */ /* 0x000fea0003800200 */
.L_x_155:
        /* <DEDUP_REMOVED lines=28> */
[----:B-1----:R-:W-:-:S03]  /*0ac0*/  @!P1 LEA R9, R13, R2, 0x18 ;  /* 0x000000020d099211 */ /* 0x002fc600078ec0ff */
[----:B------:R-:W0:Y:S02]  /*0ad0*/  SHFL.DOWN PT, R5, R11, 0x8, 0x1f ;  /* 0x09001f000b057f89 */ /* 0x000e2400000e0000 */
[----:B0-----:R-:W-:-:S10]  /*0ae0*/  DADD R4, R4, R10 ;  /* 0x0000000004047229 */ /* 0x001fd4000000000a */
[----:B------:R-:W-:Y:S02]  /*0af0*/  FSEL R6, R10, R4, P0 ;  /* 0x000000040a067208 */ /* 0x000fe40000000000 */
[----:B------:R-:W-:Y:S01]  /*0b00*/  FSEL R7, R11, R5, P0 ;  /* 0x000000050b077208 */ /* 0x000fe20000000000 */
[----:B------:R-:W-:Y:S01]  /*0b10*/  @!P1 IMAD.IADD R11, R0, 0x1, R9 ;  /* 0x00000001000b9824 */ /* 0x000fe200078e0209 */
        /* <DEDUP_REMOVED lines=14> */
[----:B------:R-:W2:Y:S04]  /*0c00*/  LDS.128 R16, [UR4+0x30] ;  /* 0x00003004ff107984 */ /* 0x000ea80008000c00 */
[----:B-1----:R-:W1:Y:S01]  /*0c10*/  LDS.128 R4, [UR4+0x40] ;  /* 0x00004004ff047984 */ /* 0x002e620008000c00 */
[----:B0-----:R-:W-:-:S03]  /*0c20*/  DADD R12, R8, R12 ;  /* 0x00000000080c7229 */ /* 0x001fc6000000000c */
[----:B------:R-:W0:Y:S05]  /*0c30*/  LDS.128 R8, [UR4+0x50] ;  /* 0x00005004ff087984 */ /* 0x000e2a0008000c00 */
[----:B------:R-:W-:-:S08]  /*0c40*/  DADD R12, R12, R14 ;  /* 0x000000000c0c7229 */ /* 0x000fd0000000000e */
[----:B--2---:R-:W-:-:S08]  /*0c50*/  DADD R12, R12, R16 ;  /* 0x000000000c0c7229 */ /* 0x004fd00000000010 */
[----:B------:R-:W-:Y:S02]  /*0c60*/  DADD R18, R12, R18 ;  /* 0x000000000c127229 */ /* 0x000fe40000000012 */
[----:B------:R-:W2:Y:S06]  /*0c70*/  LDS.128 R12, [UR4+0x60] ;  /* 0x00006004ff0c7984 */ /* 0x000eac0008000c00 */
[----:B-1----:R-:W-:-:S08]  /*0c80*/  DADD R4, R18, R4 ;  /* 0x0000000012047229 */ /* 0x002fd00000000004 */
[----:B------:R-:W-:Y:S02]  /*0c90*/  DADD R2, R4, R6 ;  /* 0x0000000004027229 */ /* 0x000fe40000000006 */
[----:B------:R-:W1:Y:S06]  /*0ca0*/  LDS.128 R4, [UR4+0x70] ;  /* 0x00007004ff047984 */ /* 0x000e6c0008000c00 */
[----:B0-----:R-:W-:-:S08]  /*0cb0*/  DADD R2, R2, R8 ;  /* 0x0000000002027229 */ /* 0x001fd00000000008 */
[----:B------:R-:W-:Y:S01]  /*0cc0*/  DADD R2, R2, R10 ;  /* 0x0000000002027229 */ /* 0x000fe2000000000a */
[----:B------:R-:W0:Y:S07]  /*0cd0*/  LDS.128 R8, [UR4+0x80] ;  /* 0x00008004ff087984 */ /* 0x000e2e0008000c00 */
[----:B--2---:R-:W-:-:S08]  /*0ce0*/  DADD R2, R2, R12 ;  /* 0x0000000002027229 */ /* 0x004fd0000000000c */
        /* <DEDUP_REMOVED lines=14> */
.L_x_165:
        /* <DEDUP_REMOVED lines=26> */
[----:B0-----:R-:W-:-:S10]  /*0f70*/  DADD R4, R4, R8 ;  /* 0x0000000004047229 */ /* 0x001fd40000000008 */
[----:B------:R-:W-:Y:S02]  /*0f80*/  FSEL R6, R8, R4, P0 ;  /* 0x0000000408067208 */ /* 0x000fe40000000000 */
[----:B------:R-:W-:Y:S01]  /*0f90*/  FSEL R7, R9, R5, P0 ;  /* 0x0000000509077208 */ /* 0x000fe20000000000 */
[----:B------:R-:W0:Y:S01]  /*0fa0*/  @!P1 S2R R8, SR_CgaCtaId ;  /* 0x0000000000089919 */ /* 0x000e220000008800 */
[----:B------:R-:W-:Y:S01]  /*0fb0*/  ISETP.GT.AND P0, PT, R0, R13, PT ;  /* 0x0000000d0000720c */ /* 0x000fe20003f04270 */
[----:B------:R-:W-:Y:S01]  /*0fc0*/  VIADD R0, R12, 0x10 ;  /* 0x000000100c007836 */ /* 0x000fe20000000000 */
[----:B------:R-:W-:Y:S04]  /*0fd0*/  SHFL.DOWN PT, R4, R6, 0x8, R13 ;  /* 0x0900000006047989 */ /* 0x000fe800000e000d */
[----:B------:R-:W1:Y:S02]  /*0fe0*/  SHFL.DOWN PT, R5, R7, 0x8, R13 ;  /* 0x0900000007057989 */ /* 0x000e6400000e000d */
[----:B-1----:R-:W-:-:S10]  /*0ff0*/  DADD R4, R4, R6 ;  /* 0x0000000004047229 */ /* 0x002fd40000000006 */
[----:B------:R-:W-:Y:S02]  /*1000*/  FSEL R10, R6, R4, P0 ;  /* 0x00000004060a7208 */ /* 0x000fe40000000000 */
[----:B------:R-:W-:Y:S02]  /*1010*/  FSEL R11, R7, R5, P0 ;  /* 0x00000005070b7208 */ /* 0x000fe40000000000 */
[----:B------:R-:W-:Y:S01]  /*1020*/  @!P1 MOV R7, 0x400 ;  /* 0x0000040000079802 */ /* 0x000fe20000000f00 */
[----:B------:R-:W-:Y:S01]  /*1030*/  SHFL.DOWN PT, R4, R10, 0x10, R13 ;  /* 0x0a0000000a047989 */ /* 0x000fe200000e000d */
[----:B------:R-:W-:Y:S02]  /*1040*/  ISETP.GT.AND P0, PT, R0, R13, PT ;  /* 0x0000000d0000720c */ /* 0x000fe40003f04270 */
        /* <DEDUP_REMOVED lines=14> */
[----:B------:R-:W-:Y:S01]  /*1130*/  ISETP.GT.U32.AND P1, PT, R2, 0x20, PT ;  /* 0x000000200200780c */ /* 0x000fe20003f24070 */
[----:B-1----:R-:W-:-:S09]  /*1140*/  ULEA UR4, UR5, UR4, 0x18 ;  /* 0x0000000405047291 */ /* 0x002fd2000f8ec0ff */
[----:B------:R-:W1:Y:S04]  /*1150*/  LDS.128 R12, [UR4+0x20] ;  /* 0x00002004ff0c7984 */ /* 0x000e680008000c00 */
[----:B0-----:R-:W0:Y:S01]  /*1160*/  LDS.128 R4, [UR4+0x30] ;  /* 0x00003004ff047984 */ /* 0x001e220008000c00 */
        /* <DEDUP_REMOVED lines=70> */
[----:B------:R-:W0:Y:S01]  /*15d0*/  LDS.64 R4, [UR4+0xb0] ;  /* 0x0000b004ff047984 */ /* 0x000e220008000a00 */
        /* <DEDUP_REMOVED lines=8> */
[----:B------:R-:W-:-:S04]  /*1660*/  ISETP.GT.U32.AND P1, PT, R2, 0x260, PT ;  /* 0x000002600200780c */ /* 0x000fc80003f24070 */
[----:B0-----:R-:W-:-:S10]  /*1670*/  DADD R4, R4, R6 ;  /* 0x0000000004047229 */ /* 0x001fd40000000006 */
[----:B------:R-:W-:Y:S02]  /*1680*/  FSEL R8, R4, R6, P1 ;  /* 0x0000000604087208 */ /* 0x000fe40000800000 */
[----:B------:R-:W-:Y:S01]  /*1690*/  FSEL R9, R5, R7, P1 ;  /* 0x0000000705097208 */ /* 0x000fe20000800000 */
[----:B------:R-:W-:Y:S06]  /*16a0*/  BRA `(.L_x_166) ;  /* 0x00000010008c7947 */ /* 0x000fec0003800000 */
.L_x_152:
[----:B------:R-:W0:Y:S01]  /*16b0*/  S2R R0, SR_TID.X ;  /* 0x0000000000007919 */ /* 0x000e220000002100 */
[----:B------:R-:W1:Y:S02]  /*16c0*/  LDCU.64 UR4, c[0x0][0x380] ;  /* 0x00007000ff0477ac */ /* 0x000e640008000a00 */
[----:B-1----:R-:W-:Y:S02]  /*16d0*/  IMAD.U32 R6, RZ, RZ, UR4 ;  /* 0x00000004ff067e24 */ /* 0x002fe4000f8e00ff */
[----:B------:R-:W-:Y:S02]  /*16e0*/  IMAD.U32 R7, RZ, RZ, UR5 ;  /* 0x00000005ff077e24 */ /* 0x000fe4000f8e00ff */
[----:B0-----:R-:W-:-:S05]  /*16f0*/  IMAD.WIDE.U32 R20, R0, 0x8, R6 ;  /* 0x0000000800147825 */ /* 0x001fca00078e0006 */
        /* <DEDUP_REMOVED lines=8> */
[----:B------:R-:W-:Y:S01]  /*1780*/  VIADD R3, R2, 0xffffec00 ;  /* 0xffffec0002037836 */ /* 0x000fe20000000000 */
[----:B------:R-:W-:-:S04]  /*1790*/  UMOV UR4, 0x1400 ;  /* 0x0000140000047882 */ /* 0x000fc80000000000 */
[----:B------:R-:W-:Y:S01]  /*17a0*/  ISETP.GE.U32.AND P0, PT, R3, 0x1400, PT ;  /* 0x000014000300780c */ /* 0x000fe20003f06070 */
        /* <DEDUP_REMOVED lines=8> */
[----:B------:R-:W0:Y:S01]  /*1830*/  LDC R2, c[0x0][0x390] ;  /* 0x0000e400ff027b82 */ /* 0x000e220000000800 */
[----:B------:R-:W-:-:S07]  /*1840*/  UMOV UR4, 0x1400 ;  /* 0x0000140000047882 */ /* 0x000fce0000000000 */
[----:B------:R-:W1:Y:S02]  /*1850*/  LDC.64 R6, c[0x0][0x380] ;  /* 0x0000e000ff067b82 */ /* 0x000e640000000a00 */
.L_x_169:
[----:B------:R-:W-:-:S04]  /*1860*/  VIADD R9, R0, UR4 ;  /* 0x0000000400097c36 */ /* 0x000fc80008000000 */
[----:B-1----:R-:W-:-:S05]  /*1870*/  IMAD.WIDE.U32 R8, R9, 0x8, R6 ;  /* 0x0000000809087825 */ /* 0x002fca00078e0006 */
        /* <DEDUP_REMOVED lines=8> */
[----:B--2---:R-:W-:-:S08]  /*1900*/  DADD R10, R10, R38 ;  /* 0x000000000a0a7229 */ /* 0x004fd00000000026 */
[----:B---3--:R-:W-:Y:S01]  /*1910*/  DADD R10, R12, R10 ;  /* 0x000000000c0a7229 */ /* 0x008fe2000000000a */
[----:B0-----:R-:W-:-:S05]  /*1920*/  VIADD R12, R2, -UR4 ;  /* 0x80000004020c7c36 */ /* 0x001fca0008000000 */
[----:B------:R-:W-:Y:S02]  /*1930*/  ISETP.GE.U32.AND P0, PT, R12, 0x1400, PT ;  /* 0x000014000c00780c */ /* 0x000fe40003f06070 */
[----:B----4-:R-:W-:-:S08]  /*1940*/  DADD R10, R14, R10 ;  /* 0x000000000e0a7229 */ /* 0x010fd0000000000a */
[----:B-----5:R-:W-:-:S08]  /*1950*/  DADD R10, R16, R10 ;  /* 0x00000000100a7229 */ /* 0x020fd0000000000a */
[----:B------:R-:W-:-:S08]  /*1960*/  DADD R10, R18, R10 ;  /* 0x00000000120a7229 */ /* 0x000fd0000000000a */
[----:B------:R-:W-:-:S08]  /*1970*/  DADD R10, R20, R10 ;  /* 0x00000000140a7229 */ /* 0x000fd0000000000a */
[----:B------:R-:W-:-:S08]  /*1980*/  DADD R10, R22, R10 ;  /* 0x00000000160a7229 */ /* 0x000fd0000000000a */
[----:B------:R-:W-:Y:S01]  /*1990*/  DADD R38, R4, R10 ;  /* 0x0000000004267229 */ /* 0x000fe2000000000a */
[----:B------:R-:W-:Y:S10]  /*19a0*/  @!P0 BRA `(.L_x_168) ;  /* 0x0000000800a48947 */ /* 0x000ff40003800000 */
[----:B------:R-:W-:-:S06]  /*19b0*/  UIADD3 UR4, UPT, UPT, UR4, 0x1400, URZ ;  /* 0x0000140004047890 */ /* 0x000fcc000fffe0ff */
[----:B------:R-:W-:-:S13]  /*19c0*/  ISETP.LT.U32.AND P0, PT, R3, UR4, PT ;  /* 0x0000000403007c0c */ /* 0x000fda000bf01070 */
[----:B------:R-:W-:Y:S05]  /*19d0*/  @!P0 BRA `(.L_x_169) ;  /* 0xfffffffc00a08947 */ /* 0x000fea000383ffff */
.L_x_167:
[----:B------:R-:W-:Y:S01]  /*19e0*/  VIADD R3, R2, -UR4 ;  /* 0x8000000402037c36 */ /* 0x000fe20008000000 */
[----:B------:R-:W-:Y:S04]  /*19f0*/  BSSY.RECONVERGENT B1, `(.L_x_168) ;  /* 0x00000a4000017945 */ /* 0x000fe80003800200 */
[----:B------:R-:W-:-:S04]  /*1a00*/  ISETP.GE.AND P0, PT, R0, R3, PT ;  /* 0x000000030000720c */ /* 0x000fc80003f06270 */
[----:B------:R-:W-:-:S13]  /*1a10*/  ISETP.LE.U32.OR P0, PT, R2, UR4, P0 ;  /* 0x0000000402007c0c */ /* 0x000fda0008703470 */
[----:B------:R-:W-:Y:S05]  /*1a20*/  @P0 BRA `(.L_x_170) ;  /* 0x0000000800800947 */ /* 0x000fea0003800000 */
[----:B------:R-:W-:Y:S01]  /*1a30*/  LOP3.LUT R3, RZ, R0, RZ, 0x33, !PT ;  /* 0x00000000ff037212 */ /* 0x000fe200078e33ff */
[----:B------:R-:W-:Y:S03]  /*1a40*/  BSSY.RECONVERGENT B2, `(.L_x_171) ;  /* 0x0000053000027945 */ /* 0x000fe60003800200 */
[----:B------:R-:W-:-:S04]  /*1a50*/  IADD3 R3, PT, PT, R2, -UR4, R3 ;  /* 0x8000000402037c10 */ /* 0x000fc8000fffe003 */
[C---:B------:R-:W-:Y:S01]  /*1a60*/  ISETP.GE.U32.AND P0, PT, R3.reuse, 0x2580, PT ;  /* 0x000025800300780c */ /* 0x040fe20003f06070 */
[----:B------:R-:W-:-:S05]  /*1a70*/  IMAD.HI.U32 R2, R3, -0x33333333, RZ ;  /* 0xcccccccd03027827 */ /* 0x000fca00078e00ff */
[----:B------:R-:W-:Y:S01]  /*1a80*/  LEA.HI R3, R2, 0x1, RZ, 0x17 ;  /* 0x0000000102037811 */ /* 0x000fe200078fb8ff */
[----:B------:R-:W-:-:S03]  /*1a90*/  IMAD.MOV.U32 R2, RZ, RZ, R0 ;  /* 0x000000ffff027224 */ /* 0x000fc600078e0000 */
[----:B------:R-:W-:-:S03]  /*1aa0*/  LOP3.LUT R4, R3, 0xf, RZ, 0xc0, !PT ;  /* 0x0000000f03047812 */ /* 0x000fc600078ec0ff */
[----:B------:R-:W-:Y:S05]  /*1ab0*/  @!P0 BRA `(.L_x_172) ;  /* 0x00000004002c8947 */ /* 0x000fea0003800000 */
[----:B------:R-:W-:Y:S01]  /*1ac0*/  LOP3.LUT R42, R3, 0xfffff0, RZ, 0xc0, !PT ;  /* 0x00fffff0032a7812 */ /* 0x000fe200078ec0ff */
[----:B------:R-:W-:Y:S01]  /*1ad0*/  BSSY.RECONVERGENT B3, `(.L_x_173) ;  /* 0x0000048000037945 */ /* 0x000fe20003800200 */
[C---:B------:R-:W-:Y:S01]  /*1ae0*/  LOP3.LUT R2, R0.reuse, 0x1400, RZ, 0xfc, !PT ;  /* 0x0000140000027812 */ /* 0x040fe200078efcff */
[----:B------:R-:W-:Y:S02]  /*1af0*/  VIADD R5, R0, UR4 ;  /* 0x0000000400057c36 */ /* 0x000fe40008000000 */
[----:B------:R-:W-:-:S07]  /*1b00*/  IMAD.MOV R42, RZ, RZ, -R42 ;  /* 0x000000ffff2a7224 */ /* 0x000fce00078e0a2a */
.L_x_174:
        /* <DEDUP_REMOVED lines=68> */
[----:B------:R-:W-:Y:S05]  /*1f50*/  BSYNC.RECONVERGENT B3 ;  /* 0x0000000000037941 */ /* 0x000fea0003800200 */
.L_x_173:
[----:B------:R-:W-:-:S07]  /*1f60*/  VIADD R2, R2, 0xffffec00 ;  /* 0xffffec0002027836 */ /* 0x000fce0000000000 */
.L_x_172:
[----:B------:R-:W-:Y:S05]  /*1f70*/  BSYNC.RECONVERGENT B2 ;  /* 0x0000000000027941 */ /* 0x000fea0003800200 */
.L_x_171:
        /* <DEDUP_REMOVED lines=40> */
.L_x_176:
[----:B------:R-:W-:Y:S05]  /*2200*/  BSYNC.RECONVERGENT B2 ;  /* 0x0000000000027941 */ /* 0x000fea0003800200 */
.L_x_175:
        /* <DEDUP_REMOVED lines=23> */
.L_x_178:
[----:B------:R-:W-:Y:S05]  /*2380*/  BSYNC.RECONVERGENT B2 ;  /* 0x0000000000027941 */ /* 0x000fea0003800200 */
.L_x_177:
[----:B------:R-:W-:Y:S05]  /*2390*/  @!P1 BRA `(.L_x_170) ;  /* 0x0000000000249947 */ /* 0x000fea0003800000 */
[----:B------:R-:W-:Y:S02]  /*23a0*/  VIADD R5, R2, UR4 ;  /* 0x0000000402057c36 */ /* 0x000fe40008000000 */
[----:B------:R-:W-:-:S07]  /*23b0*/  IMAD.MOV R4, RZ, RZ, -R3 ;  /* 0x000000ffff047224 */ /* 0x000fce00078e0a03 */
.L_x_179:
[----:B------:R-:W-:-:S06]  /*23c0*/  IMAD.WIDE.U32 R2, R5, 0x8, R6 ;  /* 0x0000000805027825 */ /* 0x000fcc00078e0006 */
[----:B------:R-:W2:Y:S01]  /*23d0*/  LDG.E.64 R2, desc[UR6][R2.64] ;  /* 0x0000000602027981 */ /* 0x000ea2000c1e1b00 */
[----:B------:R-:W-:Y:S02]  /*23e0*/  VIADD R4, R4, 0x1 ;  /* 0x0000000104047836 */ /* 0x000fe40000000000 */
[----:B------:R-:W-:-:S03]  /*23f0*/  VIADD R5, R5, 0x280 ;  /* 0x0000028005057836 */ /* 0x000fc60000000000 */
[----:B------:R-:W-:Y:S01]  /*2400*/  ISETP.NE.AND P0, PT, R4, RZ, PT ;  /* 0x000000ff0400720c */ /* 0x000fe20003f05270 */
[----:B--2---:R-:W-:-:S12]  /*2410*/  DADD R38, R2, R38 ;  /* 0x0000000002267229 */ /* 0x004fd80000000026 */
[----:B------:R-:W-:Y:S05]  /*2420*/  @P0 BRA `(.L_x_179) ;  /* 0xfffffffc00e40947 */ /* 0x000fea000383ffff */
.L_x_170:
[----:B------:R-:W-:Y:S05]  /*2430*/  BSYNC.RECONVERGENT B1 ;  /* 0x0000000000017941 */ /* 0x000fea0003800200 */
.L_x_168:
        /* <DEDUP_REMOVED lines=49> */
[----:B------:R-:W0:Y:S05]  /*2750*/  LDS.128 R8, [UR4+0x50] ;  /* 0x00005004ff087984 */ /* 0x000e2a0008000c00 */
[----:B------:R-:W-:-:S08]  /*2760*/  DADD R12, R12, R14 ;  /* 0x000000000c0c7229 */ /* 0x000fd0000000000e */
[----:B-1----:R-:W-:-:S08]  /*2770*/  DADD R12, R12, R16 ;  /* 0x000000000c0c7229 */ /* 0x002fd00000000010 */
[----:B------:R-:W-:Y:S02]  /*2780*/  DADD R18, R12, R18 ;  /* 0x000000000c127229 */ /* 0x000fe40000000012 */
[----:B------:R-:W1:Y:S06]  /*2790*/  LDS.128 R12, [UR4+0x60] ;  /* 0x00006004ff0c7984 */ /* 0x000e6c0008000c00 */
        /* <DEDUP_REMOVED lines=12> */
[----:B0-----:R-:W-:Y:S01]  /*2860*/  DADD R2, R2, R8 ;  /* 0x0000000002027229 */ /* 0x001fe20000000008 */
[----:B------:R-:W0:Y:S07]  /*2870*/  LDS.64 R8, [UR4+0xb0] ;  /* 0x0000b004ff087984 */ /* 0x000e2e0008000a00 */
[----:B------:R-:W-:-:S08]  /*2880*/  DADD R2, R2, R10 ;  /* 0x0000000002027229 */ /* 0x000fd0000000000a */
[----:B-1----:R-:W-:-:S08]  /*2890*/  DADD R2, R2, R12 ;  /* 0x0000000002027229 */ /* 0x002fd0000000000c */
[----:B------:R-:W-:-:S08]  /*28a0*/  DADD R2, R2, R14 ;  /* 0x0000000002027229 */ /* 0x000fd0000000000e */
[----:B--2---:R-:W-:-:S08]  /*28b0*/  DADD R2, R2, R4 ;  /* 0x0000000002027229 */ /* 0x004fd00000000004 */
[----:B------:R-:W-:-:S08]  /*28c0*/  DADD R2, R2, R6 ;  /* 0x0000000002027229 */ /* 0x000fd00000000006 */
[----:B0-----:R-:W-:-:S11]  /*28d0*/  DADD R8, R2, R8 ;  /* 0x0000000002087229 */ /* 0x001fd60000000008 */
.L_x_166:
[----:B------:R-:W-:Y:S05]  /*28e0*/  BSYNC.RECONVERGENT B0 ;  /* 0x0000000000007941 */ /* 0x000fea0003800200 */
.L_x_151:
[----:B------:R-:W-:Y:S05]  /*28f0*/  @P0 EXIT ;  /* 0x000000000000094d */ /* 0x000fea0003800000 */
[----:B------:R-:W0:Y:S01]  /*2900*/  LDCU.64 UR4, c[0x0][0x398] ;  /* 0x00007300ff0477ac */ /* 0x000e220008000a00 */
[----:B--2---:R-:W2:Y:S01]  /*2910*/  LDC.64 R2, c[0x0][0x388] ;  /* 0x0000e200ff027b82 */ /* 0x004ea20000000a00 */
[----:B0-----:R-:W-:-:S07]  /*2920*/  DADD R8, R8, UR4 ;  /* 0x0000000408087e29 */ /* 0x001fce0008000000 */
[----:B--2---:R-:W-:Y:S01]  /*2930*/  STG.E.64 desc[UR6][R2.64], R8 ;  /* 0x0000000802007986 */ /* 0x004fe2000c101b06 */
[----:B------:R-:W-:Y:S05]  /*2940*/  EXIT ;  /* 0x000000000000794d */ /* 0x000fea0003800000 */
.L_x_180:
        /* <DEDUP_REMOVED lines=11> */
.L_x_441:


//--------------------- .text._ZN3cub18CUB_300001_SM_10006detail9transform16transform_kernelINS2_10policy_hubILb1EN4cuda3std3__45tupleIJN6thrust24THRUST_300001_SM_1000_NS6detail15normal_iteratorINSA_10device_ptrIdEEEEEEEE10policy1000ElNSB_10functional5actorINSJ_9compositeIJNSJ_16operator_adaptorINS7_10multipliesIvEEEENSK_INSJ_5valueIdEEEENSK_INSJ_8argumentILj0EEEEEEEEEESF_JPdEEEvT0_iT1_T2_DpNS2_10kernel_argIT3_EE --------------------------
	.section	.text._ZN3cub18CUB_300001_SM_10006detail9transform16transform_kernelINS2_10policy_hubILb1EN4cuda3std3__45tupleIJN6thrust24THRUST_300001_SM_1000_NS6detail15normal_iteratorINSA_10device_ptrIdEEEEEEEE10policy1000ElNSB_10functional5actorINSJ_9compositeIJNSJ_16operator_adaptorINS7_10multipliesIvEEEENSK_INSJ_5valueIdEEEENSK_INSJ_8argumentILj0EEEEEEEEEESF_JPdEEEvT0_iT1_T2_DpNS2_10kernel_argIT3_EE,"ax",@progbits
	.align	128
        .global         _ZN3cub18CUB_300001_SM_10006detail9transform16transform_kernelINS2_10policy_hubILb1EN4cuda3std3__45tupleIJN6thrust24THRUST_300001_SM_1000_NS6detail15normal_iteratorINSA_10device_ptrIdEEEEEEEE10policy1000ElNSB_10functional5actorINSJ_9compositeIJNSJ_16operator_adaptorINS7_10multipliesIvEEEENSK_INSJ_5valueIdEEEENSK_INSJ_8argumentILj0EEEEEEEEEESF_JPdEEEvT0_iT1_T2_DpNS2_10kernel_argIT3_EE
        .type           _ZN3cub18CUB_300001_SM_10006detail9transform16transform_kernelINS2_10policy_hubILb1EN4cuda3std3__45tupleIJN6thrust24THRUST_300001_SM_1000_NS6detail15normal_iteratorINSA_10device_ptrIdEEEEEEEE10policy1000ElNSB_10functional5actorINSJ_9compositeIJNSJ_16operator_adaptorINS7_10multipliesIvEEEENSK_INSJ_5valueIdEEEENSK_INSJ_8argumentILj0EEEEEEEEEESF_JPdEEEvT0_iT1_T2_DpNS2_10kernel_argIT3_EE,@function
        .size           _ZN3cub18CUB_300001_SM_10006detail9transform16transform_kernelINS2_10policy_hubILb1EN4cuda3std3__45tupleIJN6thrust24THRUST_300001_SM_1000_NS6detail15normal_iteratorINSA_10device_ptrIdEEEEEEEE10policy1000ElNSB_10functional5actorINSJ_9compositeIJNSJ_16operator_adaptorINS7_10multipliesIvEEEENSK_INSJ_5valueIdEEEENSK_INSJ_8argumentILj0EEEEEEEEEESF_JPdEEEvT0_iT1_T2_DpNS2_10kernel_argIT3_EE,(.L_x_442 - _ZN3cub18CUB_300001_SM_10006detail9transform16transform_kernelINS2_10policy_hubILb1EN4cuda3std3__45tupleIJN6thrust24THRUST_300001_SM_1000_NS6detail15normal_iteratorINSA_10device_ptrIdEEEEEEEE10policy1000ElNSB_10functional5actorINSJ_9compositeIJNSJ_16operator_adaptorINS7_10multipliesIvEEEENSK_INSJ_5valueIdEEEENSK_INSJ_8argumentILj0EEEEEEEEEESF_JPdEEEvT0_iT1_T2_DpNS2_10kernel_argIT3_EE)
        .other          _ZN3cub18CUB_300001_SM_10006detail9transform16transform_kernelINS2_10policy_hubILb1EN4cuda3std3__45tupleIJN6thrust24THRUST_300001_SM_1000_NS6detail15normal_iteratorINSA_10device_ptrIdEEEEEEEE10policy1000ElNSB_10functional5actorINSJ_9compositeIJNSJ_16operator_adaptorINS7_10multipliesIvEEEENSK_INSJ_5valueIdEEEENSK_INSJ_8argumentILj0EEEEEEEEEESF_JPdEEEvT0_iT1_T2_DpNS2_10kernel_argIT3_EE,@"STO_CUDA_ENTRY STV_DEFAULT"
_ZN3cub18CUB_300001_SM_10006detail9transform16transform_kernelINS2_10policy_hubILb1EN4cuda3std3__45tupleIJN6thrust24THRUST_300001_SM_1000_NS6detail15normal_iteratorINSA_10device_ptrIdEEEEEEEE10policy1000ElNSB_10functional5actorINSJ_9compositeIJNSJ_16operator_adaptorINS7_10multipliesIvEEEENSK_INSJ_5valueIdEEEENSK_INSJ_8argumentILj0EEEEEEEEEESF_JPdEEEvT0_iT1_T2_DpNS2_10kernel_argIT3_EE:
.text._ZN3cub18CUB_300001_SM_10006detail9transform16transform_kernelINS2_10policy_hubILb1EN4cuda3std3__45tupleIJN6thrust24THRUST_300001_SM_1000_NS6detail15normal_iteratorINSA_10device_ptrIdEEEEEEEE10policy1000ElNSB_10functional5actorINSJ_9compositeIJNSJ_16operator_adaptorINS7_10multipliesIvEEEENSK_INSJ_5valueIdEEEENSK_INSJ_8argumentILj0EEEEEEEEEESF_JPdEEEvT0_iT1_T2_DpNS2_10kernel_argIT3_EE:
[----:B------:R-:W-:Y:S08]  /*0000*/  LDC R1, c[0x0][0x37c] ;  /* 0x0000df00ff017b82 */ /* 0x000ff00000000800 */
[----:B------:R-:W0:Y:S01]  /*0010*/  LDC R0, c[0x0][0x388] ;  /* 0x0000e200ff007b82 */ /* 0x000e220000000800 */
[----:B------:R-:W1:Y:S01]  /*0020*/  LDCU.64 UR6, c[0x0][0x380] ;  /* 0x00007000ff0677ac */ /* 0x000e620008000a00 */
[----:B------:R-:W2:Y:S01]  /*0030*/  S2R R7, SR_TID.X ;  /* 0x0000000000077919 */ /* 0x000ea20000002100 */
[----:B------:R-:W-:Y:S05]  /*0040*/  BSSY.RECONVERGENT B0, `(.L_x_181) ;  /* 0x000001a000007945 */ /* 0x000fea0003800200 */
[----:B------:R-:W3:Y:S01]  /*0050*/  S2UR UR4, SR_CTAID.X ;  /* 0x00000000000479c3 */ /* 0x000ee20000002500 */
[----:B0-----:R-:W-:-:S05]  /*0060*/  IMAD.SHL.U32 R5, R0, 0x80, RZ ;  /* 0x0000008000057824 */ /* 0x001fca00078e00ff */
[----:B------:R-:W-:Y:S01]  /*0070*/  SHF.R.S32.HI R4, RZ, 0x1f, R5 ;  /* 0x0000001fff047819 */ /* 0x000fe20000011405 */
[----:B---3--:R-:W-:-:S04]  /*0080*/  IMAD.WIDE.U32 R2, R5, UR4, RZ ;  /* 0x0000000405027c25 */ /* 0x008fc8000f8e00ff */
[----:B------:R-:W-:Y:S01]  /*0090*/  IMAD R13, R4, UR4, RZ ;  /* 0x00000004040d7c24 */ /* 0x000fe2000f8e02ff */
[----:B-1----:R-:W-:Y:S01]  /*00a0*/  IADD3 R6, P1, PT, -R2, UR6, RZ ;  /* 0x0000000602067c10 */ /* 0x002fe2000ff3e1ff */
[----:B--2---:R-:W-:Y:S02]  /*00b0*/  IMAD.SHL.U32 R11, R7, 0x80, RZ ;  /* 0x00000080070b7824 */ /* 0x004fe400078e00ff */
[----:B------:R-:W-:Y:S01]  /*00c0*/  IMAD.IADD R13, R3, 0x1, R13 ;  /* 0x00000001030d7824 */ /* 0x000fe200078e020d */
[----:B------:R-:W-:-:S04]  /*00d0*/  ISETP.LT.U32.AND P0, PT, R6, R5, PT ;  /* 0x000000050600720c */ /* 0x000fc80003f01070 */
[----:B------:R-:W-:-:S04]  /*00e0*/  IADD3.X R9, PT, PT, ~R13, UR7, RZ, P1, !PT ;  /* 0x000000070d097c10 */ /* 0x000fc80008ffe5ff */
[----:B------:R-:W-:-:S04]  /*00f0*/  ISETP.LT.AND.EX P0, PT, R9, R4, PT, P0 ;  /* 0x000000040900720c */ /* 0x000fc80003f01300 */
[----:B------:R-:W-:-:S05]  /*0100*/  SEL R6, R6, R5, P0 ;  /* 0x0000000506067207 */ /* 0x000fca0000000000 */
[----:B------:R-:W-:-:S05]  /*0110*/  IMAD.SHL.U32 R4, R6, 0x8, RZ ;  /* 0x0000000806047824 */ /* 0x000fca00078e00ff */
[----:B------:R-:W-:-:S13]  /*0120*/  ISETP.GE.AND P0, PT, R11, R4, PT ;  /* 0x000000040b00720c */ /* 0x000fda0003f06270 */
[----:B------:R-:W-:Y:S05]  /*0130*/  @P0 BRA `(.L_x_182) ;  /* 0x0000000000280947 */ /* 0x000fea0003800000 */
[----:B------:R-:W0:Y:S02]  /*0140*/  LDC.64 R8, c[0x0][0x3b0] ;  /* 0x0000ec00ff087b82 */ /* 0x000e240000000a00 */
[----:B0-----:R-:W-:-:S04]  /*0150*/  LEA R8, P0, R2, R8, 0x3 ;  /* 0x0000000802087211 */ /* 0x001fc800078018ff */
[----:B------:R-:W-:-:S03]  /*0160*/  LEA.HI.X R9, R2, R9, R13, 0x3, P0 ;  /* 0x0000000902097211 */ /* 0x000fc600000f1c0d */
[----:B------:R-:W-:-:S07]  /*0170*/  IMAD.WIDE.U32 R8, R7, 0x80, R8 ;  /* 0x0000008007087825 */ /* 0x000fce00078e0008 */
.L_x_183:
[----:B------:R-:W-:Y:S01]  /*0180*/  VIADD R11, R11, 0x4000 ;  /* 0x000040000b0b7836 */ /* 0x000fe20000000000 */
[----:B------:R0:W-:Y:S04]  /*0190*/  CCTL.E.PF2 [R8] ;  /* 0x000000000800798f */ /* 0x0001e80000800100 */
[----:B------:R-:W-:Y:S02]  /*01a0*/  ISETP.GE.AND P0, PT, R11, R4, PT ;  /* 0x000000040b00720c */ /* 0x000fe40003f06270 */
[----:B0-----:R-:W-:-:S05]  /*01b0*/  IADD3 R8, P1, PT, R8, 0x4000, RZ ;  /* 0x0000400008087810 */ /* 0x001fca0007f3e0ff */
[----:B------:R-:W-:-:S06]  /*01c0*/  IMAD.X R9, RZ, RZ, R9, P1 ;  /* 0x000000ffff097224 */ /* 0x000fcc00008e0609 */
[----:B------:R-:W-:Y:S05]  /*01d0*/  @!P0 BRA `(.L_x_183) ;  /* 0xfffffffc00e88947 */ /* 0x000fea000383ffff */
.L_x_182:
[----:B------:R-:W-:Y:S05]  /*01e0*/  BSYNC.RECONVERGENT B0 ;  /* 0x0000000000007941 */ /* 0x000fea0003800200 */
.L_x_181:
[----:B------:R-:W0:Y:S01]  /*01f0*/  LDCU.64 UR8, c[0x0][0x3b0] ;  /* 0x00007600ff0877ac */ /* 0x000e220008000a00 */
[----:B------:R-:W-:Y:S02]  /*0200*/  ISETP.NE.AND P0, PT, R5, R6, PT ;  /* 0x000000060500720c */ /* 0x000fe40003f05270 */
[C---:B------:R-:W-:Y:S01]  /*0210*/  SHF.L.U32 R3, R2.reuse, 0x3, RZ ;  /* 0x0000000302037819 */ /* 0x040fe200000006ff */
[----:B------:R-:W1:Y:S01]  /*0220*/  LDCU.64 UR6, c[0x0][0x3a8] ;  /* 0x00007500ff0677ac */ /* 0x000e620008000a00 */
[----:B------:R-:W-:Y:S01]  /*0230*/  SHF.L.U64.HI R8, R2, 0x3, R13 ;  /* 0x0000000302087819 */ /* 0x000fe2000001020d */
[----:B------:R-:W2:Y:S01]  /*0240*/  LDCU.64 UR4, c[0x0][0x358] ;  /* 0x00006b00ff0477ac */ /* 0x000ea20008000a00 */
[C---:B0-----:R-:W-:Y:S02]  /*0250*/  IADD3 R4, P1, PT, R3.reuse, UR8, RZ ;  /* 0x0000000803047c10 */ /* 0x041fe4000ff3e0ff */
[----:B-1----:R-:W-:Y:S02]  /*0260*/  IADD3 R2, P2, PT, R3, UR6, RZ ;  /* 0x0000000603027c10 */ /* 0x002fe4000ff5e0ff */
[----:B------:R-:W-:-:S02]  /*0270*/  IADD3.X R5, PT, PT, R8, UR9, RZ, P1, !PT ;  /* 0x0000000908057c10 */ /* 0x000fc40008ffe4ff */
[----:B------:R-:W-:Y:S01]  /*0280*/  IADD3.X R3, PT, PT, R8, UR7, RZ, P2, !PT ;  /* 0x0000000708037c10 */ /* 0x000fe200097fe4ff */
[----:B--2---:R-:W-:Y:S08]  /*0290*/  @!P0 BRA `(.L_x_184) ;  /* 0x0000000c00008947 */ /* 0x004ff00003800000 */
[----:B------:R-:W-:-:S13]  /*02a0*/  ISETP.GE.AND P0, PT, R0, 0x1, PT ;  /* 0x000000010000780c */ /* 0x000fda0003f06270 */
[----:B------:R-:W-:Y:S05]  /*02b0*/  @!P0 EXIT ;  /* 0x000000000000894d */ /* 0x000fea0003800000 */
[C---:B------:R-:W-:Y:S01]  /*02c0*/  ISETP.GE.U32.AND P0, PT, R0.reuse, 0x8, PT ;  /* 0x000000080000780c */ /* 0x040fe20003f06070 */
[----:B------:R-:W-:Y:S01]  /*02d0*/  IMAD.MOV.U32 R12, RZ, RZ, RZ ;  /* 0x000000ffff0c7224 */ /* 0x000fe200078e00ff */
[----:B------:R-:W-:-:S11]  /*02e0*/  LOP3.LUT R16, R0, 0x7, RZ, 0xc0, !PT ;  /* 0x0000000700107812 */ /* 0x000fd600078ec0ff */
[----:B------:R-:W-:Y:S05]  /*02f0*/  @!P0 BRA `(.L_x_185) ;  /* 0x0000000400c48947 */ /* 0x000fea0003800000 */
[----:B------:R-:W-:-:S13]  /*0300*/  ISETP.GE.AND P0, PT, R7, R6, PT ;  /* 0x000000060700720c */ /* 0x000fda0003f06270 */
[C---:B------:R-:W-:Y:S01]  /*0310*/  @!P0 IMAD.WIDE.U32 R10, R7.reuse, 0x8, R4 ;  /* 0x00000008070a8825 */ /* 0x040fe200078e0004 */
[----:B------:R-:W0:Y:S05]  /*0320*/  @!P0 LDC.64 R12, c[0x0][0x398] ;  /* 0x0000e600ff0c8b82 */ /* 0x000e2a0000000a00 */
[----:B------:R-:W0:Y:S01]  /*0330*/  @!P0 LDG.E.64 R10, desc[UR4][R10.64] ;  /* 0x000000040a0a8981 */ /* 0x000e22000c1e1b00 */
[C---:B------:R-:W-:Y:S02]  /*0340*/  VIADD R17, R7.reuse, 0x80 ;  /* 0x0000008007117836 */ /* 0x040fe40000000000 */
[----:B------:R-:W-:-:S03]  /*0350*/  @!P0 IMAD.WIDE.U32 R14, R7, 0x8, R2 ;  /* 0x00000008070e8825 */ /* 0x000fc600078e0002 */
[C---:B------:R-:W-:Y:S01]  /*0360*/  ISETP.GE.AND P1, PT, R17.reuse, R6, PT ;  /* 0x000000061100720c */ /* 0x040fe20003f26270 */
[----:B------:R-:W-:-:S12]  /*0370*/  IMAD.WIDE R8, R17, 0x8, R4 ;  /* 0x0000000811087825 */ /* 0x000fd800078e0204 */
[----:B------:R-:W1:Y:S01]  /*0380*/  @!P1 LDC.64 R20, c[0x0][0x398] ;  /* 0x0000e600ff149b82 */ /* 0x000e620000000a00 */
[----:B0-----:R-:W-:-:S07]  /*0390*/  @!P0 DMUL R12, R10, R12 ;  /* 0x0000000c0a0c8228 */ /* 0x001fce0000000000 */
[----:B------:R0:W-:Y:S04]  /*03a0*/  @!P0 STG.E.64 desc[UR4][R14.64], R12 ;  /* 0x0000000c0e008986 */ /* 0x0001e8000c101b04 */
[----:B------:R-:W1:Y:S01]  /*03b0*/  @!P1 LDG.E.64 R18, desc[UR4][R8.64] ;  /* 0x0000000408129981 */ /* 0x000e62000c1e1b00 */
[----:B------:R-:W-:Y:S02]  /*03c0*/  VIADD R23, R7, 0x100 ;  /* 0x0000010007177836 */ /* 0x000fe40000000000 */
[----:B------:R-:W-:-:S03]  /*03d0*/  IMAD.WIDE R10, R17, 0x8, R2 ;  /* 0x00000008110a7825 */ /* 0x000fc600078e0202 */
[----:B------:R-:W-:-:S13]  /*03e0*/  ISETP.GE.AND P0, PT, R23, R6, PT ;  /* 0x000000061700720c */ /* 0x000fda0003f06270 */
[----:B------:R-:W2:Y:S01]  /*03f0*/  @!P0 LDC.64 R22, c[0x0][0x398] ;  /* 0x0000e600ff168b82 */ /* 0x000ea20000000a00 */
[----:B-1----:R-:W-:-:S07]  /*0400*/  @!P1 DMUL R18, R18, R20 ;  /* 0x0000001412129228 */ /* 0x002fce0000000000 */
[----:B------:R1:W-:Y:S04]  /*0410*/  @!P1 STG.E.64 desc[UR4][R10.64], R18 ;  /* 0x000000120a009986 */ /* 0x0003e8000c101b04 */
[----:B------:R-:W2:Y:S01]  /*0420*/  @!P0 LDG.E.64 R20, desc[UR4][R8.64+0x400] ;  /* 0x0004000408148981 */ /* 0x000ea2000c1e1b00 */
[----:B------:R-:W-:-:S05]  /*0430*/  VIADD R17, R7, 0x180 ;  /* 0x0000018007117836 */ /* 0x000fca0000000000 */
[----:B------:R-:W-:-:S13]  /*0440*/  ISETP.GE.AND P1, PT, R17, R6, PT ;  /* 0x000000061100720c */ /* 0x000fda0003f26270 */
[----:B0-----:R-:W0:Y:S01]  /*0450*/  @!P1 LDC.64 R14, c[0x0][0x398] ;  /* 0x0000e600ff0e9b82 */ /* 0x001e220000000a00 */
[----:B--2---:R-:W-:-:S07]  /*0460*/  @!P0 DMUL R20, R20, R22 ;  /* 0x0000001614148228 */ /* 0x004fce0000000000 */
[----:B------:R2:W-:Y:S04]  /*0470*/  @!P0 STG.E.64 desc[UR4][R10.64+0x400], R20 ;  /* 0x000400140a008986 */ /* 0x0005e8000c101b04 */
[----:B------:R-:W0:Y:S01]  /*0480*/  @!P1 LDG.E.64 R12, desc[UR4][R8.64+0x800] ;  /* 0x00080004080c9981 */ /* 0x000e22000c1e1b00 */
[----:B------:R-:W-:-:S05]  /*0490*/  VIADD R17, R7, 0x200 ;  /* 0x0000020007117836 */ /* 0x000fca0000000000 */
[----:B------:R-:W-:-:S13]  /*04a0*/  ISETP.GE.AND P0, PT, R17, R6, PT ;  /* 0x000000061100720c */ /* 0x000fda0003f06270 */
[----:B-1----:R-:W1:Y:S01]  /*04b0*/  @!P0 LDC.64 R18, c[0x0][0x398] ;  /* 0x0000e600ff128b82 */ /* 0x002e620000000a00 */
[----:B0-----:R-:W-:-:S07]  /*04c0*/  @!P1 DMUL R12, R12, R14 ;  /* 0x0000000e0c0c9228 */ /* 0x001fce0000000000 */
[----:B------:R0:W-:Y:S04]  /*04d0*/  @!P1 STG.E.64 desc[UR4][R10.64+0x800], R12 ;  /* 0x0008000c0a009986 */ /* 0x0001e8000c101b04 */
[----:B------:R-:W1:Y:S01]  /*04e0*/  @!P0 LDG.E.64 R14, desc[UR4][R8.64+0xc00] ;  /* 0x000c0004080e8981 */ /* 0x000e62000c1e1b00 */
[----:B------:R-:W-:-:S04]  /*04f0*/  IADD3 R17, PT, PT, R7, 0x280, RZ ;  /* 0x0000028007117810 */ /* 0x000fc80007ffe0ff */
[----:B------:R-:W-:-:S13]  /*0500*/  ISETP.GE.AND P1, PT, R17, R6, PT ;  /* 0x000000061100720c */ /* 0x000fda0003f26270 */
[----:B--2---:R-:W2:Y:S01]  /*0510*/  @!P1 LDC.64 R20, c[0x0][0x398] ;  /* 0x0000e600ff149b82 */ /* 0x004ea20000000a00 */
[----:B-1----:R-:W-:-:S07]  /*0520*/  @!P0 DMUL R14, R14, R18 ;  /* 0x000000120e0e8228 */ /* 0x002fce0000000000 */
[----:B------:R1:W-:Y:S04]  /*0530*/  @!P0 STG.E.64 desc[UR4][R10.64+0xc00], R14 ;  /* 0x000c000e0a008986 */ /* 0x0003e8000c101b04 */
[----:B------:R-:W2:Y:S01]  /*0540*/  @!P1 LDG.E.64 R18, desc[UR4][R8.64+0x1000] ;  /* 0x0010000408129981 */ /* 0x000ea2000c1e1b00 */
[----:B------:R-:W-:-:S05]  /*0550*/  VIADD R17, R7, 0x300 ;  /* 0x0000030007117836 */ /* 0x000fca0000000000 */
[----:B------:R-:W-:Y:S01]  /*0560*/  ISETP.GE.AND P0, PT, R17, R6, PT ;  /* 0x000000061100720c */ /* 0x000fe20003f06270 */
[----:B--2---:R-:W-:-:S12]  /*0570*/  @!P1 DMUL R18, R18, R20 ;  /* 0x0000001412129228 */ /* 0x004fd80000000000 */
[----:B------:R-:W1:Y:S01]  /*0580*/  @!P0 LDC.64 R20, c[0x0][0x398] ;  /* 0x0000e600ff148b82 */ /* 0x000e620000000a00 */
[----:B------:R2:W-:Y:S04]  /*0590*/  @!P1 STG.E.64 desc[UR4][R10.64+0x1000], R18 ;  /* 0x001000120a009986 */ /* 0x0005e8000c101b04 */
[----:B0-----:R-:W1:Y:S01]  /*05a0*/  @!P0 LDG.E.64 R12, desc[UR4][R8.64+0x1400] ;  /* 0x00140004080c8981 */ /* 0x001e62000c1e1b00 */
[----:B------:R-:W-:-:S05]  /*05b0*/  VIADD R17, R7, 0x380 ;  /* 0x0000038007117836 */ /* 0x000fca0000000000 */
[----:B------:R-:W-:Y:S01]  /*05c0*/  ISETP.GE.AND P1, PT, R17, R6, PT ;  /* 0x000000061100720c */ /* 0x000fe20003f26270 */
[----:B-1----:R-:W-:-:S12]  /*05d0*/  @!P0 DMUL R14, R12, R20 ;  /* 0x000000140c0e8228 */ /* 0x002fd80000000000 */
[----:B------:R-:W0:Y:S01]  /*05e0*/  @!P1 LDC.64 R20, c[0x0][0x398] ;  /* 0x0000e600ff149b82 */ /* 0x000e220000000a00 */
[----:B------:R2:W-:Y:S04]  /*05f0*/  @!P0 STG.E.64 desc[UR4][R10.64+0x1400], R14 ;  /* 0x0014000e0a008986 */ /* 0x0005e8000c101b04 */
[----:B------:R-:W0:Y:S02]  /*0600*/  @!P1 LDG.E.64 R12, desc[UR4][R8.64+0x1800] ;  /* 0x00180004080c9981 */ /* 0x000e24000c1e1b00 */
[----:B0-----:R-:W-:Y:S01]  /*0610*/  @!P1 DMUL R20, R12, R20 ;  /* 0x000000140c149228 */ /* 0x001fe20000000000 */
[----:B------:R-:W-:-:S04]  /*0620*/  LOP3.LUT R12, R0, 0x7ffffff8, RZ, 0xc0, !PT ;  /* 0x7ffffff8000c7812 */ /* 0x000fc800078ec0ff */
[----:B------:R-:W-:Y:S02]  /*0630*/  ISETP.NE.AND P0, PT, R12, 0x8, PT ;  /* 0x000000080c00780c */ /* 0x000fe40003f05270 */
[----:B------:R2:W-:Y:S11]  /*0640*/  @!P1 STG.E.64 desc[UR4][R10.64+0x1800], R20 ;  /* 0x001800140a009986 */ /* 0x0005f6000c101b04 */
[----:B------:R-:W-:Y:S05]  /*0650*/  @!P0 BRA `(.L_x_185) ;  /* 0x0000000000ec8947 */ /* 0x000fea0003800000 */
[----:B------:R-:W-:Y:S01]  /*0660*/  IMAD.MOV.U32 R0, RZ, RZ, 0x8 ;  /* 0x00000008ff007424 */ /* 0x000fe200078e00ff */
[----:B------:R-:W0:Y:S06]  /*0670*/  LDCU.64 UR6, c[0x0][0x398] ;  /* 0x00007300ff0677ac */ /* 0x000e2c0008000a00 */
.L_x_188:
[----:B------:R-:W-:-:S05]  /*0680*/  IMAD R13, R0, 0x80, R7 ;  /* 0x00000080000d7824 */ /* 0x000fca00078e0207 */
[----:B------:R-:W-:-:S13]  /*0690*/  ISETP.GE.AND P0, PT, R13, R6, PT ;  /* 0x000000060d00720c */ /* 0x000fda0003f06270 */
[C---:B-12---:R-:W-:Y:S01]  /*06a0*/  @!P0 IMAD.WIDE.U32 R14, R13.reuse, 0x8, R4 ;  /* 0x000000080d0e8825 */ /* 0x046fe200078e0004 */
[----:B------:R-:W1:Y:S05]  /*06b0*/  @!P0 LDC.64 R20, c[0x0][0x398] ;  /* 0x0000e600ff148b82 */ /* 0x000e6a0000000a00 */
[----:B------:R-:W1:Y:S01]  /*06c0*/  @!P0 LDG.E.64 R14, desc[UR4][R14.64] ;  /* 0x000000040e0e8981 */ /* 0x000e62000c1e1b00 */
[C---:B------:R-:W-:Y:S02]  /*06d0*/  VIADD R25, R13.reuse, 0x80 ;  /* 0x000000800d197836 */ /* 0x040fe40000000000 */
[----:B------:R-:W-:-:S03]  /*06e0*/  @!P0 IMAD.WIDE.U32 R22, R13, 0x8, R2 ;  /* 0x000000080d168825 */ /* 0x000fc600078e0002 */
[C---:B------:R-:W-:Y:S01]  /*06f0*/  ISETP.GE.AND P1, PT, R25.reuse, R6, PT ;  /* 0x000000061900720c */ /* 0x040fe20003f26270 */
[----:B------:R-:W-:-:S12]  /*0700*/  IMAD.WIDE R10, R25, 0x8, R4 ;  /* 0x00000008190a7825 */ /* 0x000fd800078e0204 */
[----:B------:R-:W2:Y:S01]  /*0710*/  @!P1 LDC.64 R18, c[0x0][0x398] ;  /* 0x0000e600ff129b82 */ /* 0x000ea20000000a00 */
[----:B-1----:R-:W-:-:S07]  /*0720*/  @!P0 DMUL R20, R14, R20 ;  /* 0x000000140e148228 */ /* 0x002fce0000000000 */
[----:B------:R1:W-:Y:S04]  /*0730*/  @!P0 STG.E.64 desc[UR4][R22.64], R20 ;  /* 0x0000001416008986 */ /* 0x0003e8000c101b04 */
[----:B------:R-:W2:Y:S01]  /*0740*/  @!P1 LDG.E.64 R8, desc[UR4][R10.64] ;  /* 0x000000040a089981 */ /* 0x000ea2000c1e1b00 */
[----:B------:R-:W-:-:S04]  /*0750*/  IADD3 R17, PT, PT, R13, 0x100, RZ ;  /* 0x000001000d117810 */ /* 0x000fc80007ffe0ff */
[----:B------:R-:W-:Y:S01]  /*0760*/  ISETP.GE.AND P0, PT, R17, R6, PT ;  /* 0x000000061100720c */ /* 0x000fe20003f06270 */
[----:B--2---:R-:W-:Y:S01]  /*0770*/  @!P1 DMUL R18, R8, R18 ;  /* 0x0000001208129228 */ /* 0x004fe20000000000 */
[----:B------:R-:W-:-:S11]  /*0780*/  IMAD.WIDE R8, R25, 0x8, R2 ;  /* 0x0000000819087825 */ /* 0x000fd600078e0202 */
[----:B------:R-:W2:Y:S01]  /*0790*/  @!P0 LDC.64 R24, c[0x0][0x398] ;  /* 0x0000e600ff188b82 */ /* 0x000ea20000000a00 */
[----:B------:R3:W-:Y:S04]  /*07a0*/  @!P1 STG.E.64 desc[UR4][R8.64], R18 ;  /* 0x0000001208009986 */ /* 0x0007e8000c101b04 */
[----:B------:R-:W2:Y:S01]  /*07b0*/  @!P0 LDG.E.64 R14, desc[UR4][R10.64+0x400] ;  /* 0x000400040a0e8981 */ /* 0x000ea2000c1e1b00 */
[----:B------:R-:W-:-:S05]  /*07c0*/  VIADD R17, R13, 0x180 ;  /* 0x000001800d117836 */ /* 0x000fca0000000000 */
[----:B------:R-:W-:-:S13]  /*07d0*/  ISETP.GE.AND P1, PT, R17, R6, PT ;  /* 0x000000061100720c */ /* 0x000fda0003f26270 */
[----:B-1----:R-:W3:Y:S01]  /*07e0*/  @!P1 LDC.64 R22, c[0x0][0x398] ;  /* 0x0000e600ff169b82 */ /* 0x002ee20000000a00 */
[----:B--2---:R-:W-:-:S07]  /*07f0*/  @!P0 DMUL R20, R14, R24 ;  /* 0x000000180e148228 */ /* 0x004fce0000000000 */
[----:B------:R1:W-:Y:S04]  /*0800*/  @!P0 STG.E.64 desc[UR4][R8.64+0x400], R20 ;  /* 0x0004001408008986 */ /* 0x0003e8000c101b04 */
[----:B------:R-:W3:Y:S01]  /*0810*/  @!P1 LDG.E.64 R14, desc[UR4][R10.64+0x800] ;  /* 0x000800040a0e9981 */ /* 0x000ee2000c1e1b00 */
[----:B------:R-:W-:-:S05]  /*0820*/  VIADD R17, R13, 0x200 ;  /* 0x000002000d117836 */ /* 0x000fca0000000000 */
[----:B------:R-:W-:Y:S01]  /*0830*/  ISETP.GE.AND P0, PT, R17, R6, PT ;  /* 0x000000061100720c */ /* 0x000fe20003f06270 */
[----:B---3--:R-:W-:-:S12]  /*0840*/  @!P1 DMUL R18, R14, R22 ;  /* 0x000000160e129228 */ /* 0x008fd80000000000 */
[----:B------:R-:W1:Y:S01]  /*0850*/  @!P0 LDC.64 R22, c[0x0][0x398] ;  /* 0x0000e600ff168b82 */ /* 0x000e620000000a00 */
[----:B------:R2:W-:Y:S04]  /*0860*/  @!P1 STG.E.64 desc[UR4][R8.64+0x800], R18 ;  /* 0x0008001208009986 */ /* 0x0005e8000c101b04 */
[----:B------:R-:W1:Y:S01]  /*0870*/  @!P0 LDG.E.64 R14, desc[UR4][R10.64+0xc00] ;  /* 0x000c00040a0e8981 */ /* 0x000e62000c1e1b00 */
[----:B------:R-:W-:-:S05]  /*0880*/  VIADD R17, R13, 0x280 ;  /* 0x000002800d117836 */ /* 0x000fca0000000000 */
[----:B------:R-:W-:Y:S01]  /*0890*/  ISETP.GE.AND P1, PT, R17, R6, PT ;  /* 0x000000061100720c */ /* 0x000fe20003f26270 */
[----:B-1----:R-:W-:-:S12]  /*08a0*/  @!P0 DMUL R20, R14, R22 ;  /* 0x000000160e148228 */ /* 0x002fd80000000000 */
[----:B------:R-:W2:Y:S01]  /*08b0*/  @!P1 LDC.64 R22, c[0x0][0x398] ;  /* 0x0000e600ff169b82 */ /* 0x000ea20000000a00 */
[----:B------:R1:W-:Y:S04]  /*08c0*/  @!P0 STG.E.64 desc[UR4][R8.64+0xc00], R20 ;  /* 0x000c001408008986 */ /* 0x0003e8000c101b04 */
[----:B------:R-:W2:Y:S01]  /*08d0*/  @!P1 LDG.E.64 R14, desc[UR4][R10.64+0x1000] ;  /* 0x001000040a0e9981 */ /* 0x000ea2000c1e1b00 */
[----:B------:R-:W-:-:S05]  /*08e0*/  VIADD R17, R13, 0x300 ;  /* 0x000003000d117836 */ /* 0x000fca0000000000 */
[----:B------:R-:W-:Y:S01]  /*08f0*/  ISETP.GE.AND P0, PT, R17, R6, PT ;  /* 0x000000061100720c */ /* 0x000fe20003f06270 */
[----:B--2---:R-:W-:-:S12]  /*0900*/  @!P1 DMUL R18, R14, R22 ;  /* 0x000000160e129228 */ /* 0x004fd80000000000 */
[----:B------:R-:W2:Y:S01]  /*0910*/  @!P0 LDC.64 R22, c[0x0][0x398] ;  /* 0x0000e600ff168b82 */ /* 0x000ea20000000a00 */
[----:B------:R1:W-:Y:S04]  /*0920*/  @!P1 STG.E.64 desc[UR4][R8.64+0x1000], R18 ;  /* 0x0010001208009986 */ /* 0x0003e8000c101b04 */
[----:B------:R-:W2:Y:S01]  /*0930*/  @!P0 LDG.E.64 R14, desc[UR4][R10.64+0x1400] ;  /* 0x001400040a0e8981 */ /* 0x000ea2000c1e1b00 */
[----:B------:R-:W-:Y:S01]  /*0940*/  VIADD R13, R13, 0x380 ;  /* 0x000003800d0d7836 */ /* 0x000fe20000000000 */
[----:B------:R-:W-:Y:S01]  /*0950*/  IADD3 R0, PT, PT, R0, 0x8, RZ ;  /* 0x0000000800007810 */ /* 0x000fe20007ffe0ff */
[----:B------:R-:W-:Y:S03]  /*0960*/  BSSY.RECONVERGENT B0, `(.L_x_186) ;  /* 0x0000009000007945 */ /* 0x000fe60003800200 */
[----:B------:R-:W-:Y:S01]  /*0970*/  ISETP.NE.AND P1, PT, R0, R12, PT ;  /* 0x0000000c0000720c */ /* 0x000fe20003f25270 */
[----:B--2---:R-:W-:-:S07]  /*0980*/  @!P0 DMUL R14, R14, R22 ;  /* 0x000000160e0e8228 */ /* 0x004fce0000000000 */
[----:B------:R1:W-:Y:S01]  /*0990*/  @!P0 STG.E.64 desc[UR4][R8.64+0x1400], R14 ;  /* 0x0014000e08008986 */ /* 0x0003e2000c101b04 */
[----:B------:R-:W-:-:S13]  /*09a0*/  ISETP.GE.AND P0, PT, R13, R6, PT ;  /* 0x000000060d00720c */ /* 0x000fda0003f06270 */
[----:B-1----:R-:W-:Y:S05]  /*09b0*/  @P0 BRA `(.L_x_187) ;  /* 0x00000000000c0947 */ /* 0x002fea0003800000 */
[----:B------:R-:W0:Y:S02]  /*09c0*/  LDG.E.64 R10, desc[UR4][R10.64+0x1800] ;  /* 0x001800040a0a7981 */ /* 0x000e24000c1e1b00 */
[----:B0-----:R-:W-:-:S07]  /*09d0*/  DMUL R14, R10, UR6 ;  /* 0x000000060a0e7c28 */ /* 0x001fce0008000000 */
[----:B------:R1:W-:Y:S04]  /*09e0*/  STG.E.64 desc[UR4][R8.64+0x1800], R14 ;  /* 0x0018000e08007986 */ /* 0x0003e8000c101b04 */
.L_x_187:
[----:B0-----:R-:W-:Y:S05]  /*09f0*/  BSYNC.RECONVERGENT B0 ;  /* 0x0000000000007941 */ /* 0x001fea0003800200 */
.L_x_186:
[----:B------:R-:W-:Y:S05]  /*0a00*/  @P1 BRA `(.L_x_188) ;  /* 0xfffffffc001c1947 */ /* 0x000fea000383ffff */
.L_x_185:
[----:B------:R-:W-:-:S13]  /*0a10*/  ISETP.NE.AND P0, PT, R16, RZ, PT ;  /* 0x000000ff1000720c */ /* 0x000fda0003f05270 */
[----:B------:R-:W-:Y:S05]  /*0a20*/  @!P0 EXIT ;  /* 0x000000000000894d */ /* 0x000fea0003800000 */
[----:B------:R-:W1:Y:S01]  /*0a30*/  LDC R0, c[0x0][0x388] ;  /* 0x0000e200ff007b82 */ /* 0x000e620000000800 */
[----:B------:R-:W-:Y:S02]  /*0a40*/  ISETP.GE.U32.AND P1, PT, R16, 0x4, PT ;  /* 0x000000041000780c */ /* 0x000fe40003f26070 */
[----:B-1----:R-:W-:-:S04]  /*0a50*/  LOP3.LUT R8, R0, 0x3, RZ, 0xc0, !PT ;  /* 0x0000000300087812 */ /* 0x002fc800078ec0ff */
[----:B------:R-:W-:-:S07]  /*0a60*/  ISETP.NE.AND P0, PT, R8, RZ, PT ;  /* 0x000000ff0800720c */ /* 0x000fce0003f05270 */
[----:B------:R-:W-:Y:S06]  /*0a70*/  @!P1 BRA `(.L_x_189) ;  /* 0x0000000000849947 */ /* 0x000fec0003800000 */
[----:B------:R-:W-:-:S05]  /*0a80*/  IMAD R9, R12, 0x80, R7 ;  /* 0x000000800c097824 */ /* 0x000fca00078e0207 */
[----:B------:R-:W-:-:S13]  /*0a90*/  ISETP.GE.AND P2, PT, R9, R6, PT ;  /* 0x000000060900720c */ /* 0x000fda0003f46270 */
[C---:B--2---:R-:W-:Y:S01]  /*0aa0*/  @!P2 IMAD.WIDE R10, R9.reuse, 0x8, R4 ;  /* 0x00000008090aa825 */ /* 0x044fe200078e0204 */
[----:B------:R-:W0:Y:S05]  /*0ab0*/  @!P2 LDC.64 R14, c[0x0][0x398] ;  /* 0x0000e600ff0eab82 */ /* 0x000e2a0000000a00 */
[----:B------:R-:W0:Y:S01]  /*0ac0*/  @!P2 LDG.E.64 R10, desc[UR4][R10.64] ;  /* 0x000000040a0aa981 */ /* 0x000e22000c1e1b00 */
[C---:B------:R-:W-:Y:S02]  /*0ad0*/  VIADD R13, R9.reuse, 0x80 ;  /* 0x00000080090d7836 */ /* 0x040fe40000000000 */
[----:B------:R-:W-:-:S03]  /*0ae0*/  @!P2 IMAD.WIDE R16, R9, 0x8, R2 ;  /* 0x000000080910a825 */ /* 0x000fc600078e0202 */
[----:B------:R-:W-:-:S13]  /*0af0*/  ISETP.GE.AND P1, PT, R13, R6, PT ;  /* 0x000000060d00720c */ /* 0x000fda0003f26270 */
[----:B------:R-:W-:Y:S01]  /*0b00*/  @!P1 IMAD.WIDE R18, R13, 0x8, R4 ;  /* 0x000000080d129825 */ /* 0x000fe200078e0204 */
[----:B------:R-:W1:Y:S01]  /*0b10*/  @!P1 LDC.64 R20, c[0x0][0x398] ;  /* 0x0000e600ff149b82 */ /* 0x000e620000000a00 */
[----:B0-----:R-:W-:-:S07]  /*0b20*/  @!P2 DMUL R14, R10, R14 ;  /* 0x0000000e0a0ea228 */ /* 0x001fce0000000000 */
[----:B------:R0:W-:Y:S04]  /*0b30*/  @!P2 STG.E.64 desc[UR4][R16.64], R14 ;  /* 0x0000000e1000a986 */ /* 0x0001e8000c101b04 */
[----:B------:R-:W1:Y:S01]  /*0b40*/  @!P1 LDG.E.64 R18, desc[UR4][R18.64] ;  /* 0x0000000412129981 */ /* 0x000e62000c1e1b00 */
[----:B------:R-:W-:-:S05]  /*0b50*/  VIADD R27, R9, 0x100 ;  /* 0x00000100091b7836 */ /* 0x000fca0000000000 */
[----:B------:R-:W-:-:S13]  /*0b60*/  ISETP.GE.AND P2, PT, R27, R6, PT ;  /* 0x000000061b00720c */ /* 0x000fda0003f46270 */
[----:B------:R-:W-:Y:S01]  /*0b70*/  @!P2 IMAD.WIDE R22, R27, 0x8, R4 ;  /* 0x000000081b16a825 */ /* 0x000fe200078e0204 */
[----:B------:R-:W2:Y:S01]  /*0b80*/  @!P2 LDC.64 R24, c[0x0][0x398] ;  /* 0x0000e600ff18ab82 */ /* 0x000ea20000000a00 */
[----:B-1----:R-:W-:Y:S02]  /*0b90*/  @!P1 DMUL R10, R18, R20 ;  /* 0x00000014120a9228 */ /* 0x002fe40000000000 */
[----:B------:R-:W-:-:S05]  /*0ba0*/  @!P1 IMAD.WIDE R20, R13, 0x8, R2 ;  /* 0x000000080d149825 */ /* 0x000fca00078e0202 */
[----:B------:R1:W-:Y:S04]  /*0bb0*/  @!P1 STG.E.64 desc[UR4][R20.64], R10 ;  /* 0x0000000a14009986 */ /* 0x0003e8000c101b04 */
[----:B------:R-:W2:Y:S01]  /*0bc0*/  @!P2 LDG.E.64 R22, desc[UR4][R22.64] ;  /* 0x000000041616a981 */ /* 0x000ea2000c1e1b00 */
[----:B------:R-:W-:Y:S02]  /*0bd0*/  VIADD R9, R9, 0x180 ;  /* 0x0000018009097836 */ /* 0x000fe40000000000 */
[----:B0-----:R-:W-:-:S03]  /*0be0*/  @!P2 IMAD.WIDE R16, R27, 0x8, R2 ;  /* 0x000000081b10a825 */ /* 0x001fc600078e0202 */
[----:B------:R-:W-:-:S13]  /*0bf0*/  ISETP.GE.AND P1, PT, R9, R6, PT ;  /* 0x000000060900720c */ /* 0x000fda0003f26270 */
[C---:B------:R-:W-:Y:S01]  /*0c00*/  @!P1 IMAD.WIDE R18, R9.reuse, 0x8, R4 ;  /* 0x0000000809129825 */ /* 0x040fe200078e0204 */
[----:B--2---:R-:W-:Y:S01]  /*0c10*/  @!P2 DMUL R14, R22, R24 ;  /* 0x00000018160ea228 */ /* 0x004fe20000000000 */
[----:B------:R-:W0:Y:S06]  /*0c20*/  @!P1 LDC.64 R24, c[0x0][0x398] ;  /* 0x0000e600ff189b82 */ /* 0x000e2c0000000a00 */
[----:B------:R3:W-:Y:S04]  /*0c30*/  @!P2 STG.E.64 desc[UR4][R16.64], R14 ;  /* 0x0000000e1000a986 */ /* 0x0007e8000c101b04 */
[----:B------:R-:W0:Y:S01]  /*0c40*/  @!P1 LDG.E.64 R18, desc[UR4][R18.64] ;  /* 0x0000000412129981 */ /* 0x000e22000c1e1b00 */
[----:B-1----:R-:W-:-:S04]  /*0c50*/  @!P1 IMAD.WIDE R20, R9, 0x8, R2 ;  /* 0x0000000809149825 */ /* 0x002fc800078e0202 */
[----:B------:R-:W-:Y:S01]  /*0c60*/  VIADD R12, R12, 0x4 ;  /* 0x000000040c0c7836 */ /* 0x000fe20000000000 */
[----:B0-----:R-:W-:-:S07]  /*0c70*/  @!P1 DMUL R10, R18, R24 ;  /* 0x00000018120a9228 */ /* 0x001fce0000000000 */
[----:B------:R3:W-:Y:S04]  /*0c80*/  @!P1 STG.E.64 desc[UR4][R20.64], R10 ;  /* 0x0000000a14009986 */ /* 0x0007e8000c101b04 */
.L_x_189:
[----:B------:R-:W-:Y:S05]  /*0c90*/  @!P0 EXIT ;  /* 0x000000000000894d */ /* 0x000fea0003800000 */
[----:B------:R-:W-:Y:S02]  /*0ca0*/  ISETP.NE.AND P1, PT, R8, 0x1, PT ;  /* 0x000000010800780c */ /* 0x000fe40003f25270 */
[----:B------:R-:W-:-:S04]  /*0cb0*/  LOP3.LUT R0, R0, 0x1, RZ, 0xc0, !PT ;  /* 0x0000000100007812 */ /* 0x000fc800078ec0ff */
[----:B------:R-:W-:-:S07]  /*0cc0*/  ISETP.NE.U32.AND P0, PT, R0, 0x1, PT ;  /* 0x000000010000780c */ /* 0x000fce0003f05070 */
[----:B------:R-:W-:Y:S06]  /*0cd0*/  @!P1 BRA `(.L_x_190) ;  /* 0x0000000000449947 */ /* 0x000fec0003800000 */
[----:B--23--:R-:W-:-:S04]  /*0ce0*/  LEA R15, R12, R7, 0x7 ;  /* 0x000000070c0f7211 */ /* 0x00cfc800078e38ff */
[----:B------:R-:W-:-:S13]  /*0cf0*/  ISETP.GE.AND P1, PT, R15, R6, PT ;  /* 0x000000060f00720c */ /* 0x000fda0003f26270 */
[C---:B------:R-:W-:Y:S01]  /*0d00*/  @!P1 IMAD.WIDE R8, R15.reuse, 0x8, R4 ;  /* 0x000000080f089825 */ /* 0x040fe200078e0204 */
        /* <DEDUP_REMOVED lines=10> */
[----:B------:R-:W-:-:S04]  /*0db0*/  @!P2 IMAD.WIDE R8, R13, 0x8, R2 ;  /* 0x000000080d08a825 */ /* 0x000fc800078e0202 */
[----:B------:R-:W-:Y:S01]  /*0dc0*/  VIADD R12, R12, 0x2 ;  /* 0x000000020c0c7836 */ /* 0x000fe20000000000 */
[----:B-1----:R-:W-:-:S07]  /*0dd0*/  @!P2 DMUL R18, R16, R18 ;  /* 0x000000121012a228 */ /* 0x002fce0000000000 */
[----:B------:R0:W-:Y:S04]  /*0de0*/  @!P2 STG.E.64 desc[UR4][R8.64], R18 ;  /* 0x000000120800a986 */ /* 0x0001e8000c101b04 */
.L_x_190:
[----:B------:R-:W-:Y:S05]  /*0df0*/  @P0 EXIT ;  /* 0x000000000000094d */ /* 0x000fea0003800000 */
[----:B0-----:R-:W-:-:S05]  /*0e00*/  IMAD R9, R12, 0x80, R7 ;  /* 0x000000800c097824 */ /* 0x001fca00078e0207 */
[----:B------:R-:W-:-:S13]  /*0e10*/  ISETP.GE.AND P0, PT, R9, R6, PT ;  /* 0x000000060900720c */ /* 0x000fda0003f06270 */
[----:B------:R-:W-:Y:S05]  /*0e20*/  @P0 EXIT ;  /* 0x000000000000094d */ /* 0x000fea0003800000 */
[C---:B------:R-:W-:Y:S01]  /*0e30*/  IMAD.WIDE R4, R9.reuse, 0x8, R4 ;  /* 0x0000000809047825 */ /* 0x040fe200078e0204 */
[----:B------:R-:W0:Y:S05]  /*0e40*/  LDCU.64 UR6, c[0x0][0x398] ;  /* 0x00007300ff0677ac */ /* 0x000e2a0008000a00 */
[----:B------:R-:W0:Y:S01]  /*0e50*/  LDG.E.64 R4, desc[UR4][R4.64] ;  /* 0x0000000404047981 */ /* 0x000e22000c1e1b00 */
[----:B------:R-:W-:Y:S01]  /*0e60*/  IMAD.WIDE R2, R9, 0x8, R2 ;  /* 0x0000000809027825 */ /* 0x000fe200078e0202 */
[----:B0-----:R-:W-:-:S07]  /*0e70*/  DMUL R6, R4, UR6 ;  /* 0x0000000604067c28 */ /* 0x001fce0008000000 */
[----:B------:R-:W-:Y:S01]  /*0e80*/  STG.E.64 desc[UR4][R2.64], R6 ;  /* 0x0000000602007986 */ /* 0x000fe2000c101b04 */
[----:B------:R-:W-:Y:S05]  /*0e90*/  EXIT ;  /* 0x000000000000794d */ /* 0x000fea0003800000 */
.L_x_184:
[----:B------:R-:W-:-:S13]  /*0ea0*/  ISETP.GE.AND P0, PT, R0, 0x1, PT ;  /* 0x000000010000780c */ /* 0x000fda0003f06270 */
[----:B------:R-:W-:Y:S05]  /*0eb0*/  @!P0 EXIT ;  /* 0x000000000000894d */ /* 0x000fea0003800000 */
[C---:B------:R-:W-:Y:S01]  /*0ec0*/  ISETP.GE.U32.AND P1, PT, R0.reuse, 0x10, PT ;  /* 0x000000100000780c */ /* 0x040fe20003f26070 */
[----:B------:R-:W-:Y:S01]  /*0ed0*/  IMAD.MOV.U32 R6, RZ, RZ, RZ ;  /* 0x000000ffff067224 */ /* 0x000fe200078e00ff */
[----:B------:R-:W-:-:S04]  /*0ee0*/  LOP3.LUT R22, R0, 0xf, RZ, 0xc0, !PT ;  /* 0x0000000f00167812 */ /* 0x000fc800078ec0ff */
[----:B------:R-:W-:-:S07]  /*0ef0*/  ISETP.NE.AND P0, PT, R22, RZ, PT ;  /* 0x000000ff1600720c */ /* 0x000fce0003f05270 */
[----:B------:R-:W-:Y:S06]  /*0f00*/  @!P1 BRA `(.L_x_191) ;  /* 0x00000004001c9947 */ /* 0x000fec0003800000 */
[C---:B------:R-:W-:Y:S01]  /*0f10*/  IMAD.WIDE.U32 R14, R7.reuse, 0x8, RZ ;  /* 0x00000008070e7825 */ /* 0x040fe200078e00ff */
[----:B------:R-:W-:Y:S01]  /*0f20*/  LOP3.LUT R6, R0, 0x7ffffff0, RZ, 0xc0, !PT ;  /* 0x7ffffff000067812 */ /* 0x000fe200078ec0ff */
[----:B------:R-:W0:Y:S01]  /*0f30*/  LDCU.64 UR6, c[0x0][0x398] ;  /* 0x00007300ff0677ac */ /* 0x000e220008000a00 */
[----:B------:R-:W-:Y:S02]  /*0f40*/  IADD3 R12, PT, PT, R7, 0x480, RZ ;  /* 0x00000480070c7810 */ /* 0x000fe40007ffe0ff */
[----:B------:R-:W-:Y:S01]  /*0f50*/  LOP3.LUT R13, R14, 0x2000, RZ, 0xfc, !PT ;  /* 0x000020000e0d7812 */ /* 0x000fe200078efcff */
[----:B------:R-:W-:-:S07]  /*0f60*/  IMAD.MOV R14, RZ, RZ, -R6 ;  /* 0x000000ffff0e7224 */ /* 0x000fce00078e0a06 */
.L_x_192:
[----:B-1----:R-:W-:-:S05]  /*0f70*/  IADD3 R16, P1, PT, R13, R4, RZ ;  /* 0x000000040d107210 */ /* 0x002fca0007f3e0ff */
[----:B------:R-:W-:-:S05]  /*0f80*/  IMAD.X R17, R15, 0x1, R5, P1 ;  /* 0x000000010f117824 */ /* 0x000fca00008e0605 */
[----:B------:R-:W0:Y:S01]  /*0f90*/  LDG.E.64 R10, desc[UR4][R16.64+-0x2000] ;  /* 0xffe00004100a7981 */ /* 0x000e22000c1e1b00 */
[----:B------:R-:W-:-:S05]  /*0fa0*/  IADD3 R8, P1, PT, R13, R2, RZ ;  /* 0x000000020d087210 */ /* 0x000fca0007f3e0ff */
[----:B------:R-:W-:Y:S01]  /*0fb0*/  IMAD.X R9, R15, 0x1, R3, P1 ;  /* 0x000000010f097824 */ /* 0x000fe200008e0603 */
[----:B0-----:R-:W-:-:S07]  /*0fc0*/  DMUL R10, R10, UR6 ;  /* 0x000000060a0a7c28 */ /* 0x001fce0008000000 */
[----:B------:R0:W-:Y:S04]  /*0fd0*/  STG.E.64 desc[UR4][R8.64+-0x2000], R10 ;  /* 0xffe0000a08007986 */ /* 0x0001e8000c101b04 */
[----:B------:R-:W2:Y:S02]  /*0fe0*/  LDG.E.64 R18, desc[UR4][R16.64+-0x1c00] ;  /* 0xffe4000410127981 */ /* 0x000ea4000c1e1b00 */
[----:B--2---:R-:W-:-:S07]  /*0ff0*/  DMUL R18, R18, UR6 ;  /* 0x0000000612127c28 */ /* 0x004fce0008000000 */
[----:B------:R1:W-:Y:S04]  /*1000*/  STG.E.64 desc[UR4][R8.64+-0x1c00], R18 ;  /* 0xffe4001208007986 */ /* 0x0003e8000c101b04 */
[----:B------:R-:W2:Y:S02]  /*1010*/  LDG.E.64 R20, desc[UR4][R16.64+-0x1800] ;  /* 0xffe8000410147981 */ /* 0x000ea4000c1e1b00 */
[----:B--2---:R-:W-:-:S07]  /*1020*/  DMUL R20, R20, UR6 ;  /* 0x0000000614147c28 */ /* 0x004fce0008000000 */
[----:B------:R-:W-:Y:S04]  /*1030*/  STG.E.64 desc[UR4][R8.64+-0x1800], R20 ;  /* 0xffe8001408007986 */ /* 0x000fe8000c101b04 */
[----:B------:R-:W2:Y:S02]  /*1040*/  LDG.E.64 R24, desc[UR4][R16.64+-0x1400] ;  /* 0xffec000410187981 */ /* 0x000ea4000c1e1b00 */
[----:B--2---:R-:W-:-:S07]  /*1050*/  DMUL R24, R24, UR6 ;  /* 0x0000000618187c28 */ /* 0x004fce0008000000 */
[----:B------:R2:W-:Y:S04]  /*1060*/  STG.E.64 desc[UR4][R8.64+-0x1400], R24 ;  /* 0xffec001808007986 */ /* 0x0005e8000c101b04 */
[----:B------:R-:W3:Y:S02]  /*1070*/  LDG.E.64 R26, desc[UR4][R16.64+-0x1000] ;  /* 0xfff00004101a7981 */ /* 0x000ee4000c1e1b00 */
[----:B---3--:R-:W-:-:S07]  /*1080*/  DMUL R26, R26, UR6 ;  /* 0x000000061a1a7c28 */ /* 0x008fce0008000000 */
[----:B------:R-:W-:Y:S04]  /*1090*/  STG.E.64 desc[UR4][R8.64+-0x1000], R26 ;  /* 0xfff0001a08007986 */ /* 0x000fe8000c101b04 */
[----:B0-----:R-:W3:Y:S02]  /*10a0*/  LDG.E.64 R10, desc[UR4][R16.64+-0xc00] ;  /* 0xfff40004100a7981 */ /* 0x001ee4000c1e1b00 */
[----:B---3--:R-:W-:-:S07]  /*10b0*/  DMUL R28, R10, UR6 ;  /* 0x000000060a1c7c28 */ /* 0x008fce0008000000 */
[----:B------:R-:W-:Y:S04]  /*10c0*/  STG.E.64 desc[UR4][R8.64+-0xc00], R28 ;  /* 0xfff4001c08007986 */ /* 0x000fe8000c101b04 */
[----:B------:R-:W1:Y:S02]  /*10d0*/  LDG.E.64 R10, desc[UR4][R16.64+-0x800] ;  /* 0xfff80004100a7981 */ /* 0x000e64000c1e1b00 */
[----:B-1----:R-:W-:-:S07]  /*10e0*/  DMUL R18, R10, UR6 ;  /* 0x000000060a127c28 */ /* 0x002fce0008000000 */
[----:B------:R0:W-:Y:S04]  /*10f0*/  STG.E.64 desc[UR4][R8.64+-0x800], R18 ;  /* 0xfff8001208007986 */ /* 0x0001e8000c101b04 */
[----:B------:R-:W2:Y:S02]  /*1100*/  LDG.E.64 R10, desc[UR4][R16.64+-0x400] ;  /* 0xfffc0004100a7981 */ /* 0x000ea4000c1e1b00 */
[----:B--2---:R-:W-:-:S07]  /*1110*/  DMUL R24, R10, UR6 ;  /* 0x000000060a187c28 */ /* 0x004fce0008000000 */
[----:B------:R1:W-:Y:S04]  /*1120*/  STG.E.64 desc[UR4][R8.64+-0x400], R24 ;  /* 0xfffc001808007986 */ /* 0x0003e8000c101b04 */
[----:B------:R-:W2:Y:S01]  /*1130*/  LDG.E.64 R20, desc[UR4][R16.64] ;  /* 0x0000000410147981 */ /* 0x000ea2000c1e1b00 */
[----:B------:R-:W-:Y:S01]  /*1140*/  MOV R11, 0x0 ;  /* 0x00000000000b7802 */ /* 0x000fe20000000f00 */
[----:B------:R-:W-:-:S04]  /*1150*/  IMAD.MOV.U32 R10, RZ, RZ, 0xc00 ;  /* 0x00000c00ff0a7424 */ /* 0x000fc800078e00ff */
[----:B0-----:R-:W-:-:S03]  /*1160*/  IMAD.WIDE R18, R12, 0x8, R10 ;  /* 0x000000080c127825 */ /* 0x001fc600078e020a */
[----:B------:R-:W-:-:S05]  /*1170*/  IADD3 R10, P1, PT, R18, R4, RZ ;  /* 0x00000004120a7210 */ /* 0x000fca0007f3e0ff */
[----:B------:R-:W-:Y:S01]  /*1180*/  IMAD.X R11, R19, 0x1, R5, P1 ;  /* 0x00000001130b7824 */ /* 0x000fe200008e0605 */
[----:B--2---:R-:W-:-:S07]  /*1190*/  DMUL R20, R20, UR6 ;  /* 0x0000000614147c28 */ /* 0x004fce0008000000 */
[----:B------:R0:W-:Y:S04]  /*11a0*/  STG.E.64 desc[UR4][R8.64], R20 ;  /* 0x0000001408007986 */ /* 0x0001e8000c101b04 */
[----:B------:R-:W2:Y:S01]  /*11b0*/  LDG.E.64 R26, desc[UR4][R10.64+-0xc00] ;  /* 0xfff400040a1a7981 */ /* 0x000ea2000c1e1b00 */
[----:B------:R-:W-:-:S05]  /*11c0*/  IADD3 R18, P1, PT, R18, R2, RZ ;  /* 0x0000000212127210 */ /* 0x000fca0007f3e0ff */
[----:B------:R-:W-:Y:S01]  /*11d0*/  IMAD.X R19, R19, 0x1, R3, P1 ;  /* 0x0000000113137824 */ /* 0x000fe200008e0603 */
[----:B--2---:R-:W-:-:S07]  /*11e0*/  DMUL R26, R26, UR6 ;  /* 0x000000061a1a7c28 */ /* 0x004fce0008000000 */
[----:B------:R2:W-:Y:S04]  /*11f0*/  STG.E.64 desc[UR4][R18.64+-0xc00], R26 ;  /* 0xfff4001a12007986 */ /* 0x0005e8000c101b04 */
[----:B------:R-:W3:Y:S02]  /*1200*/  LDG.E.64 R16, desc[UR4][R10.64+-0x800] ;  /* 0xfff800040a107981 */ /* 0x000ee4000c1e1b00 */
[----:B---3--:R-:W-:-:S07]  /*1210*/  DMUL R16, R16, UR6 ;  /* 0x0000000610107c28 */ /* 0x008fce0008000000 */
[----:B------:R3:W-:Y:S04]  /*1220*/  STG.E.64 desc[UR4][R18.64+-0x800], R16 ;  /* 0xfff8001012007986 */ /* 0x0007e8000c101b04 */
[----:B-1----:R-:W4:Y:S02]  /*1230*/  LDG.E.64 R24, desc[UR4][R10.64+-0x400] ;  /* 0xfffc00040a187981 */ /* 0x002f24000c1e1b00 */
[----:B----4-:R-:W-:-:S07]  /*1240*/  DMUL R24, R24, UR6 ;  /* 0x0000000618187c28 */ /* 0x010fce0008000000 */
[----:B------:R1:W-:Y:S04]  /*1250*/  STG.E.64 desc[UR4][R18.64+-0x400], R24 ;  /* 0xfffc001812007986 */ /* 0x0003e8000c101b04 */
[----:B0-----:R-:W4:Y:S02]  /*1260*/  LDG.E.64 R8, desc[UR4][R10.64] ;  /* 0x000000040a087981 */ /* 0x001f24000c1e1b00 */
[----:B----4-:R-:W-:-:S07]  /*1270*/  DMUL R8, R8, UR6 ;  /* 0x0000000608087c28 */ /* 0x010fce0008000000 */
[----:B------:R1:W-:Y:S04]  /*1280*/  STG.E.64 desc[UR4][R18.64], R8 ;  /* 0x0000000812007986 */ /* 0x0003e8000c101b04 */
[----:B------:R-:W4:Y:S02]  /*1290*/  LDG.E.64 R20, desc[UR4][R10.64+0x400] ;  /* 0x000400040a147981 */ /* 0x000f24000c1e1b00 */
[----:B----4-:R-:W-:-:S07]  /*12a0*/  DMUL R20, R20, UR6 ;  /* 0x0000000614147c28 */ /* 0x010fce0008000000 */
[----:B------:R1:W-:Y:S04]  /*12b0*/  STG.E.64 desc[UR4][R18.64+0x400], R20 ;  /* 0x0004001412007986 */ /* 0x0003e8000c101b04 */
[----:B--2---:R-:W2:Y:S02]  /*12c0*/  LDG.E.64 R26, desc[UR4][R10.64+0x800] ;  /* 0x000800040a1a7981 */ /* 0x004ea4000c1e1b00 */
[----:B--2---:R-:W-:-:S07]  /*12d0*/  DMUL R26, R26, UR6 ;  /* 0x000000061a1a7c28 */ /* 0x004fce0008000000 */
[----:B------:R1:W-:Y:S04]  /*12e0*/  STG.E.64 desc[UR4][R18.64+0x800], R26 ;  /* 0x0008001a12007986 */ /* 0x0003e8000c101b04 */
[----:B---3--:R-:W2:Y:S01]  /*12f0*/  LDG.E.64 R16, desc[UR4][R10.64+0xc00] ;  /* 0x000c00040a107981 */ /* 0x008ea2000c1e1b00 */
[----:B------:R-:W-:Y:S01]  /*1300*/  VIADD R14, R14, 0x10 ;  /* 0x000000100e0e7836 */ /* 0x000fe20000000000 */
[----:B------:R-:W-:Y:S02]  /*1310*/  IADD3 R13, P2, PT, R13, 0x4000, RZ ;  /* 0x000040000d0d7810 */ /* 0x000fe40007f5e0ff */
[----:B------:R-:W-:Y:S02]  /*1320*/  IADD3 R12, PT, PT, R12, 0x800, RZ ;  /* 0x000008000c0c7810 */ /* 0x000fe40007ffe0ff */
[----:B------:R-:W-:Y:S01]  /*1330*/  ISETP.NE.AND P1, PT, R14, RZ, PT ;  /* 0x000000ff0e00720c */ /* 0x000fe20003f25270 */
[----:B------:R-:W-:Y:S01]  /*1340*/  IMAD.X R15, RZ, RZ, R15, P2 ;  /* 0x000000ffff0f7224 */ /* 0x000fe200010e060f */
[----:B--2---:R-:W-:-:S07]  /*1350*/  DMUL R16, R16, UR6 ;  /* 0x0000000610107c28 */ /* 0x004fce0008000000 */
[----:B------:R1:W-:Y:S04]  /*1360*/  STG.E.64 desc[UR4][R18.64+0xc00], R16 ;  /* 0x000c001012007986 */ /* 0x0003e8000c101b04 */
[----:B------:R-:W-:Y:S05]  /*1370*/  @P1 BRA `(.L_x_192) ;  /* 0xfffffff800fc1947 */ /* 0x000fea000383ffff */
.L_x_191:
[----:B------:R-:W-:Y:S05]  /*1380*/  @!P0 EXIT ;  /* 0x000000000000894d */ /* 0x000fea0003800000 */
[----:B------:R-:W-:Y:S02]  /*1390*/  ISETP.GE.U32.AND P0, PT, R22, 0x8, PT ;  /* 0x000000081600780c */ /* 0x000fe40003f06070 */
[----:B-1----:R-:W-:-:S04]  /*13a0*/  LOP3.LUT R20, R0, 0x7, RZ, 0xc0, !PT ;  /* 0x0000000700147812 */ /* 0x002fc800078ec0ff */
[----:B------:R-:W-:-:S07]  /*13b0*/  ISETP.NE.AND P1, PT, R20, RZ, PT ;  /* 0x000000ff1400720c */ /* 0x000fce0003f25270 */
[----:B------:R-:W-:Y:S06]  /*13c0*/  @!P0 BRA `(.L_x_193) ;  /* 0x0000000000748947 */ /* 0x000fec0003800000 */
[----:B------:R-:W-:Y:S01]  /*13d0*/  IMAD R15, R6, 0x80, R7 ;  /* 0x00000080060f7824 */ /* 0x000fe200078e0207 */
[----:B------:R-:W0:Y:S03]  /*13e0*/  LDCU.64 UR6, c[0x0][0x398] ;  /* 0x00007300ff0677ac */ /* 0x000e260008000a00 */
[----:B------:R-:W-:-:S05]  /*13f0*/  IMAD.WIDE R8, R15, 0x8, R4 ;  /* 0x000000080f087825 */ /* 0x000fca00078e0204 */
[----:B------:R-:W0:Y:S02]  /*1400*/  LDG.E.64 R10, desc[UR4][R8.64] ;  /* 0x00000004080a7981 */ /* 0x000e24000c1e1b00 */
[----:B0-----:R-:W-:Y:S01]  /*1410*/  DMUL R12, R10, UR6 ;  /* 0x000000060a0c7c28 */ /* 0x001fe20008000000 */
[----:B------:R-:W-:-:S06]  /*1420*/  IMAD.WIDE R10, R15, 0x8, R2 ;  /* 0x000000080f0a7825 */ /* 0x000fcc00078e0202 */
[----:B------:R0:W-:Y:S04]  /*1430*/  STG.E.64 desc[UR4][R10.64], R12 ;  /* 0x0000000c0a007986 */ /* 0x0001e8000c101b04 */
[----:B------:R-:W2:Y:S02]  /*1440*/  LDG.E.64 R14, desc[UR4][R8.64+0x400] ;  /* 0x00040004080e7981 */ /* 0x000ea4000c1e1b00 */
[----:B--2---:R-:W-:-:S07]  /*1450*/  DMUL R14, R14, UR6 ;  /* 0x000000060e0e7c28 */ /* 0x004fce0008000000 */
[----:B------:R1:W-:Y:S04]  /*1460*/  STG.E.64 desc[UR4][R10.64+0x400], R14 ;  /* 0x0004000e0a007986 */ /* 0x0003e8000c101b04 */
[----:B------:R-:W2:Y:S02]  /*1470*/  LDG.E.64 R16, desc[UR4][R8.64+0x800] ;  /* 0x0008000408107981 */ /* 0x000ea4000c1e1b00 */
[----:B--2---:R-:W-:-:S07]  /*1480*/  DMUL R16, R16, UR6 ;  /* 0x0000000610107c28 */ /* 0x004fce0008000000 */
[----:B------:R2:W-:Y:S04]  /*1490*/  STG.E.64 desc[UR4][R10.64+0x800], R16 ;  /* 0x000800100a007986 */ /* 0x0005e8000c101b04 */
[----:B------:R-:W3:Y:S02]  /*14a0*/  LDG.E.64 R18, desc[UR4][R8.64+0xc00] ;  /* 0x000c000408127981 */ /* 0x000ee4000c1e1b00 */
[----:B---3--:R-:W-:-:S07]  /*14b0*/  DMUL R18, R18, UR6 ;  /* 0x0000000612127c28 */ /* 0x008fce0008000000 */
[----:B------:R3:W-:Y:S04]  /*14c0*/  STG.E.64 desc[UR4][R10.64+0xc00], R18 ;  /* 0x000c00120a007986 */ /* 0x0007e8000c101b04 */
[----:B------:R-:W4:Y:S02]  /*14d0*/  LDG.E.64 R22, desc[UR4][R8.64+0x1000] ;  /* 0x0010000408167981 */ /* 0x000f24000c1e1b00 */
[----:B----4-:R-:W-:-:S07]  /*14e0*/  DMUL R22, R22, UR6 ;  /* 0x0000000616167c28 */ /* 0x010fce0008000000 */
[----:B------:R3:W-:Y:S04]  /*14f0*/  STG.E.64 desc[UR4][R10.64+0x1000], R22 ;  /* 0x001000160a007986 */ /* 0x0007e8000c101b04 */
[----:B0-----:R-:W4:Y:S02]  /*1500*/  LDG.E.64 R12, desc[UR4][R8.64+0x1400] ;  /* 0x00140004080c7981 */ /* 0x001f24000c1e1b00 */
[----:B----4-:R-:W-:-:S07]  /*1510*/  DMUL R12, R12, UR6 ;  /* 0x000000060c0c7c28 */ /* 0x010fce0008000000 */
[----:B------:R3:W-:Y:S04]  /*1520*/  STG.E.64 desc[UR4][R10.64+0x1400], R12 ;  /* 0x0014000c0a007986 */ /* 0x0007e8000c101b04 */
[----:B-1----:R-:W4:Y:S02]  /*1530*/  LDG.E.64 R14, desc[UR4][R8.64+0x1800] ;  /* 0x00180004080e7981 */ /* 0x002f24000c1e1b00 */
[----:B----4-:R-:W-:-:S07]  /*1540*/  DMUL R14, R14, UR6 ;  /* 0x000000060e0e7c28 */ /* 0x010fce0008000000 */
[----:B------:R3:W-:Y:S04]  /*1550*/  STG.E.64 desc[UR4][R10.64+0x1800], R14 ;  /* 0x0018000e0a007986 */ /* 0x0007e8000c101b04 */
[----:B--2---:R-:W2:Y:S01]  /*1560*/  LDG.E.64 R16, desc[UR4][R8.64+0x1c00] ;  /* 0x001c000408107981 */ /* 0x004ea2000c1e1b00 */
[----:B------:R-:W-:Y:S01]  /*1570*/  VIADD R6, R6, 0x8 ;  /* 0x0000000806067836 */ /* 0x000fe20000000000 */
[----:B--2---:R-:W-:-:S07]  /*1580*/  DMUL R16, R16, UR6 ;  /* 0x0000000610107c28 */ /* 0x004fce0008000000 */
[----:B------:R3:W-:Y:S04]  /*1590*/  STG.E.64 desc[UR4][R10.64+0x1c00], R16 ;  /* 0x001c00100a007986 */ /* 0x0007e8000c101b04 */
.L_x_193:
[----:B------:R-:W-:Y:S05]  /*15a0*/  @!P1 EXIT ;  /* 0x000000000000994d */ /* 0x000fea0003800000 */
[----:B------:R-:W-:Y:S02]  /*15b0*/  ISETP.GE.U32.AND P0, PT, R20, 0x4, PT ;  /* 0x000000041400780c */ /* 0x000fe40003f06070 */
[----:B------:R-:W-:-:S04]  /*15c0*/  LOP3.LUT R0, R0, 0x3, RZ, 0xc0, !PT ;  /* 0x0000000300007812 */ /* 0x000fc800078ec0ff */
[----:B------:R-:W-:-:S07]  /*15d0*/  ISETP.NE.AND P1, PT, R0, RZ, PT ;  /* 0x000000ff0000720c */ /* 0x000fce0003f25270 */
[----:B------:R-:W-:Y:S06]  /*15e0*/  @!P0 BRA `(.L_x_194) ;  /* 0x0000000000448947 */ /* 0x000fec0003800000 */
[----:B---3--:R-:W-:Y:S01]  /*15f0*/  IMAD R19, R6, 0x80, R7 ;  /* 0x0000008006137824 */ /* 0x008fe200078e0207 */
[----:B------:R-:W0:Y:S03]  /*1600*/  LDCU.64 UR6, c[0x0][0x398] ;  /* 0x00007300ff0677ac */ /* 0x000e260008000a00 */
[----:B------:R-:W-:-:S05]  /*1610*/  IMAD.WIDE R16, R19, 0x8, R4 ;  /* 0x0000000813107825 */ /* 0x000fca00078e0204 */
[----:B------:R-:W0:Y:S01]  /*1620*/  LDG.E.64 R8, desc[UR4][R16.64] ;  /* 0x0000000410087981 */ /* 0x000e22000c1e1b00 */
[----:B------:R-:W-:Y:S01]  /*1630*/  IMAD.WIDE R18, R19, 0x8, R2 ;  /* 0x0000000813127825 */ /* 0x000fe200078e0202 */
[----:B0-----:R-:W-:-:S07]  /*1640*/  DMUL R8, R8, UR6 ;  /* 0x0000000608087c28 */ /* 0x001fce0008000000 */
[----:B------:R0:W-:Y:S04]  /*1650*/  STG.E.64 desc[UR4][R18.64], R8 ;  /* 0x0000000812007986 */ /* 0x0001e8000c101b04 */
[----:B------:R-:W2:Y:S02]  /*1660*/  LDG.E.64 R10, desc[UR4][R16.64+0x400] ;  /* 0x00040004100a7981 */ /* 0x000ea4000c1e1b00 */
[----:B--2---:R-:W-:-:S07]  /*1670*/  DMUL R10, R10, UR6 ;  /* 0x000000060a0a7c28 */ /* 0x004fce0008000000 */
[----:B------:R0:W-:Y:S04]  /*1680*/  STG.E.64 desc[UR4][R18.64+0x400], R10 ;  /* 0x0004000a12007986 */ /* 0x0001e8000c101b04 */
[----:B------:R-:W2:Y:S02]  /*1690*/  LDG.E.64 R12, desc[UR4][R16.64+0x800] ;  /* 0x00080004100c7981 */ /* 0x000ea4000c1e1b00 */
[----:B--2---:R-:W-:-:S07]  /*16a0*/  DMUL R12, R12, UR6 ;  /* 0x000000060c0c7c28 */ /* 0x004fce0008000000 */
[----:B------:R0:W-:Y:S04]  /*16b0*/  STG.E.64 desc[UR4][R18.64+0x800], R12 ;  /* 0x0008000c12007986 */ /* 0x0001e8000c101b04 */
[----:B------:R-:W2:Y:S01]  /*16c0*/  LDG.E.64 R14, desc[UR4][R16.64+0xc00] ;  /* 0x000c0004100e7981 */ /* 0x000ea2000c1e1b00 */
[----:B------:R-:W-:Y:S01]  /*16d0*/  VIADD R6, R6, 0x4 ;  /* 0x0000000406067836 */ /* 0x000fe20000000000 */
[----:B--2---:R-:W-:-:S07]  /*16e0*/  DMUL R14, R14, UR6 ;  /* 0x000000060e0e7c28 */ /* 0x004fce0008000000 */
[----:B------:R0:W-:Y:S04]  /*16f0*/  STG.E.64 desc[UR4][R18.64+0xc00], R14 ;  /* 0x000c000e12007986 */ /* 0x0001e8000c101b04 */
.L_x_194:
[----:B------:R-:W-:Y:S05]  /*1700*/  @!P1 EXIT ;  /* 0x000000000000994d */ /* 0x000fea0003800000 */
[----:B0--3--:R-:W-:Y:S01]  /*1710*/  LEA R13, R6, R7, 0x7 ;  /* 0x00000007060d7211 */ /* 0x009fe200078e38ff */
[----:B------:R-:W-:Y:S01]  /*1720*/  IMAD.MOV R0, RZ, RZ, -R0 ;  /* 0x000000ffff007224 */ /* 0x000fe200078e0a00 */
[----:B------:R-:W0:Y:S06]  /*1730*/  LDCU.64 UR6, c[0x0][0x398] ;  /* 0x00007300ff0677ac */ /* 0x000e2c0008000a00 */
.L_x_195:
[----:B------:R-:W-:-:S06]  /*1740*/  IMAD.WIDE R8, R13, 0x8, R4 ;  /* 0x000000080d087825 */ /* 0x000fcc00078e0204 */
[----:B0-----:R-:W0:Y:S01]  /*1750*/  LDG.E.64 R8, desc[UR4][R8.64] ;  /* 0x0000000408087981 */ /* 0x001e22000c1e1b00 */
[----:B------:R-:W-:Y:S02]  /*1760*/  VIADD R0, R0, 0x1 ;  /* 0x0000000100007836 */ /* 0x000fe40000000000 */
[----:B------:R-:W-:-:S03]  /*1770*/  IMAD.WIDE R6, R13, 0x8, R2 ;  /* 0x000000080d067825 */ /* 0x000fc600078e0202 */
[----:B------:R-:W-:Y:S01]  /*1780*/  ISETP.NE.AND P0, PT, R0, RZ, PT ;  /* 0x000000ff0000720c */ /* 0x000fe20003f05270 */
[----:B0-----:R-:W-:-:S07]  /*1790*/  DMUL R10, R8, UR6 ;  /* 0x00000006080a7c28 */ /* 0x001fce0008000000 */
[----:B------:R0:W-:Y:S05]  /*17a0*/  STG.E.64 desc[UR4][R6.64], R10 ;  /* 0x0000000a06007986 */ /* 0x0001ea000c101b04 */
[----:B------:R-:W-:Y:S05]  /*17b0*/  @!P0 EXIT ;  /* 0x000000000000894d */ /* 0x000fea0003800000 */
[----:B------:R-:W-:Y:S01]  /*17c0*/  VIADD R13, R13, 0x80 ;  /* 0x000000800d0d7836 */ /* 0x000fe20000000000 */
[----:B------:R-:W-:Y:S06]  /*17d0*/  BRA `(.L_x_195) ;  /* 0xfffffffc00d87947 */ /* 0x000fec000383ffff */
.L_x_196:
        /* <DEDUP_REMOVED lines=10> */
.L_x_442:


//--------------------- .text._ZN3cub18CUB_300001_SM_10006detail9transform16transform_kernelINS2_10policy_hubILb1EN4cuda3std3__45tupleIJN6thrust24THRUST_300001_SM_1000_NS6detail15normal_iteratorINSA_10device_ptrIdEEEEEEEE10policy1000EiNSB_10functional5actorINSJ_9compositeIJNSJ_16operator_adaptorINS7_10multipliesIvEEEENSK_INSJ_5valueIdEEEENSK_INSJ_8argumentILj0EEEEEEEEEESF_JPdEEEvT0_iT1_T2_DpNS2_10kernel_argIT3_EE --------------------------
	.section	.text._ZN3cub18CUB_300001_SM_10006detail9transform16transform_kernelINS2_10policy_hubILb1EN4cuda3std3__45tupleIJN6thrust24THRUST_300001_SM_1000_NS6detail15normal_iteratorINSA_10device_ptrIdEEEEEEEE10policy1000EiNSB_10functional5actorINSJ_9compositeIJNSJ_16operator_adaptorINS7_10multipliesIvEEEENSK_INSJ_5valueIdEEEENSK_INSJ_8argumentILj0EEEEEEEEEESF_JPdEEEvT0_iT1_T2_DpNS2_10kernel_argIT3_EE,"ax",@progbits
	.align	128
        .global         _ZN3cub18CUB_300001_SM_10006detail9transform16transform_kernelINS2_10policy_hubILb1EN4cuda3std3__45tupleIJN6thrust24THRUST_300001_SM_1000_NS6detail15normal_iteratorINSA_10device_ptrIdEEEEEEEE10policy1000EiNSB_10functional5actorINSJ_9compositeIJNSJ_16operator_adaptorINS7_10multipliesIvEEEENSK_INSJ_5valueIdEEEENSK_INSJ_8argumentILj0EEEEEEEEEESF_JPdEEEvT0_iT1_T2_DpNS2_10kernel_argIT3_EE
        .type           _ZN3cub18CUB_300001_SM_10006detail9transform16transform_kernelINS2_10policy_hubILb1EN4cuda3std3__45tupleIJN6thrust24THRUST_300001_SM_1000_NS6detail15normal_iteratorINSA_10device_ptrIdEEEEEEEE10policy1000EiNSB_10functional5actorINSJ_9compositeIJNSJ_16operator_adaptorINS7_10multipliesIvEEEENSK_INSJ_5valueIdEEEENSK_INSJ_8argumentILj0EEEEEEEEEESF_JPdEEEvT0_iT1_T2_DpNS2_10kernel_argIT3_EE,@function
        .size           _ZN3cub18CUB_300001_SM_10006detail9transform16transform_kernelINS2_10policy_hubILb1EN4cuda3std3__45tupleIJN6thrust24THRUST_300001_SM_1000_NS6detail15normal_iteratorINSA_10device_ptrIdEEEEEEEE10policy1000EiNSB_10functional5actorINSJ_9compositeIJNSJ_16operator_adaptorINS7_10multipliesIvEEEENSK_INSJ_5valueIdEEEENSK_INSJ_8argumentILj0EEEEEEEEEESF_JPdEEEvT0_iT1_T2_DpNS2_10kernel_argIT3_EE,(.L_x_443 - _ZN3cub18CUB_300001_SM_10006detail9transform16transform_kernelINS2_10policy_hubILb1EN4cuda3std3__45tupleIJN6thrust24THRUST_300001_SM_1000_NS6detail15normal_iteratorINSA_10device_ptrIdEEEEEEEE10policy1000EiNSB_10functional5actorINSJ_9compositeIJNSJ_16operator_adaptorINS7_10multipliesIvEEEENSK_INSJ_5valueIdEEEENSK_INSJ_8argumentILj0EEEEEEEEEESF_JPdEEEvT0_iT1_T2_DpNS2_10kernel_argIT3_EE)
        .other          _ZN3cub18CUB_300001_SM_10006detail9transform16transform_kernelINS2_10policy_hubILb1EN4cuda3std3__45tupleIJN6thrust24THRUST_300001_SM_1000_NS6detail15normal_iteratorINSA_10device_ptrIdEEEEEEEE10policy1000EiNSB_10functional5actorINSJ_9compositeIJNSJ_16operator_adaptorINS7_10multipliesIvEEEENSK_INSJ_5valueIdEEEENSK_INSJ_8argumentILj0EEEEEEEEEESF_JPdEEEvT0_iT1_T2_DpNS2_10kernel_argIT3_EE,@"STO_CUDA_ENTRY STV_DEFAULT"
_ZN3cub18CUB_300001_SM_10006detail9transform16transform_kernelINS2_10policy_hubILb1EN4cuda3std3__45tupleIJN6thrust24THRUST_300001_SM_1000_NS6detail15normal_iteratorINSA_10device_ptrIdEEEEEEEE10policy1000EiNSB_10functional5actorINSJ_9compositeIJNSJ_16operator_adaptorINS7_10multipliesIvEEEENSK_INSJ_5valueIdEEEENSK_INSJ_8argumentILj0EEEEEEEEEESF_JPdEEEvT0_iT1_T2_DpNS2_10kernel_argIT3_EE:
.text._ZN3cub18CUB_300001_SM_10006detail9transform16transform_kernelINS2_10policy_hubILb1EN4cuda3std3__45tupleIJN6thrust24THRUST_300001_SM_1000_NS6detail15normal_iteratorINSA_10device_ptrIdEEEEEEEE10policy1000EiNSB_10functional5actorINSJ_9compositeIJNSJ_16operator_adaptorINS7_10multipliesIvEEEENSK_INSJ_5valueIdEEEENSK_INSJ_8argumentILj0EEEEEEEEEESF_JPdEEEvT0_iT1_T2_DpNS2_10kernel_argIT3_EE:
[----:B------:R-:W-:Y:S08]  /*0000*/  LDC R1, c[0x0][0x37c] ;  /* 0x0000df00ff017b82 */ /* 0x000ff00000000800 */
[----:B------:R-:W0:Y:S01]  /*0010*/  LDC.64 R8, c[0x0][0x380] ;  /* 0x0000e000ff087b82 */ /* 0x000e220000000a00 */
[----:B------:R-:W1:Y:S01]  /*0020*/  S2R R0, SR_TID.X ;  /* 0x0000000000007919 */ /* 0x000e620000002100 */
[----:B------:R-:W2:Y:S01]  /*0030*/  LDCU.64 UR6, c[0x0][0x358] ;  /* 0x00006b00ff0677ac */ /* 0x000ea20008000a00 */
[----:B------:R-:W-:Y:S05]  /*0040*/  BSSY.RECONVERGENT B0, `(.L_x_197) ;  /* 0x0000016000007945 */ /* 0x000fea0003800200 */
[----:B------:R-:W3:Y:S08]  /*0050*/  S2UR UR4, SR_CTAID.X ;  /* 0x00000000000479c3 */ /* 0x000ef00000002500 */
[----:B------:R-:W4:Y:S01]  /*0060*/  LDC.64 R2, c[0x0][0x3a8] ;  /* 0x0000ea00ff027b82 */ /* 0x000f220000000a00 */
[----:B0-----:R-:W-:-:S07]  /*0070*/  IMAD.SHL.U32 R7, R9, 0x80, RZ ;  /* 0x0000008009077824 */ /* 0x001fce00078e00ff */
[----:B------:R-:W0:Y:S01]  /*0080*/  LDC.64 R4, c[0x0][0x3a0] ;  /* 0x0000e800ff047b82 */ /* 0x000e220000000a00 */
[----:B---3--:R-:W-:Y:S01]  /*0090*/  IMAD R13, R7, UR4, RZ ;  /* 0x00000004070d7c24 */ /* 0x008fe2000f8e02ff */
[----:B-1----:R-:W-:-:S03]  /*00a0*/  SHF.L.U32 R15, R0, 0x7, RZ ;  /* 0x00000007000f7819 */ /* 0x002fc600000006ff */
[----:B------:R-:W-:-:S05]  /*00b0*/  IMAD.IADD R8, R8, 0x1, -R13 ;  /* 0x0000000108087824 */ /* 0x000fca00078e0a0d */
[CC--:B------:R-:W-:Y:S02]  /*00c0*/  VIMNMX R6, PT, PT, R7.reuse, R8.reuse, PT ;  /* 0x0000000807067248 */ /* 0x0c0fe40003fe0100 */
[----:B------:R-:W-:-:S03]  /*00d0*/  ISETP.GT.AND P0, PT, R7, R8, PT ;  /* 0x000000080700720c */ /* 0x000fc60003f04270 */
[----:B------:R-:W-:-:S05]  /*00e0*/  IMAD.SHL.U32 R12, R6, 0x8, RZ ;  /* 0x00000008060c7824 */ /* 0x000fca00078e00ff */
[----:B------:R-:W-:-:S13]  /*00f0*/  ISETP.GE.AND P1, PT, R15, R12, PT ;  /* 0x0000000c0f00720c */ /* 0x000fda0003f26270 */
[----:B--2-4-:R-:W-:Y:S05]  /*0100*/  @P1 BRA `(.L_x_198) ;  /* 0x0000000000241947 */ /* 0x014fea0003800000 */
[----:B------:R-:W1:Y:S02]  /*0110*/  LDC.64 R10, c[0x0][0x3a8] ;  /* 0x0000ea00ff0a7b82 */ /* 0x000e640000000a00 */
[----:B-1----:R-:W-:-:S04]  /*0120*/  IMAD.WIDE.U32 R10, R0, 0x80, R10 ;  /* 0x00000080000a7825 */ /* 0x002fc800078e000a */
[----:B------:R-:W-:-:S07]  /*0130*/  IMAD.WIDE R10, R13, 0x8, R10 ;  /* 0x000000080d0a7825 */ /* 0x000fce00078e020a */
.L_x_199:
[----:B------:R-:W-:Y:S01]  /*0140*/  VIADD R15, R15, 0x4000 ;  /* 0x000040000f0f7836 */ /* 0x000fe20000000000 */
[----:B------:R1:W-:Y:S04]  /*0150*/  CCTL.E.PF2 [R10] ;  /* 0x000000000a00798f */ /* 0x0003e80000800100 */
[----:B------:R-:W-:Y:S02]  /*0160*/  ISETP.GE.AND P1, PT, R15, R12, PT ;  /* 0x0000000c0f00720c */ /* 0x000fe40003f26270 */
[----:B-1----:R-:W-:-:S04]  /*0170*/  IADD3 R10, P2, PT, R10, 0x4000, RZ ;  /* 0x000040000a0a7810 */ /* 0x002fc80007f5e0ff */
[----:B------:R-:W-:-:S07]  /*0180*/  IADD3.X R11, PT, PT, RZ, R11, RZ, P2, !PT ;  /* 0x0000000bff0b7210 */ /* 0x000fce00017fe4ff */
[----:B------:R-:W-:Y:S05]  /*0190*/  @!P1 BRA `(.L_x_199) ;  /* 0xfffffffc00e89947 */ /* 0x000fea000383ffff */
.L_x_198:
[----:B------:R-:W-:Y:S05]  /*01a0*/  BSYNC.RECONVERGENT B0 ;  /* 0x0000000000007941 */ /* 0x000fea0003800200 */
.L_x_197:
[----:B------:R-:W-:-:S04]  /*01b0*/  IMAD.WIDE R2, R13, 0x8, R2 ;  /* 0x000000080d027825 */ /* 0x000fc800078e0202 */
[----:B0-----:R-:W-:Y:S01]  /*01c0*/  IMAD.WIDE R4, R13, 0x8, R4 ;  /* 0x000000080d047825 */ /* 0x001fe200078e0204 */
[----:B------:R-:W-:Y:S06]  /*01d0*/  @P0 BRA `(.L_x_200) ;  /* 0x0000000800540947 */ /* 0x000fec0003800000 */
        /* <DEDUP_REMOVED lines=9> */
[----:B------:R-:W0:Y:S02]  /*0270*/  LDCU.64 UR4, c[0x0][0x390] ;  /* 0x00007200ff0477ac */ /* 0x000e240008000a00 */
[----:B------:R-:W-:Y:S01]  /*0280*/  VIADD R6, R0, 0x480 ;  /* 0x0000048000067836 */ /* 0x000fe20000000000 */
[----:B------:R-:W-:Y:S02]  /*0290*/  LOP3.LUT R11, R14, 0x2000, RZ, 0xfc, !PT ;  /* 0x000020000e0b7812 */ /* 0x000fe400078efcff */
[----:B------:R-:W-:-:S07]  /*02a0*/  IADD3 R10, PT, PT, -R7, RZ, RZ ;  /* 0x000000ff070a7210 */ /* 0x000fce0007ffe1ff */
.L_x_202:
        /* <DEDUP_REMOVED lines=9> */
[----:B------:R-:W-:Y:S04]  /*0340*/  STG.E.64 desc[UR6][R8.64+-0x1c00], R18 ;  /* 0xffe4001208007986 */ /* 0x000fe8000c101b06 */
        /* <DEDUP_REMOVED lines=15> */
[----:B------:R-:W2:Y:S01]  /*0440*/  LDG.E.64 R16, desc[UR6][R12.64+-0x400] ;  /* 0xfffc00060c107981 */ /* 0x000ea2000c1e1b00 */
[----:B------:R-:W-:Y:S01]  /*0450*/  MOV R18, 0xc00 ;  /* 0x00000c0000127802 */ /* 0x000fe20000000f00 */
[----:B------:R-:W-:Y:S01]  /*0460*/  IMAD.MOV.U32 R19, RZ, RZ, 0x0 ;  /* 0x00000000ff137424 */ /* 0x000fe200078e00ff */
[----:B--2---:R-:W-:-:S07]  /*0470*/  DMUL R24, R16, UR4 ;  /* 0x0000000410187c28 */ /* 0x004fce0008000000 */
[----:B------:R1:W-:Y:S04]  /*0480*/  STG.E.64 desc[UR6][R8.64+-0x400], R24 ;  /* 0xfffc001808007986 */ /* 0x0003e8000c101b06 */
[----:B0-----:R-:W2:Y:S01]  /*0490*/  LDG.E.64 R22, desc[UR6][R12.64] ;  /* 0x000000060c167981 */ /* 0x001ea2000c1e1b00 */
[----:B------:R-:W-:-:S03]  /*04a0*/  IMAD.WIDE R18, R6, 0x8, R18 ;  /* 0x0000000806127825 */ /* 0x000fc600078e0212 */
[----:B------:R-:W-:-:S05]  /*04b0*/  IADD3 R16, P1, PT, R2, R18, RZ ;  /* 0x0000001202107210 */ /* 0x000fca0007f3e0ff */
[----:B------:R-:W-:Y:S01]  /*04c0*/  IMAD.X R17, R3, 0x1, R19, P1 ;  /* 0x0000000103117824 */ /* 0x000fe200008e0613 */
[----:B--2---:R-:W-:-:S07]  /*04d0*/  DMUL R26, R22, UR4 ;  /* 0x00000004161a7c28 */ /* 0x004fce0008000000 */
[----:B------:R0:W-:Y:S04]  /*04e0*/  STG.E.64 desc[UR6][R8.64], R26 ;  /* 0x0000001a08007986 */ /* 0x0001e8000c101b06 */
[----:B------:R-:W2:Y:S01]  /*04f0*/  LDG.E.64 R22, desc[UR6][R16.64+-0xc00] ;  /* 0xfff4000610167981 */ /* 0x000ea2000c1e1b00 */
[----:B------:R-:W-:-:S04]  /*0500*/  IADD3 R18, P1, PT, R4, R18, RZ ;  /* 0x0000001204127210 */ /* 0x000fc80007f3e0ff */
[----:B------:R-:W-:Y:S01]  /*0510*/  IADD3.X R19, PT, PT, R5, R19, RZ, P1, !PT ;  /* 0x0000001305137210 */ /* 0x000fe20000ffe4ff */
        /* <DEDUP_REMOVED lines=26> */
.L_x_201:
[----:B------:R-:W-:Y:S05]  /*06c0*/  @!P0 EXIT ;  /* 0x000000000000894d */ /* 0x000fea0003800000 */
[----:B------:R-:W0:Y:S01]  /*06d0*/  LDCU UR4, c[0x0][0x384] ;  /* 0x00007080ff0477ac */ /* 0x000e220008000800 */
[----:B------:R-:W-:Y:S01]  /*06e0*/  ISETP.GE.U32.AND P0, PT, R20, 0x8, PT ;  /* 0x000000081400780c */ /* 0x000fe20003f06070 */
[----:B0-----:R-:W-:-:S06]  /*06f0*/  ULOP3.LUT UR5, UR4, 0x7, URZ, 0xc0, !UPT ;  /* 0x0000000704057892 */ /* 0x001fcc000f8ec0ff */
[----:B------:R-:W-:-:S06]  /*0700*/  ISETP.NE.AND P1, PT, RZ, UR5, PT ;  /* 0x00000005ff007c0c */ /* 0x000fcc000bf25270 */
[----:B------:R-:W-:Y:S07]  /*0710*/  @!P0 BRA `(.L_x_203) ;  /* 0x0000000000748947 */ /* 0x000fee0003800000 */
[----:B------:R-:W-:Y:S01]  /*0720*/  IMAD R15, R7, 0x80, R0 ;  /* 0x00000080070f7824 */ /* 0x000fe200078e0200 */
[----:B------:R-:W0:Y:S03]  /*0730*/  LDCU.64 UR8, c[0x0][0x390] ;  /* 0x00007200ff0877ac */ /* 0x000e260008000a00 */
[----:B-1----:R-:W-:-:S05]  /*0740*/  IMAD.WIDE R8, R15, 0x8, R2 ;  /* 0x000000080f087825 */ /* 0x002fca00078e0202 */
        /* <DEDUP_REMOVED lines=26> */
.L_x_203:
[----:B------:R-:W-:Y:S05]  /*08f0*/  @!P1 EXIT ;  /* 0x000000000000994d */ /* 0x000fea0003800000 */
[----:B------:R-:W-:Y:S02]  /*0900*/  UISETP.GE.U32.AND UP0, UPT, UR5, 0x4, UPT ;  /* 0x000000040500788c */ /* 0x000fe4000bf06070 */
[----:B------:R-:W-:-:S06]  /*0910*/  ULOP3.LUT UR4, UR4, 0x3, URZ, 0xc0, !UPT ;  /* 0x0000000304047892 */ /* 0x000fcc000f8ec0ff */
[----:B------:R-:W-:Y:S01]  /*0920*/  ISETP.NE.AND P0, PT, RZ, UR4, PT ;  /* 0x00000004ff007c0c */ /* 0x000fe2000bf05270 */
[----:B------:R-:W-:-:S12]  /*0930*/  BRA.U !UP0, `(.L_x_204) ;  /* 0x0000000108447547 */ /* 0x000fd8000b800000 */
[----:B-1-3--:R-:W-:Y:S01]  /*0940*/  LEA R19, R7, R0, 0x7 ;  /* 0x0000000007137211 */ /* 0x00afe200078e38ff */
[----:B------:R-:W0:Y:S04]  /*0950*/  LDCU.64 UR8, c[0x0][0x390] ;  /* 0x00007200ff0877ac */ /* 0x000e280008000a00 */
        /* <DEDUP_REMOVED lines=15> */
.L_x_204:
[----:B------:R-:W-:Y:S05]  /*0a50*/  @!P0 EXIT ;  /* 0x000000000000894d */ /* 0x000fea0003800000 */
[----:B01-3--:R-:W-:Y:S01]  /*0a60*/  IMAD R13, R7, 0x80, R0 ;  /* 0x00000080070d7824 */ /* 0x00bfe200078e0200 */
[----:B------:R-:W0:Y:S01]  /*0a70*/  LDCU.64 UR8, c[0x0][0x390] ;  /* 0x00007200ff0877ac */ /* 0x000e220008000a00 */
[----:B------:R-:W-:-:S12]  /*0a80*/  UIADD3 UR4, UPT, UPT, -UR4, URZ, URZ ;  /* 0x000000ff04047290 */ /* 0x000fd8000fffe1ff */
.L_x_205:
[----:B------:R-:W-:-:S06]  /*0a90*/  IMAD.WIDE R8, R13, 0x8, R2 ;  /* 0x000000080d087825 */ /* 0x000fcc00078e0202 */
[----:B------:R-:W0:Y:S01]  /*0aa0*/  LDG.E.64 R8, desc[UR6][R8.64] ;  /* 0x0000000608087981 */ /* 0x000e22000c1e1b00 */
[C---:B-1----:R-:W-:Y:S01]  /*0ab0*/  IMAD.WIDE R6, R13.reuse, 0x8, R4 ;  /* 0x000000080d067825 */ /* 0x042fe200078e0204 */
[----:B------:R-:W-:Y:S01]  /*0ac0*/  UIADD3 UR4, UPT, UPT, UR4, 0x1, URZ ;  /* 0x0000000104047890 */ /* 0x000fe2000fffe0ff */
[----:B------:R-:W-:-:S03]  /*0ad0*/  IADD3 R13, PT, PT, R13, 0x80, RZ ;  /* 0x000000800d0d7810 */ /* 0x000fc60007ffe0ff */
[----:B------:R-:W-:Y:S01]  /*0ae0*/  UISETP.NE.AND UP0, UPT, UR4, URZ, UPT ;  /* 0x000000ff0400728c */ /* 0x000fe2000bf05270 */
[----:B0-----:R-:W-:-:S07]  /*0af0*/  DMUL R10, R8, UR8 ;  /* 0x00000008080a7c28 */ /* 0x001fce0008000000 */
[----:B------:R1:W-:Y:S01]  /*0b00*/  STG.E.64 desc[UR6][R6.64], R10 ;  /* 0x0000000a06007986 */ /* 0x0003e2000c101b06 */
[----:B------:R-:W-:Y:S05]  /*0b10*/  BRA.U UP0, `(.L_x_205) ;  /* 0xfffffffd00dc7547 */ /* 0x000fea000b83ffff */
[----:B------:R-:W-:Y:S05]  /*0b20*/  EXIT ;  /* 0x000000000000794d */ /* 0x000fea0003800000 */
.L_x_200:
[----:B------:R-:W-:-:S13]  /*0b30*/  ISETP.GE.AND P0, PT, R9, 0x1, PT ;  /* 0x000000010900780c */ /* 0x000fda0003f06270 */
[----:B------:R-:W-:Y:S05]  /*0b40*/  @!P0 EXIT ;  /* 0x000000000000894d */ /* 0x000fea0003800000 */
[C---:B------:R-:W-:Y:S01]  /*0b50*/  ISETP.GE.U32.AND P0, PT, R9.reuse, 0x8, PT ;  /* 0x000000080900780c */ /* 0x040fe20003f06070 */
[----:B------:R-:W-:Y:S01]  /*0b60*/  IMAD.MOV.U32 R7, RZ, RZ, RZ ;  /* 0x000000ffff077224 */ /* 0x000fe200078e00ff */
[----:B------:R-:W-:-:S11]  /*0b70*/  LOP3.LUT R20, R9, 0x7, RZ, 0xc0, !PT ;  /* 0x0000000709147812 */ /* 0x000fd600078ec0ff */
[----:B------:R-:W-:Y:S05]  /*0b80*/  @!P0 BRA `(.L_x_206) ;  /* 0x0000000000f08947 */ /* 0x000fea0003800000 */
[----:B------:R-:W-:Y:S01]  /*0b90*/  LOP3.LUT R7, R9, 0x7ffffff8, RZ, 0xc0, !PT ;  /* 0x7ffffff809077812 */ /* 0x000fe200078ec0ff */
[----:B------:R-:W-:Y:S01]  /*0ba0*/  IMAD.MOV.U32 R10, RZ, RZ, RZ ;  /* 0x000000ffff0a7224 */ /* 0x000fe200078e00ff */
[----:B------:R-:W0:Y:S06]  /*0bb0*/  LDCU.64 UR4, c[0x0][0x390] ;  /* 0x00007200ff0477ac */ /* 0x000e2c0008000a00 */
.L_x_209:
[----:B------:R-:W-:-:S04]  /*0bc0*/  LEA R11, R10, R0, 0x7 ;  /* 0x000000000a0b7211 */ /* 0x000fc800078e38ff */
[----:B------:R-:W-:-:S13]  /*0bd0*/  ISETP.GE.AND P0, PT, R11, R6, PT ;  /* 0x000000060b00720c */ /* 0x000fda0003f06270 */
[C---:B-1----:R-:W-:Y:S01]  /*0be0*/  @!P0 IMAD.WIDE.U32 R12, R11.reuse, 0x8, R2 ;  /* 0x000000080b0c8825 */ /* 0x042fe200078e0002 */
        /* <DEDUP_REMOVED lines=10> */
[----:B------:R-:W-:Y:S02]  /*0c90*/  VIADD R25, R11, 0x100 ;  /* 0x000001000b197836 */ /* 0x000fe40000000000 */
[----:B------:R-:W-:-:S03]  /*0ca0*/  IMAD.WIDE R12, R21, 0x8, R4 ;  /* 0x00000008150c7825 */ /* 0x000fc600078e0204 */
[----:B------:R-:W-:-:S13]  /*0cb0*/  ISETP.GE.AND P0, PT, R25, R6, PT ;  /* 0x000000061900720c */ /* 0x000fda0003f06270 */
[----:B------:R-:W3:Y:S01]  /*0cc0*/  @!P0 LDC.64 R24, c[0x0][0x390] ;  /* 0x0000e400ff188b82 */ /* 0x000ee20000000a00 */
[----:B--2---:R-:W-:-:S07]  /*0cd0*/  @!P1 DMUL R18, R18, R22 ;  /* 0x0000001612129228 */ /* 0x004fce0000000000 */
[----:B------:R2:W-:Y:S04]  /*0ce0*/  @!P1 STG.E.64 desc[UR6][R12.64], R18 ;  /* 0x000000120c009986 */ /* 0x0005e8000c101b06 */
[----:B------:R-:W3:Y:S01]  /*0cf0*/  @!P0 LDG.E.64 R22, desc[UR6][R8.64+0x400] ;  /* 0x0004000608168981 */ /* 0x000ee2000c1e1b00 */
[----:B------:R-:W-:-:S04]  /*0d00*/  IADD3 R21, PT, PT, R11, 0x180, RZ ;  /* 0x000001800b157810 */ /* 0x000fc80007ffe0ff */
[----:B------:R-:W-:-:S13]  /*0d10*/  ISETP.GE.AND P1, PT, R21, R6, PT ;  /* 0x000000061500720c */ /* 0x000fda0003f26270 */
[----:B-1----:R-:W1:Y:S01]  /*0d20*/  @!P1 LDC.64 R16, c[0x0][0x390] ;  /* 0x0000e400ff109b82 */ /* 0x002e620000000a00 */
[----:B---3--:R-:W-:-:S07]  /*0d30*/  @!P0 DMUL R22, R22, R24 ;  /* 0x0000001816168228 */ /* 0x008fce0000000000 */
[----:B------:R3:W-:Y:S04]  /*0d40*/  @!P0 STG.E.64 desc[UR6][R12.64+0x400], R22 ;  /* 0x000400160c008986 */ /* 0x0007e8000c101b06 */
[----:B------:R-:W1:Y:S01]  /*0d50*/  @!P1 LDG.E.64 R14, desc[UR6][R8.64+0x800] ;  /* 0x00080006080e9981 */ /* 0x000e62000c1e1b00 */
[----:B------:R-:W-:-:S05]  /*0d60*/  VIADD R21, R11, 0x200 ;  /* 0x000002000b157836 */ /* 0x000fca0000000000 */
[----:B------:R-:W-:-:S13]  /*0d70*/  ISETP.GE.AND P0, PT, R21, R6, PT ;  /* 0x000000061500720c */ /* 0x000fda0003f06270 */
[----:B--2---:R-:W2:Y:S01]  /*0d80*/  @!P0 LDC.64 R18, c[0x0][0x390] ;  /* 0x0000e400ff128b82 */ /* 0x004ea20000000a00 */
[----:B-1----:R-:W-:-:S07]  /*0d90*/  @!P1 DMUL R14, R14, R16 ;  /* 0x000000100e0e9228 */ /* 0x002fce0000000000 */
[----:B------:R1:W-:Y:S04]  /*0da0*/  @!P1 STG.E.64 desc[UR6][R12.64+0x800], R14 ;  /* 0x0008000e0c009986 */ /* 0x0003e8000c101b06 */
[----:B------:R-:W2:Y:S01]  /*0db0*/  @!P0 LDG.E.64 R16, desc[UR6][R8.64+0xc00] ;  /* 0x000c000608108981 */ /* 0x000ea2000c1e1b00 */
[----:B------:R-:W-:-:S05]  /*0dc0*/  VIADD R21, R11, 0x280 ;  /* 0x000002800b157836 */ /* 0x000fca0000000000 */
[----:B------:R-:W-:-:S13]  /*0dd0*/  ISETP.GE.AND P1, PT, R21, R6, PT ;  /* 0x000000061500720c */ /* 0x000fda0003f26270 */
[----:B---3--:R-:W3:Y:S01]  /*0de0*/  @!P1 LDC.64 R22, c[0x0][0x390] ;  /* 0x0000e400ff169b82 */ /* 0x008ee20000000a00 */
[----:B--2---:R-:W-:-:S07]  /*0df0*/  @!P0 DMUL R16, R16, R18 ;  /* 0x0000001210108228 */ /* 0x004fce0000000000 */
[----:B------:R2:W-:Y:S04]  /*0e00*/  @!P0 STG.E.64 desc[UR6][R12.64+0xc00], R16 ;  /* 0x000c00100c008986 */ /* 0x0005e8000c101b06 */
[----:B------:R-:W3:Y:S01]  /*0e10*/  @!P1 LDG.E.64 R18, desc[UR6][R8.64+0x1000] ;  /* 0x0010000608129981 */ /* 0x000ee2000c1e1b00 */
[----:B------:R-:W-:-:S04]  /*0e20*/  IADD3 R21, PT, PT, R11, 0x300, RZ ;  /* 0x000003000b157810 */ /* 0x000fc80007ffe0ff */
[----:B------:R-:W-:Y:S01]  /*0e30*/  ISETP.GE.AND P0, PT, R21, R6, PT ;  /* 0x000000061500720c */ /* 0x000fe20003f06270 */
[----:B---3--:R-:W-:-:S12]  /*0e40*/  @!P1 DMUL R18, R18, R22 ;  /* 0x0000001612129228 */ /* 0x008fd80000000000 */
[----:B------:R-:W3:Y:S01]  /*0e50*/  @!P0 LDC.64 R22, c[0x0][0x390] ;  /* 0x0000e400ff168b82 */ /* 0x000ee20000000a00 */
[----:B------:R2:W-:Y:S04]  /*0e60*/  @!P1 STG.E.64 desc[UR6][R12.64+0x1000], R18 ;  /* 0x001000120c009986 */ /* 0x0005e8000c101b06 */
[----:B-1----:R-:W3:Y:S01]  /*0e70*/  @!P0 LDG.E.64 R14, desc[UR6][R8.64+0x1400] ;  /* 0x00140006080e8981 */ /* 0x002ee2000c1e1b00 */
[----:B------:R-:W-:Y:S01]  /*0e80*/  VIADD R11, R11, 0x380 ;  /* 0x000003800b0b7836 */ /* 0x000fe20000000000 */
[----:B------:R-:W-:Y:S01]  /*0e90*/  BSSY.RECONVERGENT B0, `(.L_x_207) ;  /* 0x000000a000007945 */ /* 0x000fe20003800200 */
[----:B------:R-:W-:-:S05]  /*0ea0*/  VIADD R10, R10, 0x8 ;  /* 0x000000080a0a7836 */ /* 0x000fca0000000000 */
[----:B------:R-:W-:Y:S01]  /*0eb0*/  ISETP.NE.AND P1, PT, R10, R7, PT ;  /* 0x000000070a00720c */ /* 0x000fe20003f25270 */
[----:B---3--:R-:W-:-:S07]  /*0ec0*/  @!P0 DMUL R14, R14, R22 ;  /* 0x000000160e0e8228 */ /* 0x008fce0000000000 */
[----:B------:R2:W-:Y:S01]  /*0ed0*/  @!P0 STG.E.64 desc[UR6][R12.64+0x1400], R14 ;  /* 0x0014000e0c008986 */ /* 0x0005e2000c101b06 */
[----:B------:R-:W-:-:S13]  /*0ee0*/  ISETP.GE.AND P0, PT, R11, R6, PT ;  /* 0x000000060b00720c */ /* 0x000fda0003f06270 */
[----:B--2---:R-:W-:Y:S05]  /*0ef0*/  @P0 BRA `(.L_x_208) ;  /* 0x00000000000c0947 */ /* 0x004fea0003800000 */
[----:B------:R-:W0:Y:S02]  /*0f00*/  LDG.E.64 R8, desc[UR6][R8.64+0x1800] ;  /* 0x0018000608087981 */ /* 0x000e24000c1e1b00 */
[----:B0-----:R-:W-:-:S07]  /*0f10*/  DMUL R14, R8, UR4 ;  /* 0x00000004080e7c28 */ /* 0x001fce0008000000 */
[----:B------:R1:W-:Y:S04]  /*0f20*/  STG.E.64 desc[UR6][R12.64+0x1800], R14 ;  /* 0x0018000e0c007986 */ /* 0x0003e8000c101b06 */
.L_x_208:
[----:B0-----:R-:W-:Y:S05]  /*0f30*/  BSYNC.RECONVERGENT B0 ;  /* 0x0000000000007941 */ /* 0x001fea0003800200 */
.L_x_207:
[----:B------:R-:W-:Y:S05]  /*0f40*/  @P1 BRA `(.L_x_209) ;  /* 0xfffffffc001c1947 */ /* 0x000fea000383ffff */
.L_x_206:
[----:B------:R-:W-:-:S13]  /*0f50*/  ISETP.NE.AND P0, PT, R20, RZ, PT ;  /* 0x000000ff1400720c */ /* 0x000fda0003f05270 */
[----:B------:R-:W-:Y:S05]  /*0f60*/  @!P0 EXIT ;  /* 0x000000000000894d */ /* 0x000fea0003800000 */
[----:B------:R-:W0:Y:S01]  /*0f70*/  LDC R8, c[0x0][0x384] ;  /* 0x0000e100ff087b82 */ /* 0x000e220000000800 */
[----:B------:R-:W-:Y:S02]  /*0f80*/  ISETP.GE.U32.AND P1, PT, R20, 0x4, PT ;  /* 0x000000041400780c */ /* 0x000fe40003f26070 */
[----:B0-----:R-:W-:-:S04]  /*0f90*/  LOP3.LUT R22, R8, 0x3, RZ, 0xc0, !PT ;  /* 0x0000000308167812 */ /* 0x001fc800078ec0ff */
[----:B------:R-:W-:-:S07]  /*0fa0*/  ISETP.NE.AND P0, PT, R22, RZ, PT ;  /* 0x000000ff1600720c */ /* 0x000fce0003f05270 */
[----:B------:R-:W-:Y:S06]  /*0fb0*/  @!P1 BRA `(.L_x_210) ;  /* 0x0000000000849947 */ /* 0x000fec0003800000 */
[----:B------:R-:W-:-:S04]  /*0fc0*/  LEA R9, R7, R0, 0x7 ;  /* 0x0000000007097211 */ /* 0x000fc800078e38ff */
[----:B------:R-:W-:-:S13]  /*0fd0*/  ISETP.GE.AND P2, PT, R9, R6, PT ;  /* 0x000000060900720c */ /* 0x000fda0003f46270 */
[C---:B------:R-:W-:Y:S01]  /*0fe0*/  @!P2 IMAD.WIDE R10, R9.reuse, 0x8, R2 ;  /* 0x00000008090aa825 */ /* 0x040fe200078e0202 */
[----:B-1----:R-:W0:Y:S05]  /*0ff0*/  @!P2 LDC.64 R12, c[0x0][0x390] ;  /* 0x0000e400ff0cab82 */ /* 0x002e2a0000000a00 */
        /* <DEDUP_REMOVED lines=10> */
[----:B------:R-:W-:Y:S01]  /*10a0*/  ISETP.GE.AND P2, PT, R23, R6, PT ;  /* 0x000000061700720c */ /* 0x000fe20003f46270 */
[----:B-1----:R-:W-:-:S12]  /*10b0*/  @!P1 DMUL R10, R16, R18 ;  /* 0x00000012100a9228 */ /* 0x002fd80000000000 */
[----:B------:R-:W1:Y:S01]  /*10c0*/  @!P2 LDC.64 R24, c[0x0][0x390] ;  /* 0x0000e400ff18ab82 */ /* 0x000e620000000a00 */
[----:B------:R-:W-:-:S04]  /*10d0*/  @!P1 IMAD.WIDE R18, R21, 0x8, R4 ;  /* 0x0000000815129825 */ /* 0x000fc800078e0204 */
[----:B------:R-:W-:Y:S01]  /*10e0*/  @!P2 IMAD.WIDE R20, R23, 0x8, R2 ;  /* 0x000000081714a825 */ /* 0x000fe200078e0202 */
[----:B------:R2:W-:Y:S05]  /*10f0*/  @!P1 STG.E.64 desc[UR6][R18.64], R10 ;  /* 0x0000000a12009986 */ /* 0x0005ea000c101b06 */
[----:B------:R-:W1:Y:S01]  /*1100*/  @!P2 LDG.E.64 R20, desc[UR6][R20.64] ;  /* 0x000000061414a981 */ /* 0x000e62000c1e1b00 */
[----:B------:R-:W-:Y:S01]  /*1110*/  IADD3 R9, PT, PT, R9, 0x180, RZ ;  /* 0x0000018009097810 */ /* 0x000fe20007ffe0ff */
[----:B0-----:R-:W-:-:S03]  /*1120*/  @!P2 IMAD.WIDE R14, R23, 0x8, R4 ;  /* 0x00000008170ea825 */ /* 0x001fc600078e0204 */
[----:B------:R-:W-:-:S13]  /*1130*/  ISETP.GE.AND P1, PT, R9, R6, PT ;  /* 0x000000060900720c */ /* 0x000fda0003f26270 */
[C---:B------:R-:W-:Y:S01]  /*1140*/  @!P1 IMAD.WIDE R16, R9.reuse, 0x8, R2 ;  /* 0x0000000809109825 */ /* 0x040fe200078e0202 */
[----:B-1----:R-:W-:Y:S01]  /*1150*/  @!P2 DMUL R12, R20, R24 ;  /* 0x00000018140ca228 */ /* 0x002fe20000000000 */
[----:B------:R-:W0:Y:S06]  /*1160*/  @!P1 LDC.64 R24, c[0x0][0x390] ;  /* 0x0000e400ff189b82 */ /* 0x000e2c0000000a00 */
[----:B------:R3:W-:Y:S04]  /*1170*/  @!P2 STG.E.64 desc[UR6][R14.64], R12 ;  /* 0x0000000c0e00a986 */ /* 0x0007e8000c101b06 */
[----:B------:R-:W0:Y:S01]  /*1180*/  @!P1 LDG.E.64 R16, desc[UR6][R16.64] ;  /* 0x0000000610109981 */ /* 0x000e22000c1e1b00 */
[----:B--2---:R-:W-:-:S04]  /*1190*/  @!P1 IMAD.WIDE R18, R9, 0x8, R4 ;  /* 0x0000000809129825 */ /* 0x004fc800078e0204 */
[----:B------:R-:W-:Y:S01]  /*11a0*/  VIADD R7, R7, 0x4 ;  /* 0x0000000407077836 */ /* 0x000fe20000000000 */
[----:B0-----:R-:W-:-:S07]  /*11b0*/  @!P1 DMUL R10, R16, R24 ;  /* 0x00000018100a9228 */ /* 0x001fce0000000000 */
[----:B------:R3:W-:Y:S04]  /*11c0*/  @!P1 STG.E.64 desc[UR6][R18.64], R10 ;  /* 0x0000000a12009986 */ /* 0x0007e8000c101b06 */
.L_x_210:
[----:B------:R-:W-:Y:S05]  /*11d0*/  @!P0 EXIT ;  /* 0x000000000000894d */ /* 0x000fea0003800000 */
[----:B------:R-:W-:Y:S02]  /*11e0*/  ISETP.NE.AND P1, PT, R22, 0x1, PT ;  /* 0x000000011600780c */ /* 0x000fe40003f25270 */
[----:B------:R-:W-:-:S04]  /*11f0*/  LOP3.LUT R8, R8, 0x1, RZ, 0xc0, !PT ;  /* 0x0000000108087812 */ /* 0x000fc800078ec0ff */
[----:B------:R-:W-:-:S07]  /*1200*/  ISETP.NE.U32.AND P0, PT, R8, 0x1, PT ;  /* 0x000000010800780c */ /* 0x000fce0003f05070 */
[----:B------:R-:W-:Y:S06]  /*1210*/  @!P1 BRA `(.L_x_211) ;  /* 0x0000000000449947 */ /* 0x000fec0003800000 */
[----:B-1-3--:R-:W-:-:S05]  /*1220*/  IMAD R13, R7, 0x80, R0 ;  /* 0x00000080070d7824 */ /* 0x00afca00078e0200 */
[----:B------:R-:W-:-:S13]  /*1230*/  ISETP.GE.AND P1, PT, R13, R6, PT ;  /* 0x000000060d00720c */ /* 0x000fda0003f26270 */
[C---:B------:R-:W-:Y:S01]  /*1240*/  @!P1 IMAD.WIDE R8, R13.reuse, 0x8, R2 ;  /* 0x000000080d089825 */ /* 0x040fe200078e0202 */
[----:B------:R-:W0:Y:S05]  /*1250*/  @!P1 LDC.64 R10, c[0x0][0x390] ;  /* 0x0000e400ff0a9b82 */ /* 0x000e2a0000000a00 */
[----:B------:R-:W0:Y:S01]  /*1260*/  @!P1 LDG.E.64 R8, desc[UR6][R8.64] ;  /* 0x0000000608089981 */ /* 0x000e22000c1e1b00 */
[C---:B------:R-:W-:Y:S01]  /*1270*/  IADD3 R19, PT, PT, R13.reuse, 0x80, RZ ;  /* 0x000000800d137810 */ /* 0x040fe20007ffe0ff */
        /* <DEDUP_REMOVED lines=11> */
.L_x_211:
[----:B------:R-:W-:Y:S05]  /*1330*/  @P0 EXIT ;  /* 0x000000000000094d */ /* 0x000fea0003800000 */
[----:B0-----:R-:W-:-:S04]  /*1340*/  LEA R9, R7, R0, 0x7 ;  /* 0x0000000007097211 */ /* 0x001fc800078e38ff */
        /* <DEDUP_REMOVED lines=9> */
.L_x_212:
        /* <DEDUP_REMOVED lines=10> */
.L_x_443:


//--------------------- .text._ZN3cub18CUB_300001_SM_10006detail9transform16transform_kernelINS2_10policy_hubILb1EN4cuda3std3__45tupleIJN6thrust24THRUST_300001_SM_1000_NS6detail15normal_iteratorINSA_10device_ptrIdEEEEEEEE10policy1000El10PiFunctionSF_JPdEEEvT0_iT1_T2_DpNS2_10kernel_argIT3_EE --------------------------
	.section	.text._ZN3cub18CUB_300001_SM_10006detail9transform16transform_kernelINS2_10policy_hubILb1EN4cuda3std3__45tupleIJN6thrust24THRUST_300001_SM_1000_NS6detail15normal_iteratorINSA_10device_ptrIdEEEEEEEE10policy1000El10PiFunctionSF_JPdEEEvT0_iT1_T2_DpNS2_10kernel_argIT3_EE,"ax",@progbits
	.align	128
        .global         _ZN3cub18CUB_300001_SM_10006detail9transform16transform_kernelINS2_10policy_hubILb1EN4cuda3std3__45tupleIJN6thrust24THRUST_300001_SM_1000_NS6detail15normal_iteratorINSA_10device_ptrIdEEEEEEEE10policy1000El10PiFunctionSF_JPdEEEvT0_iT1_T2_DpNS2_10kernel_argIT3_EE
        .type           _ZN3cub18CUB_300001_SM_10006detail9transform16transform_kernelINS2_10policy_hubILb1EN4cuda3std3__45tupleIJN6thrust24THRUST_300001_SM_1000_NS6detail15normal_iteratorINSA_10device_ptrIdEEEEEEEE10policy1000El10PiFunctionSF_JPdEEEvT0_iT1_T2_DpNS2_10kernel_argIT3_EE,@function
        .size           _ZN3cub18CUB_300001_SM_10006detail9transform16transform_kernelINS2_10policy_hubILb1EN4cuda3std3__45tupleIJN6thrust24THRUST_300001_SM_1000_NS6detail15normal_iteratorINSA_10device_ptrIdEEEEEEEE10policy1000El10PiFunctionSF_JPdEEEvT0_iT1_T2_DpNS2_10kernel_argIT3_EE,(.L_x_434 - _ZN3cub18CUB_300001_SM_10006detail9transform16transform_kernelINS2_10policy_hubILb1EN4cuda3std3__45tupleIJN6thrust24THRUST_300001_SM_1000_NS6detail15normal_iteratorINSA_10device_ptrIdEEEEEEEE10policy1000El10PiFunctionSF_JPdEEEvT0_iT1_T2_DpNS2_10kernel_argIT3_EE)
        .other          _ZN3cub18CUB_300001_SM_10006detail9transform16transform_kernelINS2_10policy_hubILb1EN4cuda3std3__45tupleIJN6thrust24THRUST_300001_SM_1000_NS6detail15normal_iteratorINSA_10device_ptrIdEEEEEEEE10policy1000El10PiFunctionSF_JPdEEEvT0_iT1_T2_DpNS2_10kernel_argIT3_EE,@"STO_CUDA_ENTRY STV_DEFAULT"
_ZN3cub18CUB_300001_SM_10006detail9transform16transform_kernelINS2_10policy_hubILb1EN4cuda3std3__45tupleIJN6thrust24THRUST_300001_SM_1000_NS6detail15normal_iteratorINSA_10device_ptrIdEEEEEEEE10policy1000El10PiFunctionSF_JPdEEEvT0_iT1_T2_DpNS2_10kernel_argIT3_EE:
.text._ZN3cub18CUB_300001_SM_10006detail9transform16transform_kernelINS2_10policy_hubILb1EN4cuda3std3__45tupleIJN6thrust24THRUST_300001_SM_1000_NS6detail15normal_iteratorINSA_10device_ptrIdEEEEEEEE10policy1000El10PiFunctionSF_JPdEEEvT0_iT1_T2_DpNS2_10kernel_argIT3_EE:
[----:B------:R-:W-:Y:S01]  /*0000*/  LDC R1, c[0x0][0x37c] ;  /* 0x0000df00ff017b82 */ /* 0x000fe20000000800 */
[----:B------:R-:W0:Y:S07]  /*0010*/  LDCU UR18, c[0x0][0x388] ;  /* 0x00007100ff1277ac */ /* 0x000e2e0008000800 */
[----:B------:R-:W1:Y:S01]  /*0020*/  S2UR UR6, SR_CTAID.X ;  /* 0x00000000000679c3 */ /* 0x000e620000002500 */
[----:B------:R-:W2:Y:S01]  /*0030*/  S2R R4, SR_TID.X ;  /* 0x0000000000047919 */ /* 0x000ea20000002100 */
[----:B------:R-:W-:Y:S01]  /*0040*/  BSSY.RECONVERGENT B0, `(.L_x_213) ;  /* 0x000001c000007945 */ /* 0x000fe20003800200 */
[----:B------:R-:W3:Y:S01]  /*0050*/  LDCU.64 UR10, c[0x0][0x380] ;  /* 0x00007000ff0a77ac */ /* 0x000ee20008000a00 */
[----:B0-----:R-:W-:-:S04]  /*0060*/  USHF.L.U32 UR16, UR18, 0x7, URZ ;  /* 0x0000000712107899 */ /* 0x001fc800080006ff */
[----:B------:R-:W-:Y:S02]  /*0070*/  USHF.R.S32.HI UR7, URZ, 0x1f, UR16 ;  /* 0x0000001fff077899 */ /* 0x000fe40008011410 */
[----:B-1----:R-:W-:Y:S02]  /*0080*/  UIMAD.WIDE.U32 UR4, UR16, UR6, URZ ;  /* 0x00000006100472a5 */ /* 0x002fe4000f8e00ff */
[----:B------:R-:W-:Y:S02]  /*0090*/  UIMAD UR9, UR7, UR6, URZ ;  /* 0x00000006070972a4 */ /* 0x000fe4000f8e02ff */
[----:B---3--:R-:W-:Y:S02]  /*00a0*/  UIADD3 UR8, UP1, UPT, -UR4, UR10, URZ ;  /* 0x0000000a04087290 */ /* 0x008fe4000ff3e1ff */
[----:B------:R-:W-:Y:S02]  /*00b0*/  UIADD3 UR9, UPT, UPT, UR5, UR9, URZ ;  /* 0x0000000905097290 */ /* 0x000fe4000fffe0ff */
[----:B------:R-:W-:Y:S01]  /*00c0*/  UISETP.LT.U32.AND UP0, UPT, UR8, UR16, UPT ;  /* 0x000000100800728c */ /* 0x000fe2000bf01070 */
[----:B--2---:R-:W-:Y:S01]  /*00d0*/  IMAD.SHL.U32 R0, R4, 0x80, RZ ;  /* 0x0000008004007824 */ /* 0x004fe200078e00ff */
[----:B------:R-:W-:-:S04]  /*00e0*/  UIADD3.X UR6, UPT, UPT, ~UR9, UR11, URZ, UP1, !UPT ;  /* 0x0000000b09067290 */ /* 0x000fc80008ffe5ff */
[----:B------:R-:W-:-:S04]  /*00f0*/  UISETP.LT.AND.EX UP0, UPT, UR6, UR7, UPT, UP0 ;  /* 0x000000070600728c */ /* 0x000fc8000bf01300 */
[----:B------:R-:W-:-:S04]  /*0100*/  USEL UR8, UR8, UR16, UP0 ;  /* 0x0000001008087287 */ /* 0x000fc80008000000 */
[----:B------:R-:W-:-:S06]  /*0110*/  USHF.L.U32 UR10, UR8, 0x3, URZ ;  /* 0x00000003080a7899 */ /* 0x000fcc00080006ff */
[----:B------:R-:W-:-:S13]  /*0120*/  ISETP.GE.AND P0, PT, R0, UR10, PT ;  /* 0x0000000a00007c0c */ /* 0x000fda000bf06270 */
[----:B------:R-:W-:Y:S05]  /*0130*/  @P0 BRA `(.L_x_214) ;  /* 0x0000000000300947 */ /* 0x000fea0003800000 */
[----:B------:R-:W0:Y:S02]  /*0140*/  LDCU.64 UR6, c[0x0][0x398] ;  /* 0x00007300ff0677ac */ /* 0x000e240008000a00 */
[----:B0-----:R-:W-:-:S04]  /*0150*/  ULEA UR6, UP0, UR4, UR6, 0x3 ;  /* 0x0000000604067291 */ /* 0x001fc8000f8018ff */
[----:B------:R-:W-:Y:S02]  /*0160*/  ULEA.HI.X UR7, UR4, UR7, UR9, 0x3, UP0 ;  /* 0x0000000704077291 */ /* 0x000fe400080f1c09 */
[----:B------:R-:W-:-:S04]  /*0170*/  IMAD.U32 R2, RZ, RZ, UR6 ;  /* 0x00000006ff027e24 */ /* 0x000fc8000f8e00ff */
[----:B------:R-:W-:Y:S02]  /*0180*/  IMAD.U32 R3, RZ, RZ, UR7 ;  /* 0x00000007ff037e24 */ /* 0x000fe4000f8e00ff */
[----:B------:R-:W-:-:S07]  /*0190*/  IMAD.WIDE.U32 R2, R4, 0x80, R2 ;  /* 0x0000008004027825 */ /* 0x000fce00078e0002 */
.L_x_215:
[----:B------:R-:W-:Y:S01]  /*01a0*/  IADD3 R0, PT, PT, R0, 0x4000, RZ ;  /* 0x0000400000007810 */ /* 0x000fe20007ffe0ff */
[----:B------:R0:W-:Y:S03]  /*01b0*/  CCTL.E.PF2 [R2] ;  /* 0x000000000200798f */ /* 0x0001e60000800100 */
[----:B------:R-:W-:Y:S02]  /*01c0*/  ISETP.GE.AND P0, PT, R0, UR10, PT ;  /* 0x0000000a00007c0c */ /* 0x000fe4000bf06270 */
[----:B0-----:R-:W-:-:S05]  /*01d0*/  IADD3 R2, P1, PT, R2, 0x4000, RZ ;  /* 0x0000400002027810 */ /* 0x001fca0007f3e0ff */
[----:B------:R-:W-:-:S06]  /*01e0*/  IMAD.X R3, RZ, RZ, R3, P1 ;  /* 0x000000ffff037224 */ /* 0x000fcc00008e0603 */
[----:B------:R-:W-:Y:S05]  /*01f0*/  @!P0 BRA `(.L_x_215) ;  /* 0xfffffffc00e88947 */ /* 0x000fea000383ffff */
.L_x_214:
[----:B------:R-:W-:Y:S05]  /*0200*/  BSYNC.RECONVERGENT B0 ;  /* 0x0000000000007941 */ /* 0x000fea0003800200 */
.L_x_213:
[----:B------:R-:W0:Y:S01]  /*0210*/  LDCU.128 UR12, c[0x0][0x390] ;  /* 0x00007200ff0c77ac */ /* 0x000e220008000c00 */
[----:B------:R-:W-:Y:S02]  /*0220*/  USHF.L.U32 UR17, UR4, 0x3, URZ ;  /* 0x0000000304117899 */ /* 0x000fe400080006ff */
[----:B------:R-:W-:Y:S01]  /*0230*/  USHF.L.U64.HI UR5, UR4, 0x3, UR9 ;  /* 0x0000000304057899 */ /* 0x000fe20008010209 */
[----:B------:R-:W1:Y:S01]  /*0240*/  LDCU.64 UR10, c[0x0][0x358] ;  /* 0x00006b00ff0a77ac */ /* 0x000e620008000a00 */
[----:B0-----:R-:W-:Y:S02]  /*0250*/  UIADD3 UR4, UP0, UPT, UR17, UR14, URZ ;  /* 0x0000000e11047290 */ /* 0x001fe4000ff1e0ff */
[----:B------:R-:W-:Y:S02]  /*0260*/  UIADD3 UR6, UP1, UPT, UR17, UR12, URZ ;  /* 0x0000000c11067290 */ /* 0x000fe4000ff3e0ff */
[----:B------:R-:W-:Y:S02]  /*0270*/  UIADD3.X UR9, UPT, UPT, UR5, UR15, URZ, UP0, !UPT ;  /* 0x0000000f05097290 */ /* 0x000fe400087fe4ff */
[----:B------:R-:W-:Y:S01]  /*0280*/  UISETP.NE.AND UP0, UPT, UR16, UR8, UPT ;  /* 0x000000081000728c */ /* 0x000fe2000bf05270 */
[----:B------:R-:W-:Y:S01]  /*0290*/  IMAD.U32 R12, RZ, RZ, UR4 ;  /* 0x00000004ff0c7e24 */ /* 0x000fe2000f8e00ff */
[----:B------:R-:W-:-:S02]  /*02a0*/  UIADD3.X UR7, UPT, UPT, UR5, UR13, URZ, UP1, !UPT ;  /* 0x0000000d05077290 */ /* 0x000fc40008ffe4ff */
[----:B------:R-:W-:Y:S01]  /*02b0*/  IMAD.U32 R13, RZ, RZ, UR9 ;  /* 0x00000009ff0d7e24 */ /* 0x000fe2000f8e00ff */
[----:B------:R-:W-:Y:S01]  /*02c0*/  UMOV UR12, 0x40100000 ;  /* 0x40100000000c7882 */ /* 0x000fe20000000000 */
[----:B------:R-:W-:-:S03]  /*02d0*/  UMOV UR4, URZ ;  /* 0x000000ff00047c82 */ /* 0x000fc60008000000 */
[----:B-1----:R-:W-:Y:S05]  /*02e0*/  BRA.U !UP0, `(.L_x_216) ;  /* 0x0000001d08447547 */ /* 0x002fea000b800000 */
[----:B------:R-:W-:-:S06]  /*02f0*/  UISETP.GE.AND UP0, UPT, UR18, 0x1, UPT ;  /* 0x000000011200788c */ /* 0x000fcc000bf06270 */
[----:B------:R-:W-:-:S13]  /*0300*/  PLOP3.LUT P0, PT, PT, PT, UP0, 0x80, 0x8 ;  /* 0x000000000008781c */ /* 0x000fda0003f0f008 */
[----:B------:R-:W-:Y:S05]  /*0310*/  @!P0 EXIT ;  /* 0x000000000000894d */ /* 0x000fea0003800000 */
[----:B------:R-:W-:Y:S01]  /*0320*/  UISETP.GE.U32.AND UP0, UPT, UR18, 0x8, UPT ;  /* 0x000000081200788c */ /* 0x000fe2000bf06070 */
[----:B------:R-:W-:Y:S01]  /*0330*/  HFMA2 R27, -RZ, RZ, 0, 0 ;  /* 0x00000000ff1b7431 */ /* 0x000fe200000001ff */
[----:B------:R-:W-:-:S07]  /*0340*/  ULOP3.LUT UR9, UR18, 0x7, URZ, 0xc0, !UPT ;  /* 0x0000000712097892 */ /* 0x000fce000f8ec0ff */
[----:B------:R-:W-:Y:S05]  /*0350*/  BRA.U !UP0, `(.L_x_217) ;  /* 0x0000000d08947547 */ /* 0x000fea000b800000 */
[----:B------:R-:W-:Y:S01]  /*0360*/  ULOP3.LUT UR5, UR18, 0x7ffffff8, URZ, 0xc0, !UPT ;  /* 0x7ffffff812057892 */ /* 0x000fe2000f8ec0ff */
[----:B------:R-:W-:-:S05]  /*0370*/  IMAD.MOV.U32 R24, RZ, RZ, RZ ;  /* 0x000000ffff187224 */ /* 0x000fca00078e00ff */
[----:B------:R-:W-:-:S07]  /*0380*/  IMAD.U32 R27, RZ, RZ, UR5 ;  /* 0x00000005ff1b7e24 */ /* 0x000fce000f8e00ff */
.L_x_250:
[----:B0-----:R-:W0:Y:S01]  /*0390*/  S2R R0, SR_TID.X ;  /* 0x0000000000007919 */ /* 0x001e220000002100 */
[----:B------:R-:W-:Y:S01]  /*03a0*/  BSSY.RECONVERGENT B1, `(.L_x_218) ;  /* 0x000001f000017945 */ /* 0x000fe20003800200 */
[C---:B0-----:R-:W-:Y:S01]  /*03b0*/  IMAD R3, R24.reuse, 0x80, R0 ;  /* 0x0000008018037824 */ /* 0x041fe200078e0200 */
[----:B------:R-:W-:-:S04]  /*03c0*/  IADD3 R24, PT, PT, R24, 0x8, RZ ;  /* 0x0000000818187810 */ /* 0x000fc80007ffe0ff */
[----:B------:R-:W-:Y:S02]  /*03d0*/  ISETP.GE.AND P0, PT, R3, UR8, PT ;  /* 0x0000000803007c0c */ /* 0x000fe4000bf06270 */
[----:B------:R-:W-:-:S11]  /*03e0*/  ISETP.NE.AND P1, PT, R24, R27, PT ;  /* 0x0000001b1800720c */ /* 0x000fd60003f25270 */
[----:B-1234-:R-:W-:Y:S05]  /*03f0*/  @P0 BRA `(.L_x_219) ;  /* 0x0000000000640947 */ /* 0x01efea0003800000 */
[----:B------:R-:W-:-:S06]  /*0400*/  IMAD.WIDE.U32 R6, R3, 0x8, R12 ;  /* 0x0000000803067825 */ /* 0x000fcc00078e000c */
[----:B------:R-:W2:Y:S01]  /*0410*/  LDG.E.64 R6, desc[UR10][R6.64] ;  /* 0x0000000a06067981 */ /* 0x000ea2000c1e1b00 */
[----:B------:R-:W-:Y:S01]  /*0420*/  IMAD.MOV.U32 R8, RZ, RZ, 0x1 ;  /* 0x00000001ff087424 */ /* 0x000fe200078e00ff */
[----:B------:R-:W-:Y:S01]  /*0430*/  BSSY.RECONVERGENT B2, `(.L_x_220) ;  /* 0x0000012000027945 */ /* 0x000fe20003800200 */
[----:B--2---:R-:W-:-:S06]  /*0440*/  DFMA R4, R6, R6, 1 ;  /* 0x3ff000000604742b */ /* 0x004fcc0000000006 */
[----:B------:R-:W0:Y:S02]  /*0450*/  MUFU.RCP64H R9, R5 ;  /* 0x0000000500097308 */ /* 0x000e240000001800 */
[----:B0-----:R-:W-:-:S08]  /*0460*/  DFMA R10, -R4, R8, 1 ;  /* 0x3ff00000040a742b */ /* 0x001fd00000000108 */
[----:B------:R-:W-:-:S08]  /*0470*/  DFMA R10, R10, R10, R10 ;  /* 0x0000000a0a0a722b */ /* 0x000fd0000000000a */
[----:B------:R-:W-:-:S08]  /*0480*/  DFMA R10, R8, R10, R8 ;  /* 0x0000000a080a722b */ /* 0x000fd00000000008 */
[----:B------:R-:W-:-:S08]  /*0490*/  DFMA R8, -R4, R10, 1 ;  /* 0x3ff000000408742b */ /* 0x000fd0000000010a */
[----:B------:R-:W-:-:S08]  /*04a0*/  DFMA R8, R10, R8, R10 ;  /* 0x000000080a08722b */ /* 0x000fd0000000000a */
[----:B------:R-:W-:-:S08]  /*04b0*/  DMUL R18, R8, 4 ;  /* 0x4010000008127828 */ /* 0x000fd00000000000 */
[----:B------:R-:W-:-:S08]  /*04c0*/  DFMA R10, -R4, R18, 4 ;  /* 0x40100000040a742b */ /* 0x000fd00000000112 */
[----:B------:R-:W-:-:S10]  /*04d0*/  DFMA R18, R8, R10, R18 ;  /* 0x0000000a0812722b */ /* 0x000fd40000000012 */
[----:B------:R-:W-:-:S05]  /*04e0*/  FFMA R0, RZ, R5, R19 ;  /* 0x00000005ff007223 */ /* 0x000fca0000000013 */
[----:B------:R-:W-:-:S13]  /*04f0*/  FSETP.GT.AND P0, PT, |R0|, 1.469367938527859385e-39, PT ;  /* 0x001000000000780b */ /* 0x000fda0003f04200 */
[----:B------:R-:W-:Y:S05]  /*0500*/  @P0 BRA `(.L_x_221) ;  /* 0x0000000000100947 */ /* 0x000fea0003800000 */
[----:B------:R-:W-:Y:S01]  /*0510*/  IMAD.MOV.U32 R2, RZ, RZ, R5 ;  /* 0x000000ffff027224 */ /* 0x000fe200078e0005 */
[----:B------:R-:W-:-:S07]  /*0520*/  MOV R0, 0x540 ;  /* 0x0000054000007802 */ /* 0x000fce0000000f00 */
[----:B------:R-:W-:Y:S05]  /*0530*/  CALL.REL.NOINC `($__internal_0_$__cuda_sm20_div_rn_f64_full) ;  /* 0x0000003000ec7944 */ /* 0x000fea0003c00000 */
[----:B------:R-:W-:-:S07]  /*0540*/  IMAD.MOV.U32 R18, RZ, RZ, R2 ;  /* 0x000000ffff127224 */ /* 0x000fce00078e0002 */
.L_x_221:
[----:B------:R-:W-:Y:S05]  /*0550*/  BSYNC.RECONVERGENT B2 ;  /* 0x0000000000027941 */ /* 0x000fea0003800200 */
.L_x_220:
[----:B------:R-:W-:-:S05]  /*0560*/  MOV R4, 0x8 ;  /* 0x0000000800047802 */ /* 0x000fca0000000f00 */
[----:B------:R-:W-:-:S05]  /*0570*/  IMAD.WIDE.U32 R4, R3, R4, UR6 ;  /* 0x0000000603047e25 */ /* 0x000fca000f8e0004 */
[----:B------:R0:W-:Y:S02]  /*0580*/  STG.E.64 desc[UR10][R4.64], R18 ;  /* 0x0000001204007986 */ /* 0x0001e4000c101b0a */
.L_x_219:
[----:B------:R-:W-:Y:S05]  /*0590*/  BSYNC.RECONVERGENT B1 ;  /* 0x0000000000017941 */ /* 0x000fea0003800200 */
.L_x_218:
[----:B------:R-:W-:Y:S01]  /*05a0*/  VIADD R15, R3, 0x80 ;  /* 0x00000080030f7836 */ /* 0x000fe20000000000 */
[----:B------:R-:W-:Y:S01]  /*05b0*/  BSSY.RECONVERGENT B1, `(.L_x_222) ;  /* 0x000001c000017945 */ /* 0x000fe20003800200 */
[----:B------:R-:W-:-:S03]  /*05c0*/  IMAD.MOV.U32 R16, RZ, RZ, 0x8 ;  /* 0x00000008ff107424 */ /* 0x000fc600078e00ff */
[C---:B------:R-:W-:Y:S01]  /*05d0*/  ISETP.GE.AND P0, PT, R15.reuse, UR8, PT ;  /* 0x000000080f007c0c */ /* 0x040fe2000bf06270 */
[----:B------:R-:W-:-:S04]  /*05e0*/  IMAD.WIDE R16, R15, R16, UR6 ;  /* 0x000000060f107e25 */ /* 0x000fc8000f8e0210 */
[----:B------:R-:W-:-:S08]  /*05f0*/  IMAD.WIDE R14, R15, 0x8, R12 ;  /* 0x000000080f0e7825 */ /* 0x000fd000078e020c */
[----:B------:R-:W-:Y:S05]  /*0600*/  @P0 BRA `(.L_x_223) ;  /* 0x0000000000580947 */ /* 0x000fea0003800000 */
[----:B0-----:R-:W2:Y:S01]  /*0610*/  LDG.E.64 R4, desc[UR10][R14.64] ;  /* 0x0000000a0e047981 */ /* 0x001ea2000c1e1b00 */
        /* <DEDUP_REMOVED lines=15> */
[----:B------:R-:W-:Y:S02]  /*0710*/  MOV R2, R5 ;  /* 0x0000000500027202 */ /* 0x000fe40000000f00 */
[----:B------:R-:W-:-:S07]  /*0720*/  MOV R0, 0x740 ;  /* 0x0000074000007802 */ /* 0x000fce0000000f00 */
[----:B------:R-:W-:Y:S05]  /*0730*/  CALL.REL.NOINC `($__internal_0_$__cuda_sm20_div_rn_f64_full) ;  /* 0x00000030006c7944 */ /* 0x000fea0003c00000 */
[----:B------:R-:W-:-:S07]  /*0740*/  IMAD.MOV.U32 R18, RZ, RZ, R2 ;  /* 0x000000ffff127224 */ /* 0x000fce00078e0002 */
.L_x_225:
[----:B------:R-:W-:Y:S05]  /*0750*/  BSYNC.RECONVERGENT B2 ;  /* 0x0000000000027941 */ /* 0x000fea0003800200 */
.L_x_224:
[----:B------:R1:W-:Y:S02]  /*0760*/  STG.E.64 desc[UR10][R16.64], R18 ;  /* 0x0000001210007986 */ /* 0x0003e4000c101b0a */
.L_x_223:
[----:B------:R-:W-:Y:S05]  /*0770*/  BSYNC.RECONVERGENT B1 ;  /* 0x0000000000017941 */ /* 0x000fea0003800200 */
.L_x_222:
[----:B------:R-:W-:Y:S01]  /*0780*/  VIADD R0, R3, 0x100 ;  /* 0x0000010003007836 */ /* 0x000fe20000000000 */
[----:B------:R-:W-:Y:S04]  /*0790*/  BSSY.RECONVERGENT B1, `(.L_x_226) ;  /* 0x0000019000017945 */ /* 0x000fe80003800200 */
[----:B------:R-:W-:-:S13]  /*07a0*/  ISETP.GE.AND P0, PT, R0, UR8, PT ;  /* 0x0000000800007c0c */ /* 0x000fda000bf06270 */
        /* <DEDUP_REMOVED lines=11> */
[----:B-1----:R-:W-:-:S08]  /*0860*/  DMUL R18, R6, 4 ;  /* 0x4010000006127828 */ /* 0x002fd00000000000 */
        /* <DEDUP_REMOVED lines=9> */
.L_x_229:
[----:B------:R-:W-:Y:S05]  /*0900*/  BSYNC.RECONVERGENT B2 ;  /* 0x0000000000027941 */ /* 0x000fea0003800200 */
.L_x_228:
[----:B------:R2:W-:Y:S02]  /*0910*/  STG.E.64 desc[UR10][R16.64+0x400], R18 ;  /* 0x0004001210007986 */ /* 0x0005e4000c101b0a */
.L_x_227:
[----:B------:R-:W-:Y:S05]  /*0920*/  BSYNC.RECONVERGENT B1 ;  /* 0x0000000000017941 */ /* 0x000fea0003800200 */
.L_x_226:
[----:B------:R-:W-:Y:S01]  /*0930*/  VIADD R0, R3, 0x180 ;  /* 0x0000018003007836 */ /* 0x000fe20000000000 */
[----:B------:R-:W-:Y:S04]  /*0940*/  BSSY.RECONVERGENT B1, `(.L_x_230) ;  /* 0x0000019000017945 */ /* 0x000fe80003800200 */
[----:B------:R-:W-:-:S13]  /*0950*/  ISETP.GE.AND P0, PT, R0, UR8, PT ;  /* 0x0000000800007c0c */ /* 0x000fda000bf06270 */
[----:B------:R-:W-:Y:S05]  /*0960*/  @P0 BRA `(.L_x_231) ;  /* 0x0000000000580947 */ /* 0x000fea0003800000 */
[----:B0-----:R-:W3:Y:S01]  /*0970*/  LDG.E.64 R4, desc[UR10][R14.64+0x800] ;  /* 0x0008000a0e047981 */ /* 0x001ee2000c1e1b00 */
[----:B------:R-:W-:Y:S01]  /*0980*/  IMAD.MOV.U32 R6, RZ, RZ, 0x1 ;  /* 0x00000001ff067424 */ /* 0x000fe200078e00ff */
[----:B------:R-:W-:Y:S01]  /*0990*/  BSSY.RECONVERGENT B2, `(.L_x_232) ;  /* 0x0000012000027945 */ /* 0x000fe20003800200 */
[----:B---3--:R-:W-:-:S06]  /*09a0*/  DFMA R4, R4, R4, 1 ;  /* 0x3ff000000404742b */ /* 0x008fcc0000000004 */
[----:B------:R-:W0:Y:S02]  /*09b0*/  MUFU.RCP64H R7, R5 ;  /* 0x0000000500077308 */ /* 0x000e240000001800 */
[----:B0-----:R-:W-:-:S08]  /*09c0*/  DFMA R8, -R4, R6, 1 ;  /* 0x3ff000000408742b */ /* 0x001fd00000000106 */
[----:B------:R-:W-:-:S08]  /*09d0*/  DFMA R8, R8, R8, R8 ;  /* 0x000000080808722b */ /* 0x000fd00000000008 */
[----:B------:R-:W-:-:S08]  /*09e0*/  DFMA R8, R6, R8, R6 ;  /* 0x000000080608722b */ /* 0x000fd00000000006 */
[----:B------:R-:W-:-:S08]  /*09f0*/  DFMA R6, -R4, R8, 1 ;  /* 0x3ff000000406742b */ /* 0x000fd00000000108 */
[----:B------:R-:W-:-:S08]  /*0a00*/  DFMA R6, R8, R6, R8 ;  /* 0x000000060806722b */ /* 0x000fd00000000008 */
[----:B-12---:R-:W-:-:S08]  /*0a10*/  DMUL R18, R6, 4 ;  /* 0x4010000006127828 */ /* 0x006fd00000000000 */
        /* <DEDUP_REMOVED lines=9> */
.L_x_233:
[----:B------:R-:W-:Y:S05]  /*0ab0*/  BSYNC.RECONVERGENT B2 ;  /* 0x0000000000027941 */ /* 0x000fea0003800200 */
.L_x_232:
[----:B------:R3:W-:Y:S02]  /*0ac0*/  STG.E.64 desc[UR10][R16.64+0x800], R18 ;  /* 0x0008001210007986 */ /* 0x0007e4000c101b0a */
.L_x_231:
[----:B------:R-:W-:Y:S05]  /*0ad0*/  BSYNC.RECONVERGENT B1 ;  /* 0x0000000000017941 */ /* 0x000fea0003800200 */
.L_x_230:
[----:B------:R-:W-:Y:S01]  /*0ae0*/  VIADD R0, R3, 0x200 ;  /* 0x0000020003007836 */ /* 0x000fe20000000000 */
[----:B------:R-:W-:Y:S04]  /*0af0*/  BSSY.RECONVERGENT B1, `(.L_x_234) ;  /* 0x0000019000017945 */ /* 0x000fe80003800200 */
[----:B------:R-:W-:-:S13]  /*0b00*/  ISETP.GE.AND P0, PT, R0, UR8, PT ;  /* 0x0000000800007c0c */ /* 0x000fda000bf06270 */
[----:B------:R-:W-:Y:S05]  /*0b10*/  @P0 BRA `(.L_x_235) ;  /* 0x0000000000580947 */ /* 0x000fea0003800000 */
[----:B0-----:R-:W4:Y:S01]  /*0b20*/  LDG.E.64 R4, desc[UR10][R14.64+0xc00] ;  /* 0x000c000a0e047981 */ /* 0x001f22000c1e1b00 */
[----:B------:R-:W-:Y:S01]  /*0b30*/  IMAD.MOV.U32 R6, RZ, RZ, 0x1 ;  /* 0x00000001ff067424 */ /* 0x000fe200078e00ff */
[----:B------:R-:W-:Y:S01]  /*0b40*/  BSSY.RECONVERGENT B2, `(.L_x_236) ;  /* 0x0000012000027945 */ /* 0x000fe20003800200 */
[----:B----4-:R-:W-:-:S06]  /*0b50*/  DFMA R4, R4, R4, 1 ;  /* 0x3ff000000404742b */ /* 0x010fcc0000000004 */
[----:B------:R-:W0:Y:S02]  /*0b60*/  MUFU.RCP64H R7, R5 ;  /* 0x0000000500077308 */ /* 0x000e240000001800 */
[----:B0-----:R-:W-:-:S08]  /*0b70*/  DFMA R8, -R4, R6, 1 ;  /* 0x3ff000000408742b */ /* 0x001fd00000000106 */
[----:B------:R-:W-:-:S08]  /*0b80*/  DFMA R8, R8, R8, R8 ;  /* 0x000000080808722b */ /* 0x000fd00000000008 */
[----:B------:R-:W-:-:S08]  /*0b90*/  DFMA R8, R6, R8, R6 ;  /* 0x000000080608722b */ /* 0x000fd00000000006 */
[----:B------:R-:W-:-:S08]  /*0ba0*/  DFMA R6, -R4, R8, 1 ;  /* 0x3ff000000406742b */ /* 0x000fd00000000108 */
[----:B------:R-:W-:-:S08]  /*0bb0*/  DFMA R6, R8, R6, R8 ;  /* 0x000000060806722b */ /* 0x000fd00000000008 */
[----:B-123--:R-:W-:-:S08]  /*0bc0*/  DMUL R18, R6, 4 ;  /* 0x4010000006127828 */ /* 0x00efd00000000000 */
        /* <DEDUP_REMOVED lines=9> */
.L_x_237:
[----:B------:R-:W-:Y:S05]  /*0c60*/  BSYNC.RECONVERGENT B2 ;  /* 0x0000000000027941 */ /* 0x000fea0003800200 */
.L_x_236:
[----:B------:R4:W-:Y:S02]  /*0c70*/  STG.E.64 desc[UR10][R16.64+0xc00], R18 ;  /* 0x000c001210007986 */ /* 0x0009e4000c101b0a */
.L_x_235:
[----:B------:R-:W-:Y:S05]  /*0c80*/  BSYNC.RECONVERGENT B1 ;  /* 0x0000000000017941 */ /* 0x000fea0003800200 */
.L_x_234:
[----:B------:R-:W-:Y:S01]  /*0c90*/  VIADD R0, R3, 0x280 ;  /* 0x0000028003007836 */ /* 0x000fe20000000000 */
[----:B------:R-:W-:Y:S04]  /*0ca0*/  BSSY.RECONVERGENT B1, `(.L_x_238) ;  /* 0x0000019000017945 */ /* 0x000fe80003800200 */
[----:B------:R-:W-:-:S13]  /*0cb0*/  ISETP.GE.AND P0, PT, R0, UR8, PT ;  /* 0x0000000800007c0c */ /* 0x000fda000bf06270 */
[----:B------:R-:W-:Y:S05]  /*0cc0*/  @P0 BRA `(.L_x_239) ;  /* 0x0000000000580947 */ /* 0x000fea0003800000 */
[----:B0-----:R-:W5:Y:S01]  /*0cd0*/  LDG.E.64 R4, desc[UR10][R14.64+0x1000] ;  /* 0x0010000a0e047981 */ /* 0x001f62000c1e1b00 */
[----:B------:R-:W-:Y:S01]  /*0ce0*/  IMAD.MOV.U32 R6, RZ, RZ, 0x1 ;  /* 0x00000001ff067424 */ /* 0x000fe200078e00ff */
[----:B------:R-:W-:Y:S01]  /*0cf0*/  BSSY.RECONVERGENT B2, `(.L_x_240) ;  /* 0x0000012000027945 */ /* 0x000fe20003800200 */
[----:B-----5:R-:W-:-:S06]  /*0d00*/  DFMA R4, R4, R4, 1 ;  /* 0x3ff000000404742b */ /* 0x020fcc0000000004 */
[----:B------:R-:W0:Y:S02]  /*0d10*/  MUFU.RCP64H R7, R5 ;  /* 0x0000000500077308 */ /* 0x000e240000001800 */
[----:B0-----:R-:W-:-:S08]  /*0d20*/  DFMA R8, -R4, R6, 1 ;  /* 0x3ff000000408742b */ /* 0x001fd00000000106 */
[----:B------:R-:W-:-:S08]  /*0d30*/  DFMA R8, R8, R8, R8 ;  /* 0x000000080808722b */ /* 0x000fd00000000008 */
[----:B------:R-:W-:-:S08]  /*0d40*/  DFMA R8, R6, R8, R6 ;  /* 0x000000080608722b */ /* 0x000fd00000000006 */
[----:B------:R-:W-:-:S08]  /*0d50*/  DFMA R6, -R4, R8, 1 ;  /* 0x3ff000000406742b */ /* 0x000fd00000000108 */
[----:B------:R-:W-:-:S08]  /*0d60*/  DFMA R6, R8, R6, R8 ;  /* 0x000000060806722b */ /* 0x000fd00000000008 */
[----:B-1234-:R-:W-:-:S08]  /*0d70*/  DMUL R18, R6, 4 ;  /* 0x4010000006127828 */ /* 0x01efd00000000000 */
        /* <DEDUP_REMOVED lines=9> */
.L_x_241:
[----:B------:R-:W-:Y:S05]  /*0e10*/  BSYNC.RECONVERGENT B2 ;  /* 0x0000000000027941 */ /* 0x000fea0003800200 */
.L_x_240:
[----:B------:R0:W-:Y:S02]  /*0e20*/  STG.E.64 desc[UR10][R16.64+0x1000], R18 ;  /* 0x0010001210007986 */ /* 0x0001e4000c101b0a */
.L_x_239:
[----:B------:R-:W-:Y:S05]  /*0e30*/  BSYNC.RECONVERGENT B1 ;  /* 0x0000000000017941 */ /* 0x000fea0003800200 */
.L_x_238:
        /* <DEDUP_REMOVED lines=24> */
.L_x_245:
[----:B------:R-:W-:Y:S05]  /*0fc0*/  BSYNC.RECONVERGENT B2 ;  /* 0x0000000000027941 */ /* 0x000fea0003800200 */
.L_x_244:
[----:B------:R0:W-:Y:S02]  /*0fd0*/  STG.E.64 desc[UR10][R16.64+0x1400], R18 ;  /* 0x0014001210007986 */ /* 0x0001e4000c101b0a */
.L_x_243:
[----:B------:R-:W-:Y:S05]  /*0fe0*/  BSYNC.RECONVERGENT B1 ;  /* 0x0000000000017941 */ /* 0x000fea0003800200 */
.L_x_242:
        /* <DEDUP_REMOVED lines=22> */
[----:B-1234-:R-:W-:Y:S05]  /*1150*/  CALL.REL.NOINC `($__internal_0_$__cuda_sm20_div_rn_f64_full) ;  /* 0x0000002400e47944 */ /* 0x01efea0003c00000 */
[----:B------:R-:W-:-:S07]  /*1160*/  IMAD.MOV.U32 R3, RZ, RZ, R19 ;  /* 0x000000ffff037224 */ /* 0x000fce00078e0013 */
.L_x_249:
[----:B------:R-:W-:Y:S05]  /*1170*/  BSYNC.RECONVERGENT B2 ;  /* 0x0000000000027941 */ /* 0x000fea0003800200 */
.L_x_248:
[----:B------:R0:W-:Y:S02]  /*1180*/  STG.E.64 desc[UR10][R16.64+0x1800], R2 ;  /* 0x0018000210007986 */ /* 0x0001e4000c101b0a */
.L_x_247:
[----:B------:R-:W-:Y:S05]  /*1190*/  BSYNC.RECONVERGENT B1 ;  /* 0x0000000000017941 */ /* 0x000fea0003800200 */
.L_x_246:
[----:B------:R-:W-:Y:S05]  /*11a0*/  @P1 BRA `(.L_x_250) ;  /* 0xfffffff000781947 */ /* 0x000fea000383ffff */
.L_x_217:
[----:B------:R-:W-:-:S13]  /*11b0*/  ISETP.NE.AND P0, PT, RZ, UR9, PT ;  /* 0x00000009ff007c0c */ /* 0x000fda000bf05270 */
[----:B------:R-:W-:Y:S05]  /*11c0*/  @!P0 EXIT ;  /* 0x000000000000894d */ /* 0x000fea0003800000 */
[----:B------:R-:W5:Y:S01]  /*11d0*/  LDCU UR5, c[0x0][0x388] ;  /* 0x00007100ff0577ac */ /* 0x000f620008000800 */
[----:B------:R-:W-:Y:S02]  /*11e0*/  UISETP.GE.U32.AND UP0, UPT, UR9, 0x4, UPT ;  /* 0x000000040900788c */ /* 0x000fe4000bf06070 */
[----:B-----5:R-:W-:-:S07]  /*11f0*/  ULOP3.LUT UR5, UR5, 0x3, URZ, 0xc0, !UPT ;  /* 0x0000000305057892 */ /* 0x020fce000f8ec0ff */
[----:B------:R-:W-:Y:S05]  /*1200*/  BRA.U !UP0, `(.L_x_251) ;  /* 0x0000000508e87547 */ /* 0x000fea000b800000 */
[----:B------:R-:W0:Y:S01]  /*1210*/  S2R R0, SR_TID.X ;  /* 0x0000000000007919 */ /* 0x000e220000002100 */
[----:B------:R-:W-:Y:S01]  /*1220*/  BSSY.RECONVERGENT B1, `(.L_x_252) ;  /* 0x000001d000017945 */ /* 0x000fe20003800200 */
[----:B0-----:R-:W-:-:S05]  /*1230*/  IMAD R3, R27, 0x80, R0 ;  /* 0x000000801b037824 */ /* 0x001fca00078e0200 */
[----:B------:R-:W-:-:S13]  /*1240*/  ISETP.GE.AND P0, PT, R3, UR8, PT ;  /* 0x0000000803007c0c */ /* 0x000fda000bf06270 */
[----:B------:R-:W-:Y:S05]  /*1250*/  @P0 BRA `(.L_x_253) ;  /* 0x0000000000640947 */ /* 0x000fea0003800000 */
[----:B------:R-:W-:-:S06]  /*1260*/  IMAD.WIDE R6, R3, 0x8, R12 ;  /* 0x0000000803067825 */ /* 0x000fcc00078e020c */
[----:B------:R-:W5:Y:S01]  /*1270*/  LDG.E.64 R6, desc[UR10][R6.64] ;  /* 0x0000000a06067981 */ /* 0x000f62000c1e1b00 */
        /* <DEDUP_REMOVED lines=19> */
.L_x_255:
[----:B------:R-:W-:Y:S05]  /*13b0*/  BSYNC.RECONVERGENT B2 ;  /* 0x0000000000027941 */ /* 0x000fea0003800200 */
.L_x_254:
[----:B------:R-:W-:-:S04]  /*13c0*/  IMAD.MOV.U32 R4, RZ, RZ, 0x8 ;  /* 0x00000008ff047424 */ /* 0x000fc800078e00ff */
[----:B------:R-:W-:-:S05]  /*13d0*/  IMAD.WIDE R4, R3, R4, UR6 ;  /* 0x0000000603047e25 */ /* 0x000fca000f8e0204 */
[----:B------:R0:W-:Y:S02]  /*13e0*/  STG.E.64 desc[UR10][R4.64], R18 ;  /* 0x0000001204007986 */ /* 0x0001e4000c101b0a */
.L_x_253:
[----:B------:R-:W-:Y:S05]  /*13f0*/  BSYNC.RECONVERGENT B1 ;  /* 0x0000000000017941 */ /* 0x000fea0003800200 */
.L_x_252:
[----:B------:R-:W-:Y:S01]  /*1400*/  VIADD R14, R3, 0x80 ;  /* 0x00000080030e7836 */ /* 0x000fe20000000000 */
[----:B------:R-:W-:Y:S04]  /*1410*/  BSSY.RECONVERGENT B1, `(.L_x_256) ;  /* 0x000001c000017945 */ /* 0x000fe80003800200 */
[----:B------:R-:W-:-:S13]  /*1420*/  ISETP.GE.AND P0, PT, R14, UR8, PT ;  /* 0x000000080e007c0c */ /* 0x000fda000bf06270 */
[----:B------:R-:W-:Y:S05]  /*1430*/  @P0 BRA `(.L_x_257) ;  /* 0x0000000000640947 */ /* 0x000fea0003800000 */
[----:B------:R-:W-:-:S06]  /*1440*/  IMAD.WIDE R6, R14, 0x8, R12 ;  /* 0x000000080e067825 */ /* 0x000fcc00078e020c */
[----:B------:R-:W0:Y:S01]  /*1450*/  LDG.E.64 R6, desc[UR10][R6.64] ;  /* 0x0000000a06067981 */ /* 0x000e22000c1e1b00 */
[----:B------:R-:W-:Y:S01]  /*1460*/  MOV R8, 0x1 ;  /* 0x0000000100087802 */ /* 0x000fe20000000f00 */
[----:B------:R-:W-:Y:S01]  /*1470*/  BSSY.RECONVERGENT B2, `(.L_x_258) ;  /* 0x0000012000027945 */ /* 0x000fe20003800200 */
[----:B0-----:R-:W-:-:S06]  /*1480*/  DFMA R4, R6, R6, 1 ;  /* 0x3ff000000604742b */ /* 0x001fcc0000000006 */
        /* <DEDUP_REMOVED lines=16> */
.L_x_259:
[----:B------:R-:W-:Y:S05]  /*1590*/  BSYNC.RECONVERGENT B2 ;  /* 0x0000000000027941 */ /* 0x000fea0003800200 */
.L_x_258:
[----:B------:R-:W-:-:S04]  /*15a0*/  IMAD.MOV.U32 R15, RZ, RZ, 0x8 ;  /* 0x00000008ff0f7424 */ /* 0x000fc800078e00ff */
[----:B------:R-:W-:-:S05]  /*15b0*/  IMAD.WIDE R14, R14, R15, UR6 ;  /* 0x000000060e0e7e25 */ /* 0x000fca000f8e020f */
[----:B------:R0:W-:Y:S02]  /*15c0*/  STG.E.64 desc[UR10][R14.64], R18 ;  /* 0x000000120e007986 */ /* 0x0001e4000c101b0a */
.L_x_257:
[----:B------:R-:W-:Y:S05]  /*15d0*/  BSYNC.RECONVERGENT B1 ;  /* 0x0000000000017941 */ /* 0x000fea0003800200 */
.L_x_256:
[----:B0-----:R-:W-:Y:S01]  /*15e0*/  IADD3 R14, PT, PT, R3, 0x100, RZ ;  /* 0x00000100030e7810 */ /* 0x001fe20007ffe0ff */
[----:B------:R-:W-:Y:S03]  /*15f0*/  BSSY.RECONVERGENT B1, `(.L_x_260) ;  /* 0x000001c000017945 */ /* 0x000fe60003800200 */
        /* <DEDUP_REMOVED lines=23> */
.L_x_263:
[----:B------:R-:W-:Y:S05]  /*1770*/  BSYNC.RECONVERGENT B2 ;  /* 0x0000000000027941 */ /* 0x000fea0003800200 */
.L_x_262:
[----:B------:R-:W-:-:S05]  /*1780*/  MOV R15, 0x8 ;  /* 0x00000008000f7802 */ /* 0x000fca0000000f00 */
[----:B------:R-:W-:-:S05]  /*1790*/  IMAD.WIDE R14, R14, R15, UR6 ;  /* 0x000000060e0e7e25 */ /* 0x000fca000f8e020f */
[----:B------:R0:W-:Y:S02]  /*17a0*/  STG.E.64 desc[UR10][R14.64], R18 ;  /* 0x000000120e007986 */ /* 0x0001e4000c101b0a */
.L_x_261:
[----:B------:R-:W-:Y:S05]  /*17b0*/  BSYNC.RECONVERGENT B1 ;  /* 0x0000000000017941 */ /* 0x000fea0003800200 */
.L_x_260:
[----:B------:R-:W-:Y:S01]  /*17c0*/  VIADD R3, R3, 0x180 ;  /* 0x0000018003037836 */ /* 0x000fe20000000000 */
[----:B------:R-:W-:Y:S04]  /*17d0*/  BSSY.RECONVERGENT B1, `(.L_x_264) ;  /* 0x000001c000017945 */ /* 0x000fe80003800200 */
[----:B------:R-:W-:-:S13]  /*17e0*/  ISETP.GE.AND P0, PT, R3, UR8, PT ;  /* 0x0000000803007c0c */ /* 0x000fda000bf06270 */
[----:B------:R-:W-:Y:S05]  /*17f0*/  @P0 BRA `(.L_x_265) ;  /* 0x0000000000640947 */ /* 0x000fea0003800000 */
[----:B------:R-:W-:-:S06]  /*1800*/  IMAD.WIDE R6, R3, 0x8, R12 ;  /* 0x0000000803067825 */ /* 0x000fcc00078e020c */
[----:B------:R-:W5:Y:S01]  /*1810*/  LDG.E.64 R6, desc[UR10][R6.64] ;  /* 0x0000000a06067981 */ /* 0x000f62000c1e1b00 */
[----:B------:R-:W-:Y:S01]  /*1820*/  IMAD.MOV.U32 R8, RZ, RZ, 0x1 ;  /* 0x00000001ff087424 */ /* 0x000fe200078e00ff */
[----:B------:R-:W-:Y:S01]  /*1830*/  BSSY.RECONVERGENT B2, `(.L_x_266) ;  /* 0x0000012000027945 */ /* 0x000fe20003800200 */
[----:B-----5:R-:W-:-:S06]  /*1840*/  DFMA R4, R6, R6, 1 ;  /* 0x3ff000000604742b */ /* 0x020fcc0000000006 */
[----:B------:R-:W5:Y:S02]  /*1850*/  MUFU.RCP64H R9, R5 ;  /* 0x0000000500097308 */ /* 0x000f640000001800 */
[----:B-----5:R-:W-:-:S08]  /*1860*/  DFMA R10, -R4, R8, 1 ;  /* 0x3ff00000040a742b */ /* 0x020fd00000000108 */
[----:B------:R-:W-:-:S08]  /*1870*/  DFMA R10, R10, R10, R10 ;  /* 0x0000000a0a0a722b */ /* 0x000fd0000000000a */
[----:B------:R-:W-:-:S08]  /*1880*/  DFMA R10, R8, R10, R8 ;  /* 0x0000000a080a722b */ /* 0x000fd00000000008 */
[----:B------:R-:W-:-:S08]  /*1890*/  DFMA R8, -R4, R10, 1 ;  /* 0x3ff000000408742b */ /* 0x000fd0000000010a */
[----:B------:R-:W-:-:S08]  /*18a0*/  DFMA R8, R10, R8, R10 ;  /* 0x000000080a08722b */ /* 0x000fd0000000000a */
[----:B01234-:R-:W-:-:S08]  /*18b0*/  DMUL R18, R8, 4 ;  /* 0x4010000008127828 */ /* 0x01ffd00000000000 */
        /* <DEDUP_REMOVED lines=8> */
[----:B------:R-:W-:-:S07]  /*1940*/  MOV R18, R2 ;  /* 0x0000000200127202 */ /* 0x000fce0000000f00 */
.L_x_267:
[----:B------:R-:W-:Y:S05]  /*1950*/  BSYNC.RECONVERGENT B2 ;  /* 0x0000000000027941 */ /* 0x000fea0003800200 */
.L_x_266:
[----:B------:R-:W-:-:S04]  /*1960*/  IMAD.MOV.U32 R2, RZ, RZ, 0x8 ;  /* 0x00000008ff027424 */ /* 0x000fc800078e00ff */
[----:B------:R-:W-:-:S05]  /*1970*/  IMAD.WIDE R2, R3, R2, UR6 ;  /* 0x0000000603027e25 */ /* 0x000fca000f8e0202 */
[----:B------:R0:W-:Y:S02]  /*1980*/  STG.E.64 desc[UR10][R2.64], R18 ;  /* 0x0000001202007986 */ /* 0x0001e4000c101b0a */
.L_x_265:
[----:B------:R-:W-:Y:S05]  /*1990*/  BSYNC.RECONVERGENT B1 ;  /* 0x0000000000017941 */ /* 0x000fea0003800200 */
.L_x_264:
[----:B------:R-:W-:-:S07]  /*19a0*/  VIADD R27, R27, 0x4 ;  /* 0x000000041b1b7836 */ /* 0x000fce0000000000 */
.L_x_251:
[----:B------:R-:W-:-:S13]  /*19b0*/  ISETP.NE.AND P0, PT, RZ, UR5, PT ;  /* 0x00000005ff007c0c */ /* 0x000fda000bf05270 */
[----:B------:R-:W-:Y:S05]  /*19c0*/  @!P0 EXIT ;  /* 0x000000000000894d */ /* 0x000fea0003800000 */
[----:B------:R-:W-:-:S09]  /*19d0*/  UISETP.NE.AND UP0, UPT, UR5, 0x1, UPT ;  /* 0x000000010500788c */ /* 0x000fd2000bf05270 */
        /* <DEDUP_REMOVED lines=8> */
[----:B------:R-:W-:Y:S01]  /*1a60*/  MOV R8, 0x1 ;  /* 0x0000000100087802 */ /* 0x000fe20000000f00 */
        /* <DEDUP_REMOVED lines=18> */
.L_x_272:
[----:B------:R-:W-:Y:S05]  /*1b90*/  BSYNC.RECONVERGENT B2 ;  /* 0x0000000000027941 */ /* 0x000fea0003800200 */
.L_x_271:
[----:B------:R-:W-:-:S04]  /*1ba0*/  IMAD.MOV.U32 R4, RZ, RZ, 0x8 ;  /* 0x00000008ff047424 */ /* 0x000fc800078e00ff */
[----:B------:R-:W-:-:S05]  /*1bb0*/  IMAD.WIDE R4, R3, R4, UR6 ;  /* 0x0000000603047e25 */ /* 0x000fca000f8e0204 */
[----:B------:R0:W-:Y:S02]  /*1bc0*/  STG.E.64 desc[UR10][R4.64], R18 ;  /* 0x0000001204007986 */ /* 0x0001e4000c101b0a */
.L_x_270:
[----:B------:R-:W-:Y:S05]  /*1bd0*/  BSYNC.RECONVERGENT B1 ;  /* 0x0000000000017941 */ /* 0x000fea0003800200 */
.L_x_269:
[----:B------:R-:W-:Y:S01]  /*1be0*/  IADD3 R3, PT, PT, R3, 0x80, RZ ;  /* 0x0000008003037810 */ /* 0x000fe20007ffe0ff */
[----:B------:R-:W-:Y:S03]  /*1bf0*/  BSSY.RECONVERGENT B1, `(.L_x_273) ;  /* 0x000001c000017945 */ /* 0x000fe60003800200 */
[----:B------:R-:W-:-:S13]  /*1c00*/  ISETP.GE.AND P0, PT, R3, UR8, PT ;  /* 0x0000000803007c0c */ /* 0x000fda000bf06270 */
[----:B------:R-:W-:Y:S05]  /*1c10*/  @P0 BRA `(.L_x_274) ;  /* 0x0000000000640947 */ /* 0x000fea0003800000 */
[----:B------:R-:W-:-:S06]  /*1c20*/  IMAD.WIDE R6, R3, 0x8, R12 ;  /* 0x0000000803067825 */ /* 0x000fcc00078e020c */
[----:B------:R-:W0:Y:S01]  /*1c30*/  LDG.E.64 R6, desc[UR10][R6.64] ;  /* 0x0000000a06067981 */ /* 0x000e22000c1e1b00 */
[----:B------:R-:W-:Y:S01]  /*1c40*/  IMAD.MOV.U32 R8, RZ, RZ, 0x1 ;  /* 0x00000001ff087424 */ /* 0x000fe200078e00ff */
        /* <DEDUP_REMOVED lines=18> */
.L_x_276:
[----:B------:R-:W-:Y:S05]  /*1d70*/  BSYNC.RECONVERGENT B2 ;  /* 0x0000000000027941 */ /* 0x000fea0003800200 */
.L_x_275:
[----:B------:R-:W-:-:S05]  /*1d80*/  MOV R2, 0x8 ;  /* 0x0000000800027802 */ /* 0x000fca0000000f00 */
[----:B------:R-:W-:-:S05]  /*1d90*/  IMAD.WIDE R2, R3, R2, UR6 ;  /* 0x0000000603027e25 */ /* 0x000fca000f8e0202 */
[----:B------:R0:W-:Y:S02]  /*1da0*/  STG.E.64 desc[UR10][R2.64], R18 ;  /* 0x0000001202007986 */ /* 0x0001e4000c101b0a */
.L_x_274:
[----:B------:R-:W-:Y:S05]  /*1db0*/  BSYNC.RECONVERGENT B1 ;  /* 0x0000000000017941 */ /* 0x000fea0003800200 */
.L_x_273:
[----:B------:R-:W-:-:S07]  /*1dc0*/  VIADD R27, R27, 0x2 ;  /* 0x000000021b1b7836 */ /* 0x000fce0000000000 */
.L_x_268:
[----:B------:R-:W5:Y:S02]  /*1dd0*/  LDC R0, c[0x0][0x388] ;  /* 0x0000e200ff007b82 */ /* 0x000f640000000800 */
[----:B-----5:R-:W-:-:S04]  /*1de0*/  LOP3.LUT R0, R0, 0x1, RZ, 0xc0, !PT ;  /* 0x0000000100007812 */ /* 0x020fc800078ec0ff */
[----:B------:R-:W-:-:S13]  /*1df0*/  ISETP.NE.U32.AND P0, PT, R0, 0x1, PT ;  /* 0x000000010000780c */ /* 0x000fda0003f05070 */
[----:B------:R-:W-:Y:S05]  /*1e00*/  @P0 EXIT ;  /* 0x000000000000094d */ /* 0x000fea0003800000 */
[----:B0-----:R-:W0:Y:S02]  /*1e10*/  S2R R3, SR_TID.X ;  /* 0x0000000000037919 */ /* 0x001e240000002100 */
[----:B0-----:R-:W-:-:S05]  /*1e20*/  IMAD R27, R27, 0x80, R3 ;  /* 0x000000801b1b7824 */ /* 0x001fca00078e0203 */
[----:B------:R-:W-:-:S13]  /*1e30*/  ISETP.GE.AND P0, PT, R27, UR8, PT ;  /* 0x000000081b007c0c */ /* 0x000fda000bf06270 */
[----:B------:R-:W-:Y:S05]  /*1e40*/  @P0 EXIT ;  /* 0x000000000000094d */ /* 0x000fea0003800000 */
        /* <DEDUP_REMOVED lines=17> */
[----:B------:R-:W-:Y:S01]  /*1f60*/  MOV R4, R8 ;  /* 0x0000000800047202 */ /* 0x000fe20000000f00 */
[----:B------:R-:W-:Y:S01]  /*1f70*/  IMAD.MOV.U32 R2, RZ, RZ, R9 ;  /* 0x000000ffff027224 */ /* 0x000fe200078e0009 */
[----:B------:R-:W-:-:S07]  /*1f80*/  MOV R0, 0x1fa0 ;  /* 0x00001fa000007802 */ /* 0x000fce0000000f00 */
[----:B-1234-:R-:W-:Y:S05]  /*1f90*/  CALL.REL.NOINC `($__internal_0_$__cuda_sm20_div_rn_f64_full) ;  /* 0x0000001800547944 */ /* 0x01efea0003c00000 */
[----:B------:R-:W-:-:S07]  /*1fa0*/  IMAD.MOV.U32 R3, RZ, RZ, R19 ;  /* 0x000000ffff037224 */ /* 0x000fce00078e0013 */
.L_x_278:
[----:B------:R-:W-:Y:S05]  /*1fb0*/  BSYNC.RECONVERGENT B1 ;  /* 0x0000000000017941 */ /* 0x000fea0003800200 */
.L_x_277:
[----:B------:R-:W-:-:S04]  /*1fc0*/  IMAD.MOV.U32 R4, RZ, RZ, 0x8 ;  /* 0x00000008ff047424 */ /* 0x000fc800078e00ff */
[----:B------:R-:W-:-:S05]  /*1fd0*/  IMAD.WIDE R4, R27, R4, UR6 ;  /* 0x000000061b047e25 */ /* 0x000fca000f8e0204 */
[----:B------:R-:W-:Y:S01]  /*1fe0*/  STG.E.64 desc[UR10][R4.64], R2 ;  /* 0x0000000204007986 */ /* 0x000fe2000c101b0a */
[----:B------:R-:W-:Y:S05]  /*1ff0*/  EXIT ;  /* 0x000000000000794d */ /* 0x000fea0003800000 */
.L_x_216:
[----:B------:R-:W-:-:S06]  /*2000*/  UISETP.GE.AND UP0, UPT, UR18, 0x1, UPT ;  /* 0x000000011200788c */ /* 0x000fcc000bf06270 */
[----:B------:R-:W-:-:S13]  /*2010*/  PLOP3.LUT P0, PT, PT, PT, UP0, 0x80, 0x8 ;  /* 0x000000000008781c */ /* 0x000fda0003f0f008 */
[----:B------:R-:W-:Y:S05]  /*2020*/  @!P0 EXIT ;  /* 0x000000000000894d */ /* 0x000fea0003800000 */
[----:B------:R-:W-:Y:S01]  /*2030*/  UISETP.GE.U32.AND UP0, UPT, UR18, 0x8, UPT ;  /* 0x000000081200788c */ /* 0x000fe2000bf06070 */
[----:B------:R-:W-:Y:S01]  /*2040*/  MOV R28, RZ ;  /* 0x000000ff001c7202 */ /* 0x000fe20000000f00 */
[----:B------:R-:W-:-:S07]  /*2050*/  ULOP3.LUT UR9, UR18, 0x7, URZ, 0xc0, !UPT ;  /* 0x0000000712097892 */ /* 0x000fce000f8ec0ff */
[----:B------:R-:W-:Y:S05]  /*2060*/  BRA.U !UP0, `(.L_x_279) ;  /* 0x0000000d08347547 */ /* 0x000fea000b800000 */
[----:B------:R-:W0:Y:S01]  /*2070*/  S2R R0, SR_TID.X ;  /* 0x0000000000007919 */ /* 0x000e220000002100 */
[----:B------:R-:W-:Y:S01]  /*2080*/  IMAD.U32 R2, RZ, RZ, UR17 ;  /* 0x00000011ff027e24 */ /* 0x000fe2000f8e00ff */
[----:B------:R-:W-:Y:S01]  /*2090*/  ULOP3.LUT UR13, UR18, 0x7ffffff8, URZ, 0xc0, !UPT ;  /* 0x7ffffff8120d7892 */ /* 0x000fe2000f8ec0ff */
[----:B------:R-:W-:Y:S01]  /*20a0*/  IMAD.U32 R3, RZ, RZ, UR5 ;  /* 0x00000005ff037e24 */ /* 0x000fe2000f8e00ff */
[----:B------:R-:W1:Y:S04]  /*20b0*/  LDCU.64 UR14, c[0x0][0x398] ;  /* 0x00007300ff0e77ac */ /* 0x000e680008000a00 */
[----:B------:R-:W-:Y:S01]  /*20c0*/  IMAD.U32 R28, RZ, RZ, UR13 ;  /* 0x0000000dff1c7e24 */ /* 0x000fe2000f8e00ff */
[----:B------:R-:W2:Y:S01]  /*20d0*/  LDCU.64 UR24, c[0x0][0x390] ;  /* 0x00007200ff1877ac */ /* 0x000ea20008000a00 */
[----:B------:R-:W3:Y:S01]  /*20e0*/  LDCU.128 UR20, c[0x0][0x390] ;  /* 0x00007200ff1477ac */ /* 0x000ee20008000c00 */
[----:B------:R-:W-:Y:S01]  /*20f0*/  UIADD3 UR8, UPT, UPT, -UR13, URZ, URZ ;  /* 0x000000ff0d087290 */ /* 0x000fe2000fffe1ff */
[C---:B0-----:R-:W-:Y:S01]  /*2100*/  IMAD.WIDE.U32 R2, R0.reuse, 0x8, R2 ;  /* 0x0000000800027825 */ /* 0x041fe200078e0002 */
[----:B------:R-:W-:-:S03]  /*2110*/  IADD3 R27, PT, PT, R0, 0x80, RZ ;  /* 0x00000080001b7810 */ /* 0x000fc60007ffe0ff */
[----:B-123--:R-:W-:-:S07]  /*2120*/  IMAD.MOV.U32 R24, RZ, RZ, R2 ;  /* 0x000000ffff187224 */ /* 0x00efce00078e0002 */
.L_x_296:
[----:B------:R-:W-:-:S04]  /*2130*/  IADD3 R10, P0, PT, R24, UR14, RZ ;  /* 0x0000000e180a7c10 */ /* 0x000fc8000ff1e0ff */
[----:B------:R-:W-:-:S05]  /*2140*/  IADD3.X R11, PT, PT, R3, UR15, RZ, P0, !PT ;  /* 0x0000000f030b7c10 */ /* 0x000fca00087fe4ff */
[----:B------:R-:W2:Y:S01]  /*2150*/  LDG.E.64 R4, desc[UR10][R10.64] ;  /* 0x0000000a0a047981 */ /* 0x000ea2000c1e1b00 */
[----:B------:R-:W-:Y:S01]  /*2160*/  IMAD.MOV.U32 R6, RZ, RZ, 0x1 ;  /* 0x00000001ff067424 */ /* 0x000fe200078e00ff */
[----:B------:R-:W-:Y:S01]  /*2170*/  UIADD3 UR8, UPT, UPT, UR8, 0x8, URZ ;  /* 0x0000000808087890 */ /* 0x000fe2000fffe0ff */
[----:B0-----:R-:W-:Y:S01]  /*2180*/  MOV R17, UR5 ;  /* 0x0000000500117c02 */ /* 0x001fe20008000f00 */
[----:B------:R-:W-:Y:S01]  /*2190*/  IMAD.U32 R16, RZ, RZ, UR17 ;  /* 0x00000011ff107e24 */ /* 0x000fe2000f8e00ff */
[----:B------:R-:W-:Y:S01]  /*21a0*/  BSSY.RECONVERGENT B1, `(.L_x_280) ;  /* 0x0000014000017945 */ /* 0x000fe20003800200 */
[----:B------:R-:W-:Y:S02]  /*21b0*/  UISETP.NE.AND UP0, UPT, UR8, URZ, UPT ;  /* 0x000000ff0800728c */ /* 0x000fe4000bf05270 */
[----:B------:R-:W-:Y:S01]  /*21c0*/  IMAD.WIDE R16, R27, 0x8, R16 ;  /* 0x000000081b107825 */ /* 0x000fe200078e0210 */
        /* <DEDUP_REMOVED lines=17> */
.L_x_281:
[----:B------:R-:W-:Y:S05]  /*22e0*/  BSYNC.RECONVERGENT B1 ;  /* 0x0000000000017941 */ /* 0x000fea0003800200 */
.L_x_280:
[----:B------:R-:W-:Y:S02]  /*22f0*/  IADD3 R10, P0, PT, R24, UR20, RZ ;  /* 0x00000014180a7c10 */ /* 0x000fe4000ff1e0ff */
[----:B------:R-:W-:Y:S02]  /*2300*/  IADD3 R14, P1, PT, R16, UR22, RZ ;  /* 0x00000016100e7c10 */ /* 0x000fe4000ff3e0ff */
[----:B------:R-:W-:Y:S02]  /*2310*/  IADD3.X R11, PT, PT, R3, UR21, RZ, P0, !PT ;  /* 0x00000015030b7c10 */ /* 0x000fe400087fe4ff */
[----:B------:R-:W-:-:S03]  /*2320*/  IADD3.X R15, PT, PT, R17, UR23, RZ, P1, !PT ;  /* 0x00000017110f7c10 */ /* 0x000fc60008ffe4ff */
[----:B------:R0:W-:Y:S04]  /*2330*/  STG.E.64 desc[UR10][R10.64], R18 ;  /* 0x000000120a007986 */ /* 0x0001e8000c101b0a */
[----:B------:R-:W2:Y:S01]  /*2340*/  LDG.E.64 R4, desc[UR10][R14.64] ;  /* 0x0000000a0e047981 */ /* 0x000ea2000c1e1b00 */
[----:B------:R-:W-:Y:S01]  /*2350*/  IMAD.MOV.U32 R6, RZ, RZ, 0x1 ;  /* 0x00000001ff067424 */ /* 0x000fe200078e00ff */
[----:B------:R-:W-:Y:S01]  /*2360*/  BSSY.RECONVERGENT B1, `(.L_x_282) ;  /* 0x0000012000017945 */ /* 0x000fe20003800200 */
[----:B--2---:R-:W-:-:S06]  /*2370*/  DFMA R4, R4, R4, 1 ;  /* 0x3ff000000404742b */ /* 0x004fcc0000000004 */
[----:B------:R-:W1:Y:S02]  /*2380*/  MUFU.RCP64H R7, R5 ;  /* 0x0000000500077308 */ /* 0x000e640000001800 */
[----:B-1----:R-:W-:-:S08]  /*2390*/  DFMA R8, -R4, R6, 1 ;  /* 0x3ff000000408742b */ /* 0x002fd00000000106 */
[----:B------:R-:W-:-:S08]  /*23a0*/  DFMA R8, R8, R8, R8 ;  /* 0x000000080808722b */ /* 0x000fd00000000008 */
[----:B------:R-:W-:-:S08]  /*23b0*/  DFMA R8, R6, R8, R6 ;  /* 0x000000080608722b */ /* 0x000fd00000000006 */
[----:B------:R-:W-:-:S08]  /*23c0*/  DFMA R6, -R4, R8, 1 ;  /* 0x3ff000000406742b */ /* 0x000fd00000000108 */
[----:B------:R-:W-:-:S08]  /*23d0*/  DFMA R6, R8, R6, R8 ;  /* 0x000000060806722b */ /* 0x000fd00000000008 */
[----:B------:R-:W-:-:S08]  /*23e0*/  DMUL R8, R6, 4 ;  /* 0x4010000006087828 */ /* 0x000fd00000000000 */
[----:B0-----:R-:W-:-:S08]  /*23f0*/  DFMA R18, -R4, R8, 4 ;  /* 0x401000000412742b */ /* 0x001fd00000000108 */
        /* <DEDUP_REMOVED lines=8> */
.L_x_283:
[----:B------:R-:W-:Y:S05]  /*2480*/  BSYNC.RECONVERGENT B1 ;  /* 0x0000000000017941 */ /* 0x000fea0003800200 */
.L_x_282:
[----:B------:R-:W-:-:S04]  /*2490*/  IADD3 R16, P0, PT, R16, UR24, RZ ;  /* 0x0000001810107c10 */ /* 0x000fc8000ff1e0ff */
[----:B------:R-:W-:-:S05]  /*24a0*/  IADD3.X R17, PT, PT, R17, UR25, RZ, P0, !PT ;  /* 0x0000001911117c10 */ /* 0x000fca00087fe4ff */
        /* <DEDUP_REMOVED lines=21> */
.L_x_285:
[----:B------:R-:W-:Y:S05]  /*2600*/  BSYNC.RECONVERGENT B1 ;  /* 0x0000000000017941 */ /* 0x000fea0003800200 */
.L_x_284:
        /* <DEDUP_REMOVED lines=21> */
.L_x_287:
[----:B------:R-:W-:Y:S05]  /*2760*/  BSYNC.RECONVERGENT B1 ;  /* 0x0000000000017941 */ /* 0x000fea0003800200 */
.L_x_286:
[----:B------:R0:W-:Y:S04]  /*2770*/  STG.E.64 desc[UR10][R16.64+0x800], R18 ;  /* 0x0008001210007986 */ /* 0x0001e8000c101b0a */
[----:B------:R-:W2:Y:S01]  /*2780*/  LDG.E.64 R4, desc[UR10][R14.64+0xc00] ;  /* 0x000c000a0e047981 */ /* 0x000ea2000c1e1b00 */
[----:B------:R-:W-:Y:S01]  /*2790*/  MOV R6, 0x1 ;  /* 0x0000000100067802 */ /* 0x000fe20000000f00 */
        /* <DEDUP_REMOVED lines=18> */
.L_x_289:
[----:B------:R-:W-:Y:S05]  /*28c0*/  BSYNC.RECONVERGENT B1 ;  /* 0x0000000000017941 */ /* 0x000fea0003800200 */
.L_x_288:
        /* <DEDUP_REMOVED lines=21> */
.L_x_291:
[----:B------:R-:W-:Y:S05]  /*2a20*/  BSYNC.RECONVERGENT B1 ;  /* 0x0000000000017941 */ /* 0x000fea0003800200 */
.L_x_290:
        /* <DEDUP_REMOVED lines=21> */
.L_x_293:
[----:B------:R-:W-:Y:S05]  /*2b80*/  BSYNC.RECONVERGENT B1 ;  /* 0x0000000000017941 */ /* 0x000fea0003800200 */
.L_x_292:
        /* <DEDUP_REMOVED lines=21> */
.L_x_295:
[----:B------:R-:W-:Y:S05]  /*2ce0*/  BSYNC.RECONVERGENT B1 ;  /* 0x0000000000017941 */ /* 0x000fea0003800200 */
.L_x_294:
[----:B------:R0:W-:Y:S01]  /*2cf0*/  STG.E.64 desc[UR10][R16.64+0x1800], R18 ;  /* 0x0018001210007986 */ /* 0x0001e2000c101b0a */
[----:B------:R-:W-:Y:S02]  /*2d00*/  IADD3 R24, P0, PT, R24, 0x2000, RZ ;  /* 0x0000200018187810 */ /* 0x000fe40007f1e0ff */
[----:B------:R-:W-:-:S03]  /*2d10*/  IADD3 R27, PT, PT, R27, 0x400, RZ ;  /* 0x000004001b1b7810 */ /* 0x000fc60007ffe0ff */
[----:B------:R-:W-:Y:S01]  /*2d20*/  IMAD.X R3, RZ, RZ, R3, P0 ;  /* 0x000000ffff037224 */ /* 0x000fe200000e0603 */
[----:B------:R-:W-:Y:S07]  /*2d30*/  BRA.U UP0, `(.L_x_296) ;  /* 0xfffffff100fc7547 */ /* 0x000fee000b83ffff */
.L_x_279:
[----:B------:R-:W-:-:S13]  /*2d40*/  ISETP.NE.AND P0, PT, RZ, UR9, PT ;  /* 0x00000009ff007c0c */ /* 0x000fda000bf05270 */
[----:B------:R-:W-:Y:S05]  /*2d50*/  @!P0 EXIT ;  /* 0x000000000000894d */ /* 0x000fea0003800000 */
[----:B------:R-:W1:Y:S01]  /*2d60*/  LDCU UR5, c[0x0][0x388] ;  /* 0x00007100ff0577ac */ /* 0x000e620008000800 */
[----:B------:R-:W-:Y:S02]  /*2d70*/  UISETP.GE.U32.AND UP0, UPT, UR9, 0x4, UPT ;  /* 0x000000040900788c */ /* 0x000fe4000bf06070 */
[----:B-1----:R-:W-:-:S07]  /*2d80*/  ULOP3.LUT UR5, UR5, 0x3, URZ, 0xc0, !UPT ;  /* 0x0000000305057892 */ /* 0x002fce000f8ec0ff */
[----:B------:R-:W-:Y:S05]  /*2d90*/  BRA.U !UP0, `(.L_x_297) ;  /* 0x0000000508787547 */ /* 0x000fea000b800000 */
[----:B------:R-:W1:Y:S02]  /*2da0*/  S2R R0, SR_TID.X ;  /* 0x0000000000007919 */ /* 0x000e640000002100 */
[----:B-1----:R-:W-:-:S04]  /*2db0*/  IMAD R14, R28, 0x80, R0 ;  /* 0x000000801c0e7824 */ /* 0x002fc800078e0200 */
[----:B0-----:R-:W-:-:S05]  /*2dc0*/  IMAD.WIDE R16, R14, 0x8, R12 ;  /* 0x000000080e107825 */ /* 0x001fca00078e020c */
[----:B------:R-:W2:Y:S01]  /*2dd0*/  LDG.E.64 R4, desc[UR10][R16.64] ;  /* 0x0000000a10047981 */ /* 0x000ea2000c1e1b00 */
[----:B------:R-:W-:Y:S01]  /*2de0*/  MOV R2, 0x1 ;  /* 0x0000000100027802 */ /* 0x000fe20000000f00 */
        /* <DEDUP_REMOVED lines=18> */
.L_x_299:
[----:B------:R-:W-:Y:S05]  /*2f10*/  BSYNC.RECONVERGENT B1 ;  /* 0x0000000000017941 */ /* 0x000fea0003800200 */
.L_x_298:
[----:B------:R-:W-:-:S05]  /*2f20*/  MOV R15, 0x8 ;  /* 0x00000008000f7802 */ /* 0x000fca0000000f00 */
[----:B------:R-:W-:-:S05]  /*2f30*/  IMAD.WIDE R14, R14, R15, UR6 ;  /* 0x000000060e0e7e25 */ /* 0x000fca000f8e020f */
        /* <DEDUP_REMOVED lines=21> */
.L_x_301:
[----:B------:R-:W-:Y:S05]  /*3090*/  BSYNC.RECONVERGENT B1 ;  /* 0x0000000000017941 */ /* 0x000fea0003800200 */
.L_x_300:
        /* <DEDUP_REMOVED lines=21> */
.L_x_303:
[----:B------:R-:W-:Y:S05]  /*31f0*/  BSYNC.RECONVERGENT B1 ;  /* 0x0000000000017941 */ /* 0x000fea0003800200 */
.L_x_302:
        /* <DEDUP_REMOVED lines=21> */
.L_x_305:
[----:B------:R-:W-:Y:S05]  /*3350*/  BSYNC.RECONVERGENT B1 ;  /* 0x0000000000017941 */ /* 0x000fea0003800200 */
.L_x_304:
[----:B------:R1:W-:Y:S01]  /*3360*/  STG.E.64 desc[UR10][R14.64+0xc00], R2 ;  /* 0x000c00020e007986 */ /* 0x0003e2000c101b0a */
[----:B------:R-:W-:-:S07]  /*3370*/  VIADD R28, R28, 0x4 ;  /* 0x000000041c1c7836 */ /* 0x000fce0000000000 */
.L_x_297:
[----:B------:R-:W-:-:S13]  /*3380*/  ISETP.NE.AND P0, PT, RZ, UR5, PT ;  /* 0x00000005ff007c0c */ /* 0x000fda000bf05270 */
[----:B------:R-:W-:Y:S05]  /*3390*/  @!P0 EXIT ;  /* 0x000000000000894d */ /* 0x000fea0003800000 */
[----:B------:R-:W-:-:S09]  /*33a0*/  UISETP.NE.AND UP0, UPT, UR5, 0x1, UPT ;  /* 0x000000010500788c */ /* 0x000fd2000bf05270 */
        /* <DEDUP_REMOVED lines=24> */
.L_x_308:
[----:B------:R-:W-:Y:S05]  /*3530*/  BSYNC.RECONVERGENT B1 ;  /* 0x0000000000017941 */ /* 0x000fea0003800200 */
.L_x_307:
        /* <DEDUP_REMOVED lines=23> */
.L_x_310:
[----:B------:R-:W-:Y:S05]  /*36b0*/  BSYNC.RECONVERGENT B1 ;  /* 0x0000000000017941 */ /* 0x000fea0003800200 */
.L_x_309:
[----:B------:R2:W-:Y:S01]  /*36c0*/  STG.E.64 desc[UR10][R14.64+0x400], R2 ;  /* 0x000400020e007986 */ /* 0x0005e2000c101b0a */
[----:B------:R-:W-:-:S07]  /*36d0*/  VIADD R28, R28, 0x2 ;  /* 0x000000021c1c7836 */ /* 0x000fce0000000000 */
.L_x_306:
[----:B------:R-:W3:Y:S02]  /*36e0*/  LDC R0, c[0x0][0x388] ;  /* 0x0000e200ff007b82 */ /* 0x000ee40000000800 */
[----:B---3--:R-:W-:-:S04]  /*36f0*/  LOP3.LUT R0, R0, 0x1, RZ, 0xc0, !PT ;  /* 0x0000000100007812 */ /* 0x008fc800078ec0ff */
[----:B------:R-:W-:-:S13]  /*3700*/  ISETP.NE.U32.AND P0, PT, R0, 0x1, PT ;  /* 0x000000010000780c */ /* 0x000fda0003f05070 */
[----:B------:R-:W-:Y:S05]  /*3710*/  @P0 EXIT ;  /* 0x000000000000094d */ /* 0x000fea0003800000 */
[----:B-12---:R-:W1:Y:S02]  /*3720*/  S2R R3, SR_TID.X ;  /* 0x0000000000037919 */ /* 0x006e640000002100 */
[----:B-1----:R-:W-:-:S04]  /*3730*/  IMAD R28, R28, 0x80, R3 ;  /* 0x000000801c1c7824 */ /* 0x002fc800078e0203 */
[----:B------:R-:W-:-:S06]  /*3740*/  IMAD.WIDE R12, R28, 0x8, R12 ;  /* 0x000000081c0c7825 */ /* 0x000fcc00078e020c */
        /* <DEDUP_REMOVED lines=17> */
[----:B------:R-:W-:Y:S01]  /*3860*/  MOV R0, 0x3890 ;  /* 0x0000389000007802 */ /* 0x000fe20000000f00 */
[----:B------:R-:W-:-:S07]  /*3870*/  IMAD.MOV.U32 R2, RZ, RZ, R9 ;  /* 0x000000ffff027224 */ /* 0x000fce00078e0009 */
[----:B0-----:R-:W-:Y:S05]  /*3880*/  CALL.REL.NOINC `($__internal_0_$__cuda_sm20_div_rn_f64_full) ;  /* 0x0000000000187944 */ /* 0x001fea0003c00000 */
[----:B------:R-:W-:-:S07]  /*3890*/  MOV R3, R19 ;  /* 0x0000001300037202 */ /* 0x000fce0000000f00 */
.L_x_312:
[----:B------:R-:W-:Y:S05]  /*38a0*/  BSYNC.RECONVERGENT B1 ;  /* 0x0000000000017941 */ /* 0x000fea0003800200 */
.L_x_311:
[----:B------:R-:W-:-:S04]  /*38b0*/  IMAD.MOV.U32 R29, RZ, RZ, 0x8 ;  /* 0x00000008ff1d7424 */ /* 0x000fc800078e00ff */
[----:B------:R-:W-:-:S05]  /*38c0*/  IMAD.WIDE R28, R28, R29, UR6 ;  /* 0x000000061c1c7e25 */ /* 0x000fca000f8e021d */
[----:B------:R-:W-:Y:S01]  /*38d0*/  STG.E.64 desc[UR10][R28.64], R2 ;  /* 0x000000021c007986 */ /* 0x000fe2000c101b0a */
[----:B------:R-:W-:Y:S05]  /*38e0*/  EXIT ;  /* 0x000000000000794d */ /* 0x000fea0003800000 */
        .weak           $__internal_0_$__cuda_sm20_div_rn_f64_full
        .type           $__internal_0_$__cuda_sm20_div_rn_f64_full,@function
        .size           $__internal_0_$__cuda_sm20_div_rn_f64_full,(.L_x_434 - $__internal_0_$__cuda_sm20_div_rn_f64_full)
$__internal_0_$__cuda_sm20_div_rn_f64_full:
[C---:B------:R-:W-:Y:S01]  /*38f0*/  FSETP.GEU.AND P0, PT, |R2|.reuse, 1.469367938527859385e-39, PT ;  /* 0x001000000200780b */ /* 0x040fe20003f0e200 */
[--C-:B------:R-:W-:Y:S01]  /*3900*/  IMAD.MOV.U32 R8, RZ, RZ, R4.reuse ;  /* 0x000000ffff087224 */ /* 0x100fe200078e0004 */
[----:B------:R-:W-:Y:S01]  /*3910*/  LOP3.LUT R10, R2, 0x800fffff, RZ, 0xc0, !PT ;  /* 0x800fffff020a7812 */ /* 0x000fe200078ec0ff */
[----:B------:R-:W-:Y:S01]  /*3920*/  IMAD.MOV.U32 R18, RZ, RZ, 0x1 ;  /* 0x00000001ff127424 */ /* 0x000fe200078e00ff */
[----:B------:R-:W-:Y:S01]  /*3930*/  MOV R9, R2 ;  /* 0x0000000200097202 */ /* 0x000fe20000000f00 */
[----:B------:R-:W-:Y:S01]  /*3940*/  IMAD.U32 R7, RZ, RZ, UR12 ;  /* 0x0000000cff077e24 */ /* 0x000fe2000f8e00ff */
[----:B------:R-:W-:Y:S01]  /*3950*/  LOP3.LUT R11, R10, 0x3ff00000, RZ, 0xfc, !PT ;  /* 0x3ff000000a0b7812 */ /* 0x000fe200078efcff */
[----:B------:R-:W-:Y:S01]  /*3960*/  IMAD.MOV.U32 R10, RZ, RZ, R4 ;  /* 0x000000ffff0a7224 */ /* 0x000fe200078e0004 */
[----:B------:R-:W-:Y:S01]  /*3970*/  LOP3.LUT R25, R2, 0x7ff00000, RZ, 0xc0, !PT ;  /* 0x7ff0000002197812 */ /* 0x000fe200078ec0ff */
[----:B------:R-:W-:Y:S01]  /*3980*/  IMAD.MOV.U32 R29, RZ, RZ, 0x1ca00000 ;  /* 0x1ca00000ff1d7424 */ /* 0x000fe200078e00ff */
[----:B------:R-:W-:-:S02]  /*3990*/  LOP3.LUT R26, R7, 0x7ff00000, RZ, 0xc0, !PT ;  /* 0x7ff00000071a7812 */ /* 0x000fc400078ec0ff */
[----:B------:R-:W-:Y:S01]  /*39a0*/  MOV R6, UR4 ;  /* 0x0000000400067c02 */ /* 0x000fe20008000f00 */
[----:B------:R-:W-:Y:S01]  /*39b0*/  @!P0 DMUL R10, R8, 8.98846567431157953865e+307 ;  /* 0x7fe00000080a8828 */ /* 0x000fe20000000000 */
[----:B------:R-:W-:-:S04]  /*39c0*/  ISETP.GE.U32.AND P2, PT, R26, R25, PT ;  /* 0x000000191a00720c */ /* 0x000fc80003f46070 */
[----:B------:R-:W-:Y:S01]  /*39d0*/  SEL R2, R29, 0x63400000, !P2 ;  /* 0x634000001d027807 */ /* 0x000fe20005000000 */
[----:B------:R-:W0:Y:S01]  /*39e0*/  MUFU.RCP64H R19, R11 ;  /* 0x0000000b00137308 */ /* 0x000e220000001800 */
[----:B------:R-:W-:Y:S01]  /*39f0*/  FSETP.GEU.AND P2, PT, |R7|, 1.469367938527859385e-39, PT ;  /* 0x001000000700780b */ /* 0x000fe20003f4e200 */
[----:B0-----:R-:W-:-:S08]  /*3a00*/  DFMA R4, R18, -R10, 1 ;  /* 0x3ff000001204742b */ /* 0x001fd0000000080a */
[----:B------:R-:W-:-:S08]  /*3a10*/  DFMA R4, R4, R4, R4 ;  /* 0x000000040404722b */ /* 0x000fd00000000004 */
[----:B------:R-:W-:-:S08]  /*3a20*/  DFMA R18, R18, R4, R18 ;  /* 0x000000041212722b */ /* 0x000fd00000000012 */
[----:B------:R-:W-:-:S08]  /*3a30*/  DFMA R4, R18, -R10, 1 ;  /* 0x3ff000001204742b */ /* 0x000fd0000000080a */
[----:B------:R-:W-:Y:S01]  /*3a40*/  DFMA R18, R18, R4, R18 ;  /* 0x000000041212722b */ /* 0x000fe20000000012 */
[----:B------:R-:W-:Y:S01]  /*3a50*/  LOP3.LUT R5, R2, 0x800fffff, R7, 0xf8, !PT ;  /* 0x800fffff02057812 */ /* 0x000fe200078ef807 */
[----:B------:R-:W-:Y:S01]  /*3a60*/  IMAD.MOV.U32 R4, RZ, RZ, R6 ;  /* 0x000000ffff047224 */ /* 0x000fe200078e0006 */
[----:B------:R-:W-:Y:S01]  /*3a70*/  MOV R2, R26 ;  /* 0x0000001a00027202 */ /* 0x000fe20000000f00 */
[----:B------:R-:W-:Y:S07]  /*3a80*/  @P2 BRA `(.L_x_313) ;  /* 0x0000000000202947 */ /* 0x000fee0003800000 */
[----:B------:R-:W-:Y:S01]  /*3a90*/  LOP3.LUT R2, R9, 0x7ff00000, RZ, 0xc0, !PT ;  /* 0x7ff0000009027812 */ /* 0x000fe200078ec0ff */
[----:B------:R-:W-:-:S03]  /*3aa0*/  IMAD.MOV.U32 R20, RZ, RZ, RZ ;  /* 0x000000ffff147224 */ /* 0x000fc600078e00ff */
[----:B------:R-:W-:-:S04]  /*3ab0*/  ISETP.GE.U32.AND P2, PT, R26, R2, PT ;  /* 0x000000021a00720c */ /* 0x000fc80003f46070 */
[----:B------:R-:W-:-:S04]  /*3ac0*/  SEL R2, R29, 0x63400000, !P2 ;  /* 0x634000001d027807 */ /* 0x000fc80005000000 */
[----:B------:R-:W-:-:S04]  /*3ad0*/  LOP3.LUT R2, R2, 0x80000000, R7, 0xf8, !PT ;  /* 0x8000000002027812 */ /* 0x000fc800078ef807 */
[----:B------:R-:W-:-:S06]  /*3ae0*/  LOP3.LUT R21, R2, 0x100000, RZ, 0xfc, !PT ;  /* 0x0010000002157812 */ /* 0x000fcc00078efcff */
[----:B------:R-:W-:-:S10]  /*3af0*/  DFMA R4, R4, 2, -R20 ;  /* 0x400000000404782b */ /* 0x000fd40000000814 */
[----:B------:R-:W-:-:S07]  /*3b00*/  LOP3.LUT R2, R5, 0x7ff00000, RZ, 0xc0, !PT ;  /* 0x7ff0000005027812 */ /* 0x000fce00078ec0ff */
.L_x_313:
[----:B------:R-:W-:Y:S01]  /*3b10*/  DMUL R20, R18, R4 ;  /* 0x0000000412147228 */ /* 0x000fe20000000000 */
[----:B------:R-:W-:Y:S01]  /*3b20*/  @!P0 LOP3.LUT R25, R11, 0x7ff00000, RZ, 0xc0, !PT ;  /* 0x7ff000000b198812 */ /* 0x000fe200078ec0ff */
[----:B------:R-:W-:Y:S06]  /*3b30*/  BSSY.RECONVERGENT B0, `(.L_x_314) ;  /* 0x000003d000007945 */ /* 0x000fec0003800200 */
[----:B------:R-:W-:-:S08]  /*3b40*/  DFMA R22, R20, -R10, R4 ;  /* 0x8000000a1416722b */ /* 0x000fd00000000004 */
[----:B------:R-:W-:Y:S01]  /*3b50*/  DFMA R22, R18, R22, R20 ;  /* 0x000000161216722b */ /* 0x000fe20000000014 */
[----:B------:R-:W-:-:S04]  /*3b60*/  IADD3 R18, PT, PT, R2, -0x1, RZ ;  /* 0xffffffff02127810 */ /* 0x000fc80007ffe0ff */
[----:B------:R-:W-:Y:S01]  /*3b70*/  ISETP.GT.U32.AND P0, PT, R18, 0x7feffffe, PT ;  /* 0x7feffffe1200780c */ /* 0x000fe20003f04070 */
[----:B------:R-:W-:-:S05]  /*3b80*/  VIADD R18, R25, 0xffffffff ;  /* 0xffffffff19127836 */ /* 0x000fca0000000000 */
[----:B------:R-:W-:-:S13]  /*3b90*/  ISETP.GT.U32.OR P0, PT, R18, 0x7feffffe, P0 ;  /* 0x7feffffe1200780c */ /* 0x000fda0000704470 */
[----:B------:R-:W-:Y:S05]  /*3ba0*/  @P0 BRA `(.L_x_315) ;  /* 0x0000000000740947 */ /* 0x000fea0003800000 */
[----:B------:R-:W-:-:S04]  /*3bb0*/  LOP3.LUT R2, R9, 0x7ff00000, RZ, 0xc0, !PT ;  /* 0x7ff0000009027812 */ /* 0x000fc800078ec0ff */
[CC--:B------:R-:W-:Y:S02]  /*3bc0*/  VIADDMNMX R6, R26.reuse, -R2.reuse, 0xb9600000, !PT ;  /* 0xb96000001a067446 */ /* 0x0c0fe40007800902 */
[----:B------:R-:W-:Y:S02]  /*3bd0*/  ISETP.GE.U32.AND P0, PT, R26, R2, PT ;  /* 0x000000021a00720c */ /* 0x000fe40003f06070 */
[----:B------:R-:W-:Y:S02]  /*3be0*/  VIMNMX R2, PT, PT, R6, 0x46a00000, PT ;  /* 0x46a0000006027848 */ /* 0x000fe40003fe0100 */
[----:B------:R-:W-:-:S05]  /*3bf0*/  SEL R6, R29, 0x63400000, !P0 ;  /* 0x634000001d067807 */ /* 0x000fca0004000000 */
[----:B------:R-:W-:Y:S02]  /*3c00*/  IMAD.IADD R2, R2, 0x1, -R6 ;  /* 0x0000000102027824 */ /* 0x000fe400078e0a06 */
[----:B------:R-:W-:-:S03]  /*3c10*/  IMAD.MOV.U32 R6, RZ, RZ, RZ ;  /* 0x000000ffff067224 */ /* 0x000fc600078e00ff */
[----:B------:R-:W-:-:S06]  /*3c20*/  IADD3 R7, PT, PT, R2, 0x7fe00000, RZ ;  /* 0x7fe0000002077810 */ /* 0x000fcc0007ffe0ff */
[----:B------:R-:W-:-:S10]  /*3c30*/  DMUL R18, R22, R6 ;  /* 0x0000000616127228 */ /* 0x000fd40000000000 */
[----:B------:R-:W-:-:S13]  /*3c40*/  FSETP.GTU.AND P0, PT, |R19|, 1.469367938527859385e-39, PT ;  /* 0x001000001300780b */ /* 0x000fda0003f0c200 */
[----:B------:R-:W-:Y:S05]  /*3c50*/  @P0 BRA `(.L_x_316) ;  /* 0x0000000000a80947 */ /* 0x000fea0003800000 */
[----:B------:R-:W-:Y:S01]  /*3c60*/  DFMA R4, R22, -R10, R4 ;  /* 0x8000000a1604722b */ /* 0x000fe20000000004 */
[----:B------:R-:W-:-:S09]  /*3c70*/  IMAD.MOV.U32 R6, RZ, RZ, RZ ;  /* 0x000000ffff067224 */ /* 0x000fd200078e00ff */
[C---:B------:R-:W-:Y:S02]  /*3c80*/  FSETP.NEU.AND P0, PT, R5.reuse, RZ, PT ;  /* 0x000000ff0500720b */ /* 0x040fe40003f0d000 */
[----:B------:R-:W-:-:S04]  /*3c90*/  LOP3.LUT R8, R5, 0x80000000, R9, 0x48, !PT ;  /* 0x8000000005087812 */ /* 0x000fc800078e4809 */
[----:B------:R-:W-:-:S07]  /*3ca0*/  LOP3.LUT R7, R8, R7, RZ, 0xfc, !PT ;  /* 0x0000000708077212 */ /* 0x000fce00078efcff */
[----:B------:R-:W-:Y:S05]  /*3cb0*/  @!P0 BRA `(.L_x_316) ;  /* 0x0000000000908947 */ /* 0x000fea0003800000 */
[C---:B------:R-:W-:Y:S01]  /*3cc0*/  IADD3 R5, PT, PT, -R2.reuse, RZ, RZ ;  /* 0x000000ff02057210 */ /* 0x040fe20007ffe1ff */
[----:B------:R-:W-:Y:S01]  /*3cd0*/  IMAD.MOV.U32 R4, RZ, RZ, RZ ;  /* 0x000000ffff047224 */ /* 0x000fe200078e00ff */
[----:B------:R-:W-:Y:S01]  /*3ce0*/  DMUL.RP R6, R22, R6 ;  /* 0x0000000616067228 */ /* 0x000fe20000008000 */
[----:B------:R-:W-:-:S04]  /*3cf0*/  IADD3 R2, PT, PT, -R2, -0x43300000, RZ ;  /* 0xbcd0000002027810 */ /* 0x000fc80007ffe1ff */
[----:B------:R-:W-:-:S05]  /*3d00*/  DFMA R4, R18, -R4, R22 ;  /* 0x800000041204722b */ /* 0x000fca0000000016 */
[----:B------:R-:W-:-:S05]  /*3d10*/  LOP3.LUT R8, R7, R8, RZ, 0x3c, !PT ;  /* 0x0000000807087212 */ /* 0x000fca00078e3cff */
[----:B------:R-:W-:-:S04]  /*3d20*/  FSETP.NEU.AND P0, PT, |R5|, R2, PT ;  /* 0x000000020500720b */ /* 0x000fc80003f0d200 */
[----:B------:R-:W-:Y:S02]  /*3d30*/  FSEL R6, R6, R18, !P0 ;  /* 0x0000001206067208 */ /* 0x000fe40004000000 */
[----:B------:R-:W-:-:S03]  /*3d40*/  FSEL R8, R8, R19, !P0 ;  /* 0x0000001308087208 */ /* 0x000fc60004000000 */
[----:B------:R-:W-:Y:S01]  /*3d50*/  IMAD.MOV.U32 R18, RZ, RZ, R6 ;  /* 0x000000ffff127224 */ /* 0x000fe200078e0006 */
[----:B------:R-:W-:Y:S01]  /*3d60*/  MOV R19, R8 ;  /* 0x0000000800137202 */ /* 0x000fe20000000f00 */
[----:B------:R-:W-:Y:S06]  /*3d70*/  BRA `(.L_x_316) ;  /* 0x0000000000607947 */ /* 0x000fec0003800000 */
.L_x_315:
[----:B------:R-:W-:-:S14]  /*3d80*/  DSETP.NAN.AND P0, PT, R6, R6, PT ;  /* 0x000000060600722a */ /* 0x000fdc0003f08000 */
[----:B------:R-:W-:Y:S05]  /*3d90*/  @P0 BRA `(.L_x_317) ;  /* 0x00000000004c0947 */ /* 0x000fea0003800000 */
[----:B------:R-:W-:-:S14]  /*3da0*/  DSETP.NAN.AND P0, PT, R8, R8, PT ;  /* 0x000000080800722a */ /* 0x000fdc0003f08000 */
[----:B------:R-:W-:Y:S05]  /*3db0*/  @P0 BRA `(.L_x_318) ;  /* 0x0000000000340947 */ /* 0x000fea0003800000 */
[----:B------:R-:W-:Y:S01]  /*3dc0*/  ISETP.NE.AND P0, PT, R2, R25, PT ;  /* 0x000000190200720c */ /* 0x000fe20003f05270 */
[----:B------:R-:W-:Y:S02]  /*3dd0*/  IMAD.MOV.U32 R18, RZ, RZ, 0x0 ;  /* 0x00000000ff127424 */ /* 0x000fe400078e00ff */
[----:B------:R-:W-:-:S10]  /*3de0*/  IMAD.MOV.U32 R19, RZ, RZ, -0x80000 ;  /* 0xfff80000ff137424 */ /* 0x000fd400078e00ff */
[----:B------:R-:W-:Y:S05]  /*3df0*/  @!P0 BRA `(.L_x_316) ;  /* 0x0000000000408947 */ /* 0x000fea0003800000 */
[----:B------:R-:W-:Y:S02]  /*3e00*/  ISETP.NE.AND P0, PT, R2, 0x7ff00000, PT ;  /* 0x7ff000000200780c */ /* 0x000fe40003f05270 */
[----:B------:R-:W-:Y:S02]  /*3e10*/  LOP3.LUT R6, R7, 0x80000000, R9, 0x48, !PT ;  /* 0x8000000007067812 */ /* 0x000fe400078e4809 */
[----:B------:R-:W-:-:S13]  /*3e20*/  ISETP.EQ.OR P0, PT, R25, RZ, !P0 ;  /* 0x000000ff1900720c */ /* 0x000fda0004702670 */
[----:B------:R-:W-:Y:S01]  /*3e30*/  @P0 LOP3.LUT R2, R6, 0x7ff00000, RZ, 0xfc, !PT ;  /* 0x7ff0000006020812 */ /* 0x000fe200078efcff */
[----:B------:R-:W-:Y:S01]  /*3e40*/  @!P0 IMAD.MOV.U32 R19, RZ, RZ, R6 ;  /* 0x000000ffff138224 */ /* 0x000fe200078e0006 */
[----:B------:R-:W-:Y:S01]  /*3e50*/  @!P0 MOV R18, RZ ;  /* 0x000000ff00128202 */ /* 0x000fe20000000f00 */
[----:B------:R-:W-:Y:S01]  /*3e60*/  @P0 IMAD.MOV.U32 R18, RZ, RZ, RZ ;  /* 0x000000ffff120224 */ /* 0x000fe200078e00ff */
[----:B------:R-:W-:Y:S01]  /*3e70*/  @P0 MOV R19, R2 ;  /* 0x0000000200130202 */ /* 0x000fe20000000f00 */
[----:B------:R-:W-:Y:S06]  /*3e80*/  BRA `(.L_x_316) ;  /* 0x00000000001c7947 */ /* 0x000fec0003800000 */
.L_x_318:
[----:B------:R-:W-:-:S05]  /*3e90*/  LOP3.LUT R18, R9, 0x80000, RZ, 0xfc, !PT ;  /* 0x0008000009127812 */ /* 0x000fca00078efcff */
[----:B------:R-:W-:Y:S02]  /*3ea0*/  IMAD.MOV.U32 R19, RZ, RZ, R18 ;  /* 0x000000ffff137224 */ /* 0x000fe400078e0012 */
[----:B------:R-:W-:Y:S01]  /*3eb0*/  IMAD.MOV.U32 R18, RZ, RZ, R8 ;  /* 0x000000ffff127224 */ /* 0x000fe200078e0008 */
[----:B------:R-:W-:Y:S06]  /*3ec0*/  BRA `(.L_x_316) ;  /* 0x00000000000c7947 */ /* 0x000fec0003800000 */
.L_x_317:
[----:B------:R-:W-:-:S04]  /*3ed0*/  LOP3.LUT R18, R7, 0x80000, RZ, 0xfc, !PT ;  /* 0x0008000007127812 */ /* 0x000fc800078efcff */
[----:B------:R-:W-:Y:S01]  /*3ee0*/  MOV R19, R18 ;  /* 0x0000001200137202 */ /* 0x000fe20000000f00 */
[----:B------:R-:W-:-:S07]  /*3ef0*/  IMAD.MOV.U32 R18, RZ, RZ, R6 ;  /* 0x000000ffff127224 */ /* 0x000fce00078e0006 */
.L_x_316:
[----:B------:R-:W-:Y:S05]  /*3f00*/  BSYNC.RECONVERGENT B0 ;  /* 0x0000000000007941 */ /* 0x000fea0003800200 */
.L_x_314:
[----:B------:R-:W-:Y:S01]  /*3f10*/  MOV R4, R0 ;  /* 0x0000000000047202 */ /* 0x000fe20000000f00 */
[----:B------:R-:W-:Y:S02]  /*3f20*/  IMAD.MOV.U32 R5, RZ, RZ, 0x0 ;  /* 0x00000000ff057424 */ /* 0x000fe400078e00ff */
[----:B------:R-:W-:Y:S02]  /*3f30*/  IMAD.MOV.U32 R2, RZ, RZ, R18 ;  /* 0x000000ffff027224 */ /* 0x000fe400078e0012 */
[----:B------:R-:W-:Y:S05]  /*3f40*/  RET.REL.NODEC R4 `(_ZN3cub18CUB_300001_SM_10006detail9transform16transform_kernelINS2_10policy_hubILb1EN4cuda3std3__45tupleIJN6thrust24THRUST_300001_SM_1000_NS6detail15normal_iteratorINSA_10device_ptrIdEEEEEEEE10policy1000El10PiFunctionSF_JPdEEEvT0_iT1_T2_DpNS2_10kernel_argIT3_EE) ;  /* 0xffffffc0042c7950 */ /* 0x000fea0003c3ffff */
.L_x_319:
        /* <DEDUP_REMOVED lines=11> */
.L_x_434:


//--------------------- .text._ZN3cub18CUB_300001_SM_10006detail9transform16transform_kernelINS2_10policy_hubILb1EN4cuda3std3__45tupleIJN6thrust24THRUST_300001_SM_1000_NS6detail15normal_iteratorINSA_10device_ptrIdEEEEEEEE10policy1000Ei10PiFunctionSF_JPdEEEvT0_iT1_T2_DpNS2_10kernel_argIT3_EE --------------------------
	.section	.text._ZN3cub18CUB_300001_SM_10006detail9transform16transform_kernelINS2_10policy_hubILb1EN4cuda3std3__45tupleIJN6thrust24THRUST_300001_SM_1000_NS6detail15normal_iteratorINSA_10device_ptrIdEEEEEEEE10policy1000Ei10PiFunctionSF_JPdEEEvT0_iT1_T2_DpNS2_10kernel_argIT3_EE,"ax",@progbits
	.align	128
        .global         _ZN3cub18CUB_300001_SM_10006detail9transform16transform_kernelINS2_10policy_hubILb1EN4cuda3std3__45tupleIJN6thrust24THRUST_300001_SM_1000_NS6detail15normal_iteratorINSA_10device_ptrIdEEEEEEEE10policy1000Ei10PiFunctionSF_JPdEEEvT0_iT1_T2_DpNS2_10kernel_argIT3_EE
        .type           _ZN3cub18CUB_300001_SM_10006detail9transform16transform_kernelINS2_10policy_hubILb1EN4cuda3std3__45tupleIJN6thrust24THRUST_300001_SM_1000_NS6detail15normal_iteratorINSA_10device_ptrIdEEEEEEEE10policy1000Ei10PiFunctionSF_JPdEEEvT0_iT1_T2_DpNS2_10kernel_argIT3_EE,@function
        .size           _ZN3cub18CUB_300001_SM_10006detail9transform16transform_kernelINS2_10policy_hubILb1EN4cuda3std3__45tupleIJN6thrust24THRUST_300001_SM_1000_NS6detail15normal_iteratorINSA_10device_ptrIdEEEEEEEE10policy1000Ei10PiFunctionSF_JPdEEEvT0_iT1_T2_DpNS2_10kernel_argIT3_EE,(.L_x_435 - _ZN3cub18CUB_300001_SM_10006detail9transform16transform_kernelINS2_10policy_hubILb1EN4cuda3std3__45tupleIJN6thrust24THRUST_300001_SM_1000_NS6detail15normal_iteratorINSA_10device_ptrIdEEEEEEEE10policy1000Ei10PiFunctionSF_JPdEEEvT0_iT1_T2_DpNS2_10kernel_argIT3_EE)
        .other          _ZN3cub18CUB_300001_SM_10006detail9transform16transform_kernelINS2_10policy_hubILb1EN4cuda3std3__45tupleIJN6thrust24THRUST_300001_SM_1000_NS6detail15normal_iteratorINSA_10device_ptrIdEEEEEEEE10policy1000Ei10PiFunctionSF_JPdEEEvT0_iT1_T2_DpNS2_10kernel_argIT3_EE,@"STO_CUDA_ENTRY STV_DEFAULT"
_ZN3cub18CUB_300001_SM_10006detail9transform16transform_kernelINS2_10policy_hubILb1EN4cuda3std3__45tupleIJN6thrust24THRUST_300001_SM_1000_NS6detail15normal_iteratorINSA_10device_ptrIdEEEEEEEE10policy1000Ei10PiFunctionSF_JPdEEEvT0_iT1_T2_DpNS2_10kernel_argIT3_EE:
.text._ZN3cub18CUB_300001_SM_10006detail9transform16transform_kernelINS2_10policy_hubILb1EN4cuda3std3__45tupleIJN6thrust24THRUST_300001_SM_1000_NS6detail15normal_iteratorINSA_10device_ptrIdEEEEEEEE10policy1000Ei10PiFunctionSF_JPdEEEvT0_iT1_T2_DpNS2_10kernel_argIT3_EE:
[----:B------:R-:W-:Y:S08]  /*0000*/  LDC R1, c[0x0][0x37c] ;  /* 0x0000df00ff017b82 */ /* 0x000ff00000000800 */
[----:B------:R-:W0:Y:S01]  /*0010*/  S2UR UR6, SR_CTAID.X ;  /* 0x00000000000679c3 */ /* 0x000e220000002500 */
[----:B------:R-:W1:Y:S01]  /*0020*/  LDCU.64 UR10, c[0x0][0x380] ;  /* 0x00007000ff0a77ac */ /* 0x000e620008000a00 */
[----:B------:R-:W2:Y:S01]  /*0030*/  S2R R29, SR_TID.X ;  /* 0x00000000001d7919 */ /* 0x000ea20000002100 */
[----:B------:R-:W-:Y:S01]  /*0040*/  BSSY.RECONVERGENT B0, `(.L_x_320) ;  /* 0x0000014000007945 */ /* 0x000fe20003800200 */
[----:B-1----:R-:W-:-:S04]  /*0050*/  USHF.L.U32 UR16, UR11, 0x7, URZ ;  /* 0x000000070b107899 */ /* 0x002fc800080006ff */
[----:B0-----:R-:W-:-:S04]  /*0060*/  UIMAD UR6, UR16, UR6, URZ ;  /* 0x00000006100672a4 */ /* 0x001fc8000f8e02ff */
[----:B------:R-:W-:-:S04]  /*0070*/  UIADD3 UR4, UPT, UPT, -UR6, UR10, URZ ;  /* 0x0000000a06047290 */ /* 0x000fc8000fffe1ff */
[----:B------:R-:W-:Y:S01]  /*0080*/  UISETP.LT.AND UP0, UPT, UR16, UR4, UPT ;  /* 0x000000041000728c */ /* 0x000fe2000bf01270 */
[----:B--2---:R-:W-:-:S03]  /*0090*/  IMAD.SHL.U32 R0, R29, 0x80, RZ ;  /* 0x000000801d007824 */ /* 0x004fc600078e00ff */
[----:B------:R-:W-:-:S04]  /*00a0*/  USEL UR17, UR16, UR4, UP0 ;  /* 0x0000000410117287 */ /* 0x000fc80008000000 */
[----:B------:R-:W-:-:S06]  /*00b0*/  USHF.L.U32 UR5, UR17, 0x3, URZ ;  /* 0x0000000311057899 */ /* 0x000fcc00080006ff */
[----:B------:R-:W-:-:S13]  /*00c0*/  ISETP.GE.AND P0, PT, R0, UR5, PT ;  /* 0x0000000500007c0c */ /* 0x000fda000bf06270 */
[----:B------:R-:W-:Y:S05]  /*00d0*/  @P0 BRA `(.L_x_321) ;  /* 0x0000000000280947 */ /* 0x000fea0003800000 */
[----:B------:R-:W0:Y:S01]  /*00e0*/  LDC.64 R2, c[0x0][0x398] ;  /* 0x0000e600ff027b82 */ /* 0x000e220000000a00 */
[----:B------:R-:W-:Y:S02]  /*00f0*/  IMAD.U32 R5, RZ, RZ, UR6 ;  /* 0x00000006ff057e24 */ /* 0x000fe4000f8e00ff */
[----:B0-----:R-:W-:-:S04]  /*0100*/  IMAD.WIDE.U32 R2, R29, 0x80, R2 ;  /* 0x000000801d027825 */ /* 0x001fc800078e0002 */
[----:B------:R-:W-:-:S07]  /*0110*/  IMAD.WIDE R2, R5, 0x8, R2 ;  /* 0x0000000805027825 */ /* 0x000fce00078e0202 */
.L_x_322:
[----:B------:R-:W-:Y:S01]  /*0120*/  VIADD R0, R0, 0x4000 ;  /* 0x0000400000007836 */ /* 0x000fe20000000000 */
[----:B------:R0:W-:Y:S04]  /*0130*/  CCTL.E.PF2 [R2] ;  /* 0x000000000200798f */ /* 0x0001e80000800100 */
[----:B------:R-:W-:Y:S02]  /*0140*/  ISETP.GE.AND P0, PT, R0, UR5, PT ;  /* 0x0000000500007c0c */ /* 0x000fe4000bf06270 */
[----:B0-----:R-:W-:-:S04]  /*0150*/  IADD3 R2, P1, PT, R2, 0x4000, RZ ;  /* 0x0000400002027810 */ /* 0x001fc80007f3e0ff */
[----:B------:R-:W-:-:S07]  /*0160*/  IADD3.X R3, PT, PT, RZ, R3, RZ, P1, !PT ;  /* 0x00000003ff037210 */ /* 0x000fce0000ffe4ff */
[----:B------:R-:W-:Y:S05]  /*0170*/  @!P0 BRA `(.L_x_322) ;  /* 0xfffffffc00e88947 */ /* 0x000fea000383ffff */
.L_x_321:
[----:B------:R-:W-:Y:S05]  /*0180*/  BSYNC.RECONVERGENT B0 ;  /* 0x0000000000007941 */ /* 0x000fea0003800200 */
.L_x_320:
[----:B------:R-:W0:Y:S01]  /*0190*/  LDCU.128 UR12, c[0x0][0x390] ;  /* 0x00007200ff0c77ac */ /* 0x000e220008000c00 */
[----:B------:R-:W-:Y:S01]  /*01a0*/  UIMAD.WIDE UR6, UR6, 0x8, URZ ;  /* 0x00000008060678a5 */ /* 0x000fe2000f8e02ff */
[----:B------:R-:W1:Y:S03]  /*01b0*/  LDCU.64 UR18, c[0x0][0x358] ;  /* 0x00006b00ff1277ac */ /* 0x000e660008000a00 */
[----:B0-----:R-:W-:Y:S02]  /*01c0*/  UIADD3 UR5, UP0, UPT, UR6, UR14, URZ ;  /* 0x0000000e06057290 */ /* 0x001fe4000ff1e0ff */
[----:B------:R-:W-:Y:S02]  /*01d0*/  UIADD3 UR8, UP1, UPT, UR6, UR12, URZ ;  /* 0x0000000c06087290 */ /* 0x000fe4000ff3e0ff */
[----:B------:R-:W-:Y:S02]  /*01e0*/  UIADD3.X UR10, UPT, UPT, UR7, UR15, URZ, UP0, !UPT ;  /* 0x0000000f070a7290 */ /* 0x000fe400087fe4ff */
[----:B------:R-:W-:Y:S01]  /*01f0*/  UISETP.GT.AND UP0, UPT, UR16, UR4, UPT ;  /* 0x000000041000728c */ /* 0x000fe2000bf04270 */
[----:B------:R-:W-:Y:S01]  /*0200*/  IMAD.U32 R12, RZ, RZ, UR5 ;  /* 0x00000005ff0c7e24 */ /* 0x000fe2000f8e00ff */
[----:B------:R-:W-:-:S02]  /*0210*/  UIADD3.X UR9, UPT, UPT, UR7, UR13, URZ, UP1, !UPT ;  /* 0x0000000d07097290 */ /* 0x000fc40008ffe4ff */
[----:B------:R-:W-:Y:S01]  /*0220*/  IMAD.U32 R13, RZ, RZ, UR10 ;  /* 0x0000000aff0d7e24 */ /* 0x000fe2000f8e00ff */
[----:B------:R-:W-:Y:S01]  /*0230*/  UMOV UR13, 0x40100000 ;  /* 0x40100000000d7882 */ /* 0x000fe20000000000 */
[----:B------:R-:W-:-:S03]  /*0240*/  UMOV UR4, URZ ;  /* 0x000000ff00047c82 */ /* 0x000fc60008000000 */
[----:B-1----:R-:W-:Y:S05]  /*0250*/  BRA.U UP0, `(.L_x_323) ;  /* 0x0000001900247547 */ /* 0x002fea000b800000 */
[----:B------:R-:W-:-:S06]  /*0260*/  UISETP.GE.AND UP0, UPT, UR11, 0x1, UPT ;  /* 0x000000010b00788c */ /* 0x000fcc000bf06270 */
[----:B------:R-:W-:-:S13]  /*0270*/  PLOP3.LUT P0, PT, PT, PT, UP0, 0x80, 0x8 ;  /* 0x000000000008781c */ /* 0x000fda0003f0f008 */
[----:B------:R-:W-:Y:S05]  /*0280*/  @!P0 EXIT ;  /* 0x000000000000894d */ /* 0x000fea0003800000 */
[----:B------:R-:W-:Y:S01]  /*0290*/  UISETP.GE.U32.AND UP0, UPT, UR11, 0x8, UPT ;  /* 0x000000080b00788c */ /* 0x000fe2000bf06070 */
[----:B------:R-:W-:Y:S01]  /*02a0*/  IMAD.MOV.U32 R28, RZ, RZ, RZ ;  /* 0x000000ffff1c7224 */ /* 0x000fe200078e00ff */
[----:B------:R-:W-:-:S07]  /*02b0*/  ULOP3.LUT UR10, UR11, 0x7, URZ, 0xc0, !UPT ;  /* 0x000000070b0a7892 */ /* 0x000fce000f8ec0ff */
[----:B------:R-:W-:Y:S05]  /*02c0*/  BRA.U !UP0, `(.L_x_324) ;  /* 0x0000000d08287547 */ /* 0x000fea000b800000 */
[----:B------:R-:W-:Y:S01]  /*02d0*/  HFMA2 R2, -RZ, RZ, 0, 4.76837158203125e-07 ;  /* 0x00000008ff027431 */ /* 0x000fe200000001ff */
[----:B------:R-:W-:Y:S01]  /*02e0*/  ULOP3.LUT UR5, UR11, 0x7ffffff8, URZ, 0xc0, !UPT ;  /* 0x7ffffff80b057892 */ /* 0x000fe2000f8ec0ff */
[C---:B------:R-:W-:Y:S01]  /*02f0*/  VIADD R27, R29.reuse, 0x80 ;  /* 0x000000801d1b7836 */ /* 0x040fe20000000000 */
[----:B------:R-:W0:Y:S04]  /*0300*/  LDCU.64 UR14, c[0x0][0x398] ;  /* 0x00007300ff0e77ac */ /* 0x000e280008000a00 */
[----:B------:R-:W-:Y:S01]  /*0310*/  IMAD.U32 R28, RZ, RZ, UR5 ;  /* 0x00000005ff1c7e24 */ /* 0x000fe2000f8e00ff */
[----:B------:R-:W1:Y:S01]  /*0320*/  LDCU.64 UR16, c[0x0][0x390] ;  /* 0x00007200ff1077ac */ /* 0x000e620008000a00 */
[----:B------:R-:W-:Y:S01]  /*0330*/  IMAD.WIDE.U32 R2, R29, R2, UR6 ;  /* 0x000000061d027e25 */ /* 0x000fe2000f8e0002 */
[----:B------:R-:W2:Y:S03]  /*0340*/  LDCU.128 UR20, c[0x0][0x390] ;  /* 0x00007200ff1477ac */ /* 0x000ea60008000c00 */
[----:B------:R-:W-:Y:S01]  /*0350*/  IMAD.MOV.U32 R24, RZ, RZ, R2 ;  /* 0x000000ffff187224 */ /* 0x000fe200078e0002 */
[----:B------:R-:W-:-:S12]  /*0360*/  UIADD3 UR12, UPT, UPT, -UR5, URZ, URZ ;  /* 0x000000ff050c7290 */ /* 0x000fd8000fffe1ff */
.L_x_341:
[----:B0-----:R-:W-:-:S04]  /*0370*/  IADD3 R10, P0, PT, R24, UR14, RZ ;  /* 0x0000000e180a7c10 */ /* 0x001fc8000ff1e0ff */
[----:B------:R-:W-:-:S05]  /*0380*/  IADD3.X R11, PT, PT, R3, UR15, RZ, P0, !PT ;  /* 0x0000000f030b7c10 */ /* 0x000fca00087fe4ff */
[----:B---3--:R-:W3:Y:S01]  /*0390*/  LDG.E.64 R4, desc[UR18][R10.64] ;  /* 0x000000120a047981 */ /* 0x008ee2000c1e1b00 */
[----:B------:R-:W-:Y:S01]  /*03a0*/  MOV R6, 0x1 ;  /* 0x0000000100067802 */ /* 0x000fe20000000f00 */
[----:B------:R-:W-:Y:S01]  /*03b0*/  UIADD3 UR12, UPT, UPT, UR12, 0x8, URZ ;  /* 0x000000080c0c7890 */ /* 0x000fe2000fffe0ff */
[----:B------:R-:W-:Y:S01]  /*03c0*/  IMAD.MOV.U32 R16, RZ, RZ, 0x8 ;  /* 0x00000008ff107424 */ /* 0x000fe200078e00ff */
[----:B------:R-:W-:Y:S02]  /*03d0*/  BSSY.RECONVERGENT B1, `(.L_x_325) ;  /* 0x0000014000017945 */ /* 0x000fe40003800200 */
[----:B------:R-:W-:Y:S01]  /*03e0*/  UISETP.NE.AND UP0, UPT, UR12, URZ, UPT ;  /* 0x000000ff0c00728c */ /* 0x000fe2000bf05270 */
[----:B------:R-:W-:Y:S01]  /*03f0*/  IMAD.WIDE R16, R27, R16, UR6 ;  /* 0x000000061b107e25 */ /* 0x000fe2000f8e0210 */
[----:B---3--:R-:W-:-:S06]  /*0400*/  DFMA R4, R4, R4, 1 ;  /* 0x3ff000000404742b */ /* 0x008fcc0000000004 */
        /* <DEDUP_REMOVED lines=14> */
[----:B-12---:R-:W-:Y:S05]  /*04f0*/  CALL.REL.NOINC `($__internal_1_$__cuda_sm20_div_rn_f64_full) ;  /* 0x0000003000b07944 */ /* 0x006fea0003c00000 */
[----:B------:R-:W-:-:S07]  /*0500*/  IMAD.MOV.U32 R18, RZ, RZ, R2 ;  /* 0x000000ffff127224 */ /* 0x000fce00078e0002 */
.L_x_326:
[----:B-12---:R-:W-:Y:S05]  /*0510*/  BSYNC.RECONVERGENT B1 ;  /* 0x0000000000017941 */ /* 0x006fea0003800200 */
.L_x_325:
[----:B------:R-:W-:Y:S02]  /*0520*/  IADD3 R10, P0, PT, R24, UR20, RZ ;  /* 0x00000014180a7c10 */ /* 0x000fe4000ff1e0ff */
[----:B------:R-:W-:Y:S02]  /*0530*/  IADD3 R14, P1, PT, R16, UR22, RZ ;  /* 0x00000016100e7c10 */ /* 0x000fe4000ff3e0ff */
[----:B------:R-:W-:Y:S02]  /*0540*/  IADD3.X R11, PT, PT, R3, UR21, RZ, P0, !PT ;  /* 0x00000015030b7c10 */ /* 0x000fe400087fe4ff */
[----:B------:R-:W-:-:S03]  /*0550*/  IADD3.X R15, PT, PT, R17, UR23, RZ, P1, !PT ;  /* 0x00000017110f7c10 */ /* 0x000fc60008ffe4ff */
        /* <DEDUP_REMOVED lines=19> */
[----:B------:R-:W-:Y:S05]  /*0690*/  CALL.REL.NOINC `($__internal_1_$__cuda_sm20_div_rn_f64_full) ;  /* 0x0000003000487944 */ /* 0x000fea0003c00000 */
[----:B------:R-:W-:-:S07]  /*06a0*/  IMAD.MOV.U32 R18, RZ, RZ, R2 ;  /* 0x000000ffff127224 */ /* 0x000fce00078e0002 */
.L_x_328:
[----:B------:R-:W-:Y:S05]  /*06b0*/  BSYNC.RECONVERGENT B1 ;  /* 0x0000000000017941 */ /* 0x000fea0003800200 */
.L_x_327:
        /* <DEDUP_REMOVED lines=21> */
[----:B------:R-:W-:Y:S05]  /*0810*/  CALL.REL.NOINC `($__internal_1_$__cuda_sm20_div_rn_f64_full) ;  /* 0x0000002c00e87944 */ /* 0x000fea0003c00000 */
[----:B------:R-:W-:-:S07]  /*0820*/  IMAD.MOV.U32 R18, RZ, RZ, R2 ;  /* 0x000000ffff127224 */ /* 0x000fce00078e0002 */
.L_x_330:
[----:B------:R-:W-:Y:S05]  /*0830*/  BSYNC.RECONVERGENT B1 ;  /* 0x0000000000017941 */ /* 0x000fea0003800200 */
.L_x_329:
        /* <DEDUP_REMOVED lines=20> */
[----:B------:R-:W-:-:S07]  /*0980*/  MOV R18, R2 ;  /* 0x0000000200127202 */ /* 0x000fce0000000f00 */
.L_x_332:
[----:B------:R-:W-:Y:S05]  /*0990*/  BSYNC.RECONVERGENT B1 ;  /* 0x0000000000017941 */ /* 0x000fea0003800200 */
.L_x_331:
        /* <DEDUP_REMOVED lines=21> */
.L_x_334:
[----:B------:R-:W-:Y:S05]  /*0af0*/  BSYNC.RECONVERGENT B1 ;  /* 0x0000000000017941 */ /* 0x000fea0003800200 */
.L_x_333:
        /* <DEDUP_REMOVED lines=21> */
.L_x_336:
[----:B------:R-:W-:Y:S05]  /*0c50*/  BSYNC.RECONVERGENT B1 ;  /* 0x0000000000017941 */ /* 0x000fea0003800200 */
.L_x_335:
        /* <DEDUP_REMOVED lines=21> */
.L_x_338:
[----:B------:R-:W-:Y:S05]  /*0db0*/  BSYNC.RECONVERGENT B1 ;  /* 0x0000000000017941 */ /* 0x000fea0003800200 */
.L_x_337:
        /* <DEDUP_REMOVED lines=21> */
.L_x_340:
[----:B------:R-:W-:Y:S05]  /*0f10*/  BSYNC.RECONVERGENT B1 ;  /* 0x0000000000017941 */ /* 0x000fea0003800200 */
.L_x_339:
[----:B------:R3:W-:Y:S01]  /*0f20*/  STG.E.64 desc[UR18][R16.64+0x1800], R18 ;  /* 0x0018001210007986 */ /* 0x0007e2000c101b12 */
[----:B------:R-:W-:Y:S01]  /*0f30*/  IADD3 R24, P0, PT, R24, 0x2000, RZ ;  /* 0x0000200018187810 */ /* 0x000fe20007f1e0ff */
[----:B------:R-:W-:-:S04]  /*0f40*/  VIADD R27, R27, 0x400 ;  /* 0x000004001b1b7836 */ /* 0x000fc80000000000 */
[----:B------:R-:W-:Y:S01]  /*0f50*/  IMAD.X R3, RZ, RZ, R3, P0 ;  /* 0x000000ffff037224 */ /* 0x000fe200000e0603 */
[----:B------:R-:W-:Y:S07]  /*0f60*/  BRA.U UP0, `(.L_x_341) ;  /* 0xfffffff500007547 */ /* 0x000fee000b83ffff */
.L_x_324:
[----:B------:R-:W-:-:S13]  /*0f70*/  ISETP.NE.AND P0, PT, RZ, UR10, PT ;  /* 0x0000000aff007c0c */ /* 0x000fda000bf05270 */
[----:B------:R-:W-:Y:S05]  /*0f80*/  @!P0 EXIT ;  /* 0x000000000000894d */ /* 0x000fea0003800000 */
[----:B------:R-:W0:Y:S01]  /*0f90*/  LDCU UR5, c[0x0][0x384] ;  /* 0x00007080ff0577ac */ /* 0x000e220008000800 */
[----:B------:R-:W-:Y:S02]  /*0fa0*/  UISETP.GE.U32.AND UP0, UPT, UR10, 0x4, UPT ;  /* 0x000000040a00788c */ /* 0x000fe4000bf06070 */
[----:B0-----:R-:W-:-:S07]  /*0fb0*/  ULOP3.LUT UR5, UR5, 0x3, URZ, 0xc0, !UPT ;  /* 0x0000000305057892 */ /* 0x001fce000f8ec0ff */
[----:B------:R-:W-:Y:S05]  /*0fc0*/  BRA.U !UP0, `(.L_x_342) ;  /* 0x0000000508747547 */ /* 0x000fea000b800000 */
[----:B------:R-:W-:-:S04]  /*0fd0*/  IMAD R14, R28, 0x80, R29 ;  /* 0x000000801c0e7824 */ /* 0x000fc800078e021d */
[----:B---3--:R-:W-:-:S05]  /*0fe0*/  IMAD.WIDE R16, R14, 0x8, R12 ;  /* 0x000000080e107825 */ /* 0x008fca00078e020c */
        /* <DEDUP_REMOVED lines=20> */
.L_x_344:
[----:B------:R-:W-:Y:S05]  /*1130*/  BSYNC.RECONVERGENT B1 ;  /* 0x0000000000017941 */ /* 0x000fea0003800200 */
.L_x_343:
[----:B------:R-:W-:-:S04]  /*1140*/  IMAD.MOV.U32 R15, RZ, RZ, 0x8 ;  /* 0x00000008ff0f7424 */ /* 0x000fc800078e00ff */
[----:B------:R-:W-:-:S05]  /*1150*/  IMAD.WIDE R14, R14, R15, UR8 ;  /* 0x000000080e0e7e25 */ /* 0x000fca000f8e020f */
        /* <DEDUP_REMOVED lines=21> */
.L_x_346:
[----:B------:R-:W-:Y:S05]  /*12b0*/  BSYNC.RECONVERGENT B1 ;  /* 0x0000000000017941 */ /* 0x000fea0003800200 */
.L_x_345:
        /* <DEDUP_REMOVED lines=21> */
.L_x_348:
[----:B------:R-:W-:Y:S05]  /*1410*/  BSYNC.RECONVERGENT B1 ;  /* 0x0000000000017941 */ /* 0x000fea0003800200 */
.L_x_347:
        /* <DEDUP_REMOVED lines=21> */
.L_x_350:
[----:B------:R-:W-:Y:S05]  /*1570*/  BSYNC.RECONVERGENT B1 ;  /* 0x0000000000017941 */ /* 0x000fea0003800200 */
.L_x_349:
[----:B------:R0:W-:Y:S01]  /*1580*/  STG.E.64 desc[UR18][R14.64+0xc00], R2 ;  /* 0x000c00020e007986 */ /* 0x0001e2000c101b12 */
[----:B------:R-:W-:-:S07]  /*1590*/  VIADD R28, R28, 0x4 ;  /* 0x000000041c1c7836 */ /* 0x000fce0000000000 */
.L_x_342:
[----:B------:R-:W-:-:S13]  /*15a0*/  ISETP.NE.AND P0, PT, RZ, UR5, PT ;  /* 0x00000005ff007c0c */ /* 0x000fda000bf05270 */
[----:B------:R-:W-:Y:S05]  /*15b0*/  @!P0 EXIT ;  /* 0x000000000000894d */ /* 0x000fea0003800000 */
[----:B------:R-:W-:-:S09]  /*15c0*/  UISETP.NE.AND UP0, UPT, UR5, 0x1, UPT ;  /* 0x000000010500788c */ /* 0x000fd2000bf05270 */
[----:B------:R-:W-:Y:S05]  /*15d0*/  BRA.U !UP0, `(.L_x_351) ;  /* 0x0000000108c47547 */ /* 0x000fea000b800000 */
[----:B0-----:R-:W-:-:S04]  /*15e0*/  IMAD R14, R28, 0x80, R29 ;  /* 0x000000801c0e7824 */ /* 0x001fc800078e021d */
[----:B---3--:R-:W-:-:S05]  /*15f0*/  IMAD.WIDE R16, R14, 0x8, R12 ;  /* 0x000000080e107825 */ /* 0x008fca00078e020c */
        /* <DEDUP_REMOVED lines=20> */
.L_x_353:
[----:B------:R-:W-:Y:S05]  /*1740*/  BSYNC.RECONVERGENT B1 ;  /* 0x0000000000017941 */ /* 0x000fea0003800200 */
.L_x_352:
[----:B------:R-:W-:-:S04]  /*1750*/  IMAD.MOV.U32 R15, RZ, RZ, 0x8 ;  /* 0x00000008ff0f7424 */ /* 0x000fc800078e00ff */
        /* <DEDUP_REMOVED lines=22> */
.L_x_355:
[----:B------:R-:W-:Y:S05]  /*18c0*/  BSYNC.RECONVERGENT B1 ;  /* 0x0000000000017941 */ /* 0x000fea0003800200 */
.L_x_354:
[----:B------:R1:W-:Y:S01]  /*18d0*/  STG.E.64 desc[UR18][R14.64+0x400], R2 ;  /* 0x000400020e007986 */ /* 0x0003e2000c101b12 */
[----:B------:R-:W-:-:S07]  /*18e0*/  VIADD R28, R28, 0x2 ;  /* 0x000000021c1c7836 */ /* 0x000fce0000000000 */
.L_x_351:
[----:B------:R-:W2:Y:S02]  /*18f0*/  LDC R0, c[0x0][0x384] ;  /* 0x0000e100ff007b82 */ /* 0x000ea40000000800 */
[----:B--2---:R-:W-:-:S04]  /*1900*/  LOP3.LUT R0, R0, 0x1, RZ, 0xc0, !PT ;  /* 0x0000000100007812 */ /* 0x004fc800078ec0ff */
[----:B------:R-:W-:-:S13]  /*1910*/  ISETP.NE.U32.AND P0, PT, R0, 0x1, PT ;  /* 0x000000010000780c */ /* 0x000fda0003f05070 */
[----:B------:R-:W-:Y:S05]  /*1920*/  @P0 EXIT ;  /* 0x000000000000094d */ /* 0x000fea0003800000 */
[----:B------:R-:W-:-:S04]  /*1930*/  IMAD R28, R28, 0x80, R29 ;  /* 0x000000801c1c7824 */ /* 0x000fc800078e021d */
[----:B------:R-:W-:-:S06]  /*1940*/  IMAD.WIDE R12, R28, 0x8, R12 ;  /* 0x000000081c0c7825 */ /* 0x000fcc00078e020c */
[----:B------:R-:W2:Y:S01]  /*1950*/  LDG.E.64 R12, desc[UR18][R12.64] ;  /* 0x000000120c0c7981 */ /* 0x000ea2000c1e1b00 */
[----:B01----:R-:W-:Y:S01]  /*1960*/  MOV R2, 0x1 ;  /* 0x0000000100027802 */ /* 0x003fe20000000f00 */
        /* <DEDUP_REMOVED lines=17> */
[----:B---3--:R-:W-:Y:S05]  /*1a80*/  CALL.REL.NOINC `($__internal_1_$__cuda_sm20_div_rn_f64_full) ;  /* 0x0000001c004c7944 */ /* 0x008fea0003c00000 */
[----:B------:R-:W-:-:S07]  /*1a90*/  IMAD.MOV.U32 R3, RZ, RZ, R19 ;  /* 0x000000ffff037224 */ /* 0x000fce00078e0013 */
.L_x_357:
[----:B------:R-:W-:Y:S05]  /*1aa0*/  BSYNC.RECONVERGENT B1 ;  /* 0x0000000000017941 */ /* 0x000fea0003800200 */
.L_x_356:
[----:B------:R-:W-:-:S05]  /*1ab0*/  MOV R29, 0x8 ;  /* 0x00000008001d7802 */ /* 0x000fca0000000f00 */
[----:B------:R-:W-:-:S05]  /*1ac0*/  IMAD.WIDE R28, R28, R29, UR8 ;  /* 0x000000081c1c7e25 */ /* 0x000fca000f8e021d */
[----:B------:R-:W-:Y:S01]  /*1ad0*/  STG.E.64 desc[UR18][R28.64], R2 ;  /* 0x000000021c007986 */ /* 0x000fe2000c101b12 */
[----:B------:R-:W-:Y:S05]  /*1ae0*/  EXIT ;  /* 0x000000000000794d */ /* 0x000fea0003800000 */
.L_x_323:
[----:B------:R-:W-:-:S06]  /*1af0*/  UISETP.GE.AND UP0, UPT, UR11, 0x1, UPT ;  /* 0x000000010b00788c */ /* 0x000fcc000bf06270 */
[----:B------:R-:W-:-:S13]  /*1b00*/  PLOP3.LUT P0, PT, PT, PT, UP0, 0x80, 0x8 ;  /* 0x000000000008781c */ /* 0x000fda0003f0f008 */
[----:B------:R-:W-:Y:S05]  /*1b10*/  @!P0 EXIT ;  /* 0x000000000000894d */ /* 0x000fea0003800000 */
[----:B------:R-:W-:Y:S01]  /*1b20*/  UISETP.GE.U32.AND UP0, UPT, UR11, 0x8, UPT ;  /* 0x000000080b00788c */ /* 0x000fe2000bf06070 */
[----:B------:R-:W-:Y:S01]  /*1b30*/  IMAD.MOV.U32 R27, RZ, RZ, RZ ;  /* 0x000000ffff1b7224 */ /* 0x000fe200078e00ff */
[----:B------:R-:W-:-:S07]  /*1b40*/  ULOP3.LUT UR6, UR11, 0x7, URZ, 0xc0, !UPT ;  /* 0x000000070b067892 */ /* 0x000fce000f8ec0ff */
[----:B------:R-:W-:Y:S05]  /*1b50*/  BRA.U !UP0, `(.L_x_358) ;  /* 0x0000000d08907547 */ /* 0x000fea000b800000 */
[----:B------:R-:W-:Y:S01]  /*1b60*/  ULOP3.LUT UR5, UR11, 0x7ffffff8, URZ, 0xc0, !UPT ;  /* 0x7ffffff80b057892 */ /* 0x000fe2000f8ec0ff */
[----:B------:R-:W-:-:S05]  /*1b70*/  IMAD.MOV.U32 R24, RZ, RZ, RZ ;  /* 0x000000ffff187224 */ /* 0x000fca00078e00ff */
[----:B------:R-:W-:-:S07]  /*1b80*/  IMAD.U32 R27, RZ, RZ, UR5 ;  /* 0x00000005ff1b7e24 */ /* 0x000fce000f8e00ff */
.L_x_391:
[C---:B0-----:R-:W-:Y:S01]  /*1b90*/  LEA R3, R24.reuse, R29, 0x7 ;  /* 0x0000001d18037211 */ /* 0x041fe200078e38ff */
[----:B------:R-:W-:Y:S01]  /*1ba0*/  VIADD R24, R24, 0x8 ;  /* 0x0000000818187836 */ /* 0x000fe20000000000 */
[----:B------:R-:W-:Y:S02]  /*1bb0*/  BSSY.RECONVERGENT B1, `(.L_x_359) ;  /* 0x000001d000017945 */ /* 0x000fe40003800200 */
        /* <DEDUP_REMOVED lines=24> */
.L_x_362:
[----:B------:R-:W-:Y:S05]  /*1d40*/  BSYNC.RECONVERGENT B2 ;  /* 0x0000000000027941 */ /* 0x000fea0003800200 */
.L_x_361:
[----:B------:R-:W-:-:S04]  /*1d50*/  IMAD.MOV.U32 R4, RZ, RZ, 0x8 ;  /* 0x00000008ff047424 */ /* 0x000fc800078e00ff */
[----:B------:R-:W-:-:S05]  /*1d60*/  IMAD.WIDE.U32 R4, R3, R4, UR8 ;  /* 0x0000000803047e25 */ /* 0x000fca000f8e0004 */
[----:B------:R0:W-:Y:S02]  /*1d70*/  STG.E.64 desc[UR18][R4.64], R18 ;  /* 0x0000001204007986 */ /* 0x0001e4000c101b12 */
.L_x_360:
[----:B------:R-:W-:Y:S05]  /*1d80*/  BSYNC.RECONVERGENT B1 ;  /* 0x0000000000017941 */ /* 0x000fea0003800200 */
.L_x_359:
        /* <DEDUP_REMOVED lines=27> */
.L_x_366:
[----:B------:R-:W-:Y:S05]  /*1f40*/  BSYNC.RECONVERGENT B2 ;  /* 0x0000000000027941 */ /* 0x000fea0003800200 */
.L_x_365:
[----:B------:R1:W-:Y:S02]  /*1f50*/  STG.E.64 desc[UR18][R16.64], R18 ;  /* 0x0000001210007986 */ /* 0x0003e4000c101b12 */
.L_x_364:
[----:B------:R-:W-:Y:S05]  /*1f60*/  BSYNC.RECONVERGENT B1 ;  /* 0x0000000000017941 */ /* 0x000fea0003800200 */
.L_x_363:
[----:B------:R-:W-:Y:S01]  /*1f70*/  VIADD R0, R3, 0x100 ;  /* 0x0000010003007836 */ /* 0x000fe20000000000 */
[----:B------:R-:W-:Y:S04]  /*1f80*/  BSSY.RECONVERGENT B1, `(.L_x_367) ;  /* 0x0000019000017945 */ /* 0x000fe80003800200 */
[----:B------:R-:W-:-:S13]  /*1f90*/  ISETP.GE.AND P0, PT, R0, UR17, PT ;  /* 0x0000001100007c0c */ /* 0x000fda000bf06270 */
        /* <DEDUP_REMOVED lines=21> */
.L_x_370:
[----:B------:R-:W-:Y:S05]  /*20f0*/  BSYNC.RECONVERGENT B2 ;  /* 0x0000000000027941 */ /* 0x000fea0003800200 */
.L_x_369:
[----:B------:R2:W-:Y:S02]  /*2100*/  STG.E.64 desc[UR18][R16.64+0x400], R18 ;  /* 0x0004001210007986 */ /* 0x0005e4000c101b12 */
.L_x_368:
[----:B------:R-:W-:Y:S05]  /*2110*/  BSYNC.RECONVERGENT B1 ;  /* 0x0000000000017941 */ /* 0x000fea0003800200 */
.L_x_367:
[----:B------:R-:W-:Y:S01]  /*2120*/  VIADD R0, R3, 0x180 ;  /* 0x0000018003007836 */ /* 0x000fe20000000000 */
[----:B------:R-:W-:Y:S04]  /*2130*/  BSSY.RECONVERGENT B1, `(.L_x_371) ;  /* 0x0000019000017945 */ /* 0x000fe80003800200 */
[----:B------:R-:W-:-:S13]  /*2140*/  ISETP.GE.AND P0, PT, R0, UR17, PT ;  /* 0x0000001100007c0c */ /* 0x000fda000bf06270 */
[----:B------:R-:W-:Y:S05]  /*2150*/  @P0 BRA `(.L_x_372) ;  /* 0x0000000000580947 */ /* 0x000fea0003800000 */
[----:B0-----:R-:W3:Y:S01]  /*2160*/  LDG.E.64 R4, desc[UR18][R14.64+0x800] ;  /* 0x000800120e047981 */ /* 0x001ee2000c1e1b00 */
[----:B------:R-:W-:Y:S01]  /*2170*/  MOV R6, 0x1 ;  /* 0x0000000100067802 */ /* 0x000fe20000000f00 */
        /* <DEDUP_REMOVED lines=18> */
.L_x_374:
[----:B------:R-:W-:Y:S05]  /*22a0*/  BSYNC.RECONVERGENT B2 ;  /* 0x0000000000027941 */ /* 0x000fea0003800200 */
.L_x_373:
[----:B------:R3:W-:Y:S02]  /*22b0*/  STG.E.64 desc[UR18][R16.64+0x800], R18 ;  /* 0x0008001210007986 */ /* 0x0007e4000c101b12 */
.L_x_372:
[----:B------:R-:W-:Y:S05]  /*22c0*/  BSYNC.RECONVERGENT B1 ;  /* 0x0000000000017941 */ /* 0x000fea0003800200 */
.L_x_371:
[----:B------:R-:W-:Y:S01]  /*22d0*/  VIADD R0, R3, 0x200 ;  /* 0x0000020003007836 */ /* 0x000fe20000000000 */
[----:B------:R-:W-:Y:S04]  /*22e0*/  BSSY.RECONVERGENT B1, `(.L_x_375) ;  /* 0x0000019000017945 */ /* 0x000fe80003800200 */
[----:B------:R-:W-:-:S13]  /*22f0*/  ISETP.GE.AND P0, PT, R0, UR17, PT ;  /* 0x0000001100007c0c */ /* 0x000fda000bf06270 */
[----:B------:R-:W-:Y:S05]  /*2300*/  @P0 BRA `(.L_x_376) ;  /* 0x0000000000580947 */ /* 0x000fea0003800000 */
[----:B0-----:R-:W4:Y:S01]  /*2310*/  LDG.E.64 R4, desc[UR18][R14.64+0xc00] ;  /* 0x000c00120e047981 */ /* 0x001f22000c1e1b00 */
[----:B------:R-:W-:Y:S01]  /*2320*/  MOV R6, 0x1 ;  /* 0x0000000100067802 */ /* 0x000fe20000000f00 */
        /* <DEDUP_REMOVED lines=18> */
.L_x_378:
[----:B------:R-:W-:Y:S05]  /*2450*/  BSYNC.RECONVERGENT B2 ;  /* 0x0000000000027941 */ /* 0x000fea0003800200 */
.L_x_377:
[----:B------:R4:W-:Y:S02]  /*2460*/  STG.E.64 desc[UR18][R16.64+0xc00], R18 ;  /* 0x000c001210007986 */ /* 0x0009e4000c101b12 */
.L_x_376:
[----:B------:R-:W-:Y:S05]  /*2470*/  BSYNC.RECONVERGENT B1 ;  /* 0x0000000000017941 */ /* 0x000fea0003800200 */
.L_x_375:
[----:B------:R-:W-:Y:S01]  /*2480*/  VIADD R0, R3, 0x280 ;  /* 0x0000028003007836 */ /* 0x000fe20000000000 */
[----:B------:R-:W-:Y:S04]  /*2490*/  BSSY.RECONVERGENT B1, `(.L_x_379) ;  /* 0x0000019000017945 */ /* 0x000fe80003800200 */
[----:B------:R-:W-:-:S13]  /*24a0*/  ISETP.GE.AND P0, PT, R0, UR17, PT ;  /* 0x0000001100007c0c */ /* 0x000fda000bf06270 */
[----:B------:R-:W-:Y:S05]  /*24b0*/  @P0 BRA `(.L_x_380) ;  /* 0x0000000000580947 */ /* 0x000fea0003800000 */
[----:B0-----:R-:W5:Y:S01]  /*24c0*/  LDG.E.64 R4, desc[UR18][R14.64+0x1000] ;  /* 0x001000120e047981 */ /* 0x001f62000c1e1b00 */
        /* <DEDUP_REMOVED lines=19> */
.L_x_382:
[----:B------:R-:W-:Y:S05]  /*2600*/  BSYNC.RECONVERGENT B2 ;  /* 0x0000000000027941 */ /* 0x000fea0003800200 */
.L_x_381:
[----:B------:R0:W-:Y:S02]  /*2610*/  STG.E.64 desc[UR18][R16.64+0x1000], R18 ;  /* 0x0010001210007986 */ /* 0x0001e4000c101b12 */
.L_x_380:
[----:B------:R-:W-:Y:S05]  /*2620*/  BSYNC.RECONVERGENT B1 ;  /* 0x0000000000017941 */ /* 0x000fea0003800200 */
.L_x_379:
[----:B------:R-:W-:Y:S01]  /*2630*/  IADD3 R0, PT, PT, R3, 0x300, RZ ;  /* 0x0000030003007810 */ /* 0x000fe20007ffe0ff */
[----:B------:R-:W-:Y:S03]  /*2640*/  BSSY.RECONVERGENT B1, `(.L_x_383) ;  /* 0x0000019000017945 */ /* 0x000fe60003800200 */
        /* <DEDUP_REMOVED lines=22> */
.L_x_386:
[----:B------:R-:W-:Y:S05]  /*27b0*/  BSYNC.RECONVERGENT B2 ;  /* 0x0000000000027941 */ /* 0x000fea0003800200 */
.L_x_385:
[----:B------:R0:W-:Y:S02]  /*27c0*/  STG.E.64 desc[UR18][R16.64+0x1400], R18 ;  /* 0x0014001210007986 */ /* 0x0001e4000c101b12 */
.L_x_384:
[----:B------:R-:W-:Y:S05]  /*27d0*/  BSYNC.RECONVERGENT B1 ;  /* 0x0000000000017941 */ /* 0x000fea0003800200 */
.L_x_383:
        /* <DEDUP_REMOVED lines=22> */
[----:B-1234-:R-:W-:Y:S05]  /*2940*/  CALL.REL.NOINC `($__internal_1_$__cuda_sm20_div_rn_f64_full) ;  /* 0x0000000c009c7944 */ /* 0x01efea0003c00000 */
[----:B------:R-:W-:-:S07]  /*2950*/  IMAD.MOV.U32 R3, RZ, RZ, R19 ;  /* 0x000000ffff037224 */ /* 0x000fce00078e0013 */
.L_x_390:
[----:B------:R-:W-:Y:S05]  /*2960*/  BSYNC.RECONVERGENT B2 ;  /* 0x0000000000027941 */ /* 0x000fea0003800200 */
.L_x_389:
[----:B------:R0:W-:Y:S02]  /*2970*/  STG.E.64 desc[UR18][R16.64+0x1800], R2 ;  /* 0x0018000210007986 */ /* 0x0001e4000c101b12 */
.L_x_388:
[----:B------:R-:W-:Y:S05]  /*2980*/  BSYNC.RECONVERGENT B1 ;  /* 0x0000000000017941 */ /* 0x000fea0003800200 */
.L_x_387:
[----:B------:R-:W-:Y:S05]  /*2990*/  @P1 BRA `(.L_x_391) ;  /* 0xfffffff0007c1947 */ /* 0x000fea000383ffff */
.L_x_358:
[----:B------:R-:W-:-:S13]  /*29a0*/  ISETP.NE.AND P0, PT, RZ, UR6, PT ;  /* 0x00000006ff007c0c */ /* 0x000fda000bf05270 */
[----:B------:R-:W-:Y:S05]  /*29b0*/  @!P0 EXIT ;  /* 0x000000000000894d */ /* 0x000fea0003800000 */
[----:B------:R-:W5:Y:S01]  /*29c0*/  LDCU UR5, c[0x0][0x384] ;  /* 0x00007080ff0577ac */ /* 0x000f620008000800 */
[----:B------:R-:W-:Y:S02]  /*29d0*/  UISETP.GE.U32.AND UP0, UPT, UR6, 0x4, UPT ;  /* 0x000000040600788c */ /* 0x000fe4000bf06070 */
[----:B-----5:R-:W-:-:S07]  /*29e0*/  ULOP3.LUT UR5, UR5, 0x3, URZ, 0xc0, !UPT ;  /* 0x0000000305057892 */ /* 0x020fce000f8ec0ff */
[----:B------:R-:W-:Y:S05]  /*29f0*/  BRA.U !UP0, `(.L_x_392) ;  /* 0x0000000508e47547 */ /* 0x000fea000b800000 */
[----:B0-----:R-:W-:Y:S01]  /*2a00*/  IMAD R3, R27, 0x80, R29 ;  /* 0x000000801b037824 */ /* 0x001fe200078e021d */
[----:B------:R-:W-:Y:S04]  /*2a10*/  BSSY.RECONVERGENT B1, `(.L_x_393) ;  /* 0x000001c000017945 */ /* 0x000fe80003800200 */
        /* <DEDUP_REMOVED lines=23> */
.L_x_396:
[----:B------:R-:W-:Y:S05]  /*2b90*/  BSYNC.RECONVERGENT B2 ;  /* 0x0000000000027941 */ /* 0x000fea0003800200 */
.L_x_395:
[----:B------:R-:W-:-:S05]  /*2ba0*/  MOV R4, 0x8 ;  /* 0x0000000800047802 */ /* 0x000fca0000000f00 */
[----:B------:R-:W-:-:S05]  /*2bb0*/  IMAD.WIDE R4, R3, R4, UR8 ;  /* 0x0000000803047e25 */ /* 0x000fca000f8e0204 */
[----:B------:R0:W-:Y:S02]  /*2bc0*/  STG.E.64 desc[UR18][R4.64], R18 ;  /* 0x0000001204007986 */ /* 0x0001e4000c101b12 */
.L_x_394:
[----:B------:R-:W-:Y:S05]  /*2bd0*/  BSYNC.RECONVERGENT B1 ;  /* 0x0000000000017941 */ /* 0x000fea0003800200 */
.L_x_393:
[----:B------:R-:W-:Y:S01]  /*2be0*/  VIADD R14, R3, 0x80 ;  /* 0x00000080030e7836 */ /* 0x000fe20000000000 */
[----:B------:R-:W-:Y:S04]  /*2bf0*/  BSSY.RECONVERGENT B1, `(.L_x_397) ;  /* 0x000001c000017945 */ /* 0x000fe80003800200 */
        /* <DEDUP_REMOVED lines=23> */
.L_x_400:
[----:B------:R-:W-:Y:S05]  /*2d70*/  BSYNC.RECONVERGENT B2 ;  /* 0x0000000000027941 */ /* 0x000fea0003800200 */
.L_x_399:
[----:B------:R-:W-:-:S04]  /*2d80*/  IMAD.MOV.U32 R15, RZ, RZ, 0x8 ;  /* 0x00000008ff0f7424 */ /* 0x000fc800078e00ff */
[----:B------:R-:W-:-:S05]  /*2d90*/  IMAD.WIDE R14, R14, R15, UR8 ;  /* 0x000000080e0e7e25 */ /* 0x000fca000f8e020f */
[----:B------:R0:W-:Y:S02]  /*2da0*/  STG.E.64 desc[UR18][R14.64], R18 ;  /* 0x000000120e007986 */ /* 0x0001e4000c101b12 */
.L_x_398:
[----:B------:R-:W-:Y:S05]  /*2db0*/  BSYNC.RECONVERGENT B1 ;  /* 0x0000000000017941 */ /* 0x000fea0003800200 */
.L_x_397:
        /* <DEDUP_REMOVED lines=25> */
.L_x_404:
[----:B------:R-:W-:Y:S05]  /*2f50*/  BSYNC.RECONVERGENT B2 ;  /* 0x0000000000027941 */ /* 0x000fea0003800200 */
.L_x_403:
[----:B------:R-:W-:-:S04]  /*2f60*/  IMAD.MOV.U32 R15, RZ, RZ, 0x8 ;  /* 0x00000008ff0f7424 */ /* 0x000fc800078e00ff */
[----:B------:R-:W-:-:S05]  /*2f70*/  IMAD.WIDE R14, R14, R15, UR8 ;  /* 0x000000080e0e7e25 */ /* 0x000fca000f8e020f */
[----:B------:R0:W-:Y:S02]  /*2f80*/  STG.E.64 desc[UR18][R14.64], R18 ;  /* 0x000000120e007986 */ /* 0x0001e4000c101b12 */
.L_x_402:
[----:B------:R-:W-:Y:S05]  /*2f90*/  BSYNC.RECONVERGENT B1 ;  /* 0x0000000000017941 */ /* 0x000fea0003800200 */
.L_x_401:
[----:B------:R-:W-:Y:S01]  /*2fa0*/  VIADD R3, R3, 0x180 ;  /* 0x0000018003037836 */ /* 0x000fe20000000000 */
        /* <DEDUP_REMOVED lines=24> */
.L_x_408:
[----:B------:R-:W-:Y:S05]  /*3130*/  BSYNC.RECONVERGENT B2 ;  /* 0x0000000000027941 */ /* 0x000fea0003800200 */
.L_x_407:
[----:B------:R-:W-:-:S05]  /*3140*/  MOV R2, 0x8 ;  /* 0x0000000800027802 */ /* 0x000fca0000000f00 */
[----:B------:R-:W-:-:S05]  /*3150*/  IMAD.WIDE R2, R3, R2, UR8 ;  /* 0x0000000803027e25 */ /* 0x000fca000f8e0202 */
[----:B------:R0:W-:Y:S02]  /*3160*/  STG.E.64 desc[UR18][R2.64], R18 ;  /* 0x0000001202007986 */ /* 0x0001e4000c101b12 */
.L_x_406:
[----:B------:R-:W-:Y:S05]  /*3170*/  BSYNC.RECONVERGENT B1 ;  /* 0x0000000000017941 */ /* 0x000fea0003800200 */
.L_x_405:
[----:B------:R-:W-:-:S07]  /*3180*/  VIADD R27, R27, 0x4 ;  /* 0x000000041b1b7836 */ /* 0x000fce0000000000 */
.L_x_392:
[----:B------:R-:W-:-:S13]  /*3190*/  ISETP.NE.AND P0, PT, RZ, UR5, PT ;  /* 0x00000005ff007c0c */ /* 0x000fda000bf05270 */
[----:B------:R-:W-:Y:S05]  /*31a0*/  @!P0 EXIT ;  /* 0x000000000000894d */ /* 0x000fea0003800000 */
[----:B------:R-:W-:-:S09]  /*31b0*/  UISETP.NE.AND UP0, UPT, UR5, 0x1, UPT ;  /* 0x000000010500788c */ /* 0x000fd2000bf05270 */
        /* <DEDUP_REMOVED lines=26> */
.L_x_413:
[----:B------:R-:W-:Y:S05]  /*3360*/  BSYNC.RECONVERGENT B2 ;  /* 0x0000000000027941 */ /* 0x000fea0003800200 */
.L_x_412:
[----:B------:R-:W-:-:S05]  /*3370*/  MOV R4, 0x8 ;  /* 0x0000000800047802 */ /* 0x000fca0000000f00 */
[----:B------:R-:W-:-:S05]  /*3380*/  IMAD.WIDE R4, R3, R4, UR8 ;  /* 0x0000000803047e25 */ /* 0x000fca000f8e0204 */
[----:B------:R0:W-:Y:S02]  /*3390*/  STG.E.64 desc[UR18][R4.64], R18 ;  /* 0x0000001204007986 */ /* 0x0001e4000c101b12 */
.L_x_411:
[----:B------:R-:W-:Y:S05]  /*33a0*/  BSYNC.RECONVERGENT B1 ;  /* 0x0000000000017941 */ /* 0x000fea0003800200 */
.L_x_410:
        /* <DEDUP_REMOVED lines=25> */
.L_x_417:
[----:B------:R-:W-:Y:S05]  /*3540*/  BSYNC.RECONVERGENT B2 ;  /* 0x0000000000027941 */ /* 0x000fea0003800200 */
.L_x_416:
[----:B------:R-:W-:-:S04]  /*3550*/  IMAD.MOV.U32 R2, RZ, RZ, 0x8 ;  /* 0x00000008ff027424 */ /* 0x000fc800078e00ff */
[----:B------:R-:W-:-:S05]  /*3560*/  IMAD.WIDE R2, R3, R2, UR8 ;  /* 0x0000000803027e25 */ /* 0x000fca000f8e0202 */
[----:B------:R0:W-:Y:S02]  /*3570*/  STG.E.64 desc[UR18][R2.64], R18 ;  /* 0x0000001202007986 */ /* 0x0001e4000c101b12 */
.L_x_415:
[----:B------:R-:W-:Y:S05]  /*3580*/  BSYNC.RECONVERGENT B1 ;  /* 0x0000000000017941 */ /* 0x000fea0003800200 */
.L_x_414:
[----:B------:R-:W-:-:S07]  /*3590*/  IADD3 R27, PT, PT, R27, 0x2, RZ ;  /* 0x000000021b1b7810 */ /* 0x000fce0007ffe0ff */
.L_x_409:
[----:B------:R-:W5:Y:S02]  /*35a0*/  LDC R0, c[0x0][0x384] ;  /* 0x0000e100ff007b82 */ /* 0x000f640000000800 */
[----:B-----5:R-:W-:-:S04]  /*35b0*/  LOP3.LUT R0, R0, 0x1, RZ, 0xc0, !PT ;  /* 0x0000000100007812 */ /* 0x020fc800078ec0ff */
[----:B------:R-:W-:-:S13]  /*35c0*/  ISETP.NE.U32.AND P0, PT, R0, 0x1, PT ;  /* 0x000000010000780c */ /* 0x000fda0003f05070 */
[----:B------:R-:W-:Y:S05]  /*35d0*/  @P0 EXIT ;  /* 0x000000000000094d */ /* 0x000fea0003800000 */
[----:B------:R-:W-:-:S05]  /*35e0*/  IMAD R27, R27, 0x80, R29 ;  /* 0x000000801b1b7824 */ /* 0x000fca00078e021d */
[----:B------:R-:W-:-:S13]  /*35f0*/  ISETP.GE.AND P0, PT, R27, UR17, PT ;  /* 0x000000111b007c0c */ /* 0x000fda000bf06270 */
[----:B------:R-:W-:Y:S05]  /*3600*/  @P0 EXIT ;  /* 0x000000000000094d */ /* 0x000fea0003800000 */
[----:B------:R-:W-:-:S06]  /*3610*/  IMAD.WIDE R12, R27, 0x8, R12 ;  /* 0x000000081b0c7825 */ /* 0x000fcc00078e020c */
[----:B------:R-:W5:Y:S01]  /*3620*/  LDG.E.64 R12, desc[UR18][R12.64] ;  /* 0x000000120c0c7981 */ /* 0x000f62000c1e1b00 */
[----:B0-----:R-:W-:Y:S01]  /*3630*/  IMAD.MOV.U32 R2, RZ, RZ, 0x1 ;  /* 0x00000001ff027424 */ /* 0x001fe200078e00ff */
        /* <DEDUP_REMOVED lines=17> */
[----:B-1234-:R-:W-:Y:S05]  /*3750*/  CALL.REL.NOINC `($__internal_1_$__cuda_sm20_div_rn_f64_full) ;  /* 0x0000000000187944 */ /* 0x01efea0003c00000 */
[----:B------:R-:W-:-:S07]  /*3760*/  IMAD.MOV.U32 R3, RZ, RZ, R19 ;  /* 0x000000ffff037224 */ /* 0x000fce00078e0013 */
.L_x_419:
[----:B------:R-:W-:Y:S05]  /*3770*/  BSYNC.RECONVERGENT B1 ;  /* 0x0000000000017941 */ /* 0x000fea0003800200 */
.L_x_418:
[----:B------:R-:W-:-:S05]  /*3780*/  MOV R4, 0x8 ;  /* 0x0000000800047802 */ /* 0x000fca0000000f00 */
[----:B------:R-:W-:-:S05]  /*3790*/  IMAD.WIDE R4, R27, R4, UR8 ;  /* 0x000000081b047e25 */ /* 0x000fca000f8e0204 */
[----:B------:R-:W-:Y:S01]  /*37a0*/  STG.E.64 desc[UR18][R4.64], R2 ;  /* 0x0000000204007986 */ /* 0x000fe2000c101b12 */
[----:B------:R-:W-:Y:S05]  /*37b0*/  EXIT ;  /* 0x000000000000794d */ /* 0x000fea0003800000 */
        .weak           $__internal_1_$__cuda_sm20_div_rn_f64_full
        .type           $__internal_1_$__cuda_sm20_div_rn_f64_full,@function
        .size           $__internal_1_$__cuda_sm20_div_rn_f64_full,(.L_x_435 - $__internal_1_$__cuda_sm20_div_rn_f64_full)
$__internal_1_$__cuda_sm20_div_rn_f64_full:
[C---:B------:R-:W-:Y:S01]  /*37c0*/  FSETP.GEU.AND P0, PT, |R2|.reuse, 1.469367938527859385e-39, PT ;  /* 0x001000000200780b */ /* 0x040fe20003f0e200 */
[----:B------:R-:W-:Y:S01]  /*37d0*/  IMAD.MOV.U32 R8, RZ, RZ, R4 ;  /* 0x000000ffff087224 */ /* 0x000fe200078e0004 */
[----:B------:R-:W-:Y:S01]  /*37e0*/  LOP3.LUT R10, R2, 0x800fffff, RZ, 0xc0, !PT ;  /* 0x800fffff020a7812 */ /* 0x000fe200078ec0ff */
[----:B------:R-:W-:Y:S01]  /*37f0*/  IMAD.MOV.U32 R9, RZ, RZ, R2 ;  /* 0x000000ffff097224 */ /* 0x000fe200078e0002 */
[----:B------:R-:W-:Y:S01]  /*3800*/  MOV R7, UR13 ;  /* 0x0000000d00077c02 */ /* 0x000fe20008000f00 */
[----:B------:R-:W-:Y:S01]  /*3810*/  IMAD.MOV.U32 R18, RZ, RZ, 0x1 ;  /* 0x00000001ff127424 */ /* 0x000fe200078e00ff */
[----:B------:R-:W-:Y:S01]  /*3820*/  LOP3.LUT R11, R10, 0x3ff00000, RZ, 0xfc, !PT ;  /* 0x3ff000000a0b7812 */ /* 0x000fe200078efcff */
[----:B------:R-:W-:Y:S01]  /*3830*/  IMAD.MOV.U32 R21, RZ, RZ, 0x1ca00000 ;  /* 0x1ca00000ff157424 */ /* 0x000fe200078e00ff */
[----:B------:R-:W-:Y:S01]  /*3840*/  MOV R10, R4 ;  /* 0x00000004000a7202 */ /* 0x000fe20000000f00 */
[----:B------:R-:W-:Y:S01]  /*3850*/  IMAD.U32 R6, RZ, RZ, UR4 ;  /* 0x00000004ff067e24 */ /* 0x000fe2000f8e00ff */
[----:B------:R-:W-:-:S02]  /*3860*/  LOP3.LUT R25, R2, 0x7ff00000, RZ, 0xc0, !PT ;  /* 0x7ff0000002197812 */ /* 0x000fc400078ec0ff */
[----:B------:R-:W-:Y:S01]  /*3870*/  LOP3.LUT R26, R7, 0x7ff00000, RZ, 0xc0, !PT ;  /* 0x7ff00000071a7812 */ /* 0x000fe200078ec0ff */
[----:B------:R-:W-:-:S03]  /*3880*/  @!P0 DMUL R10, R8, 8.98846567431157953865e+307 ;  /* 0x7fe00000080a8828 */ /* 0x000fc60000000000 */
[----:B------:R-:W-:-:S03]  /*3890*/  ISETP.GE.U32.AND P2, PT, R26, R25, PT ;  /* 0x000000191a00720c */ /* 0x000fc60003f46070 */
[----:B------:R-:W0:Y:S01]  /*38a0*/  MUFU.RCP64H R19, R11 ;  /* 0x0000000b00137308 */ /* 0x000e220000001800 */
[----:B------:R-:W-:Y:S02]  /*38b0*/  SEL R2, R21, 0x63400000, !P2 ;  /* 0x6340000015027807 */ /* 0x000fe40005000000 */
        /* <DEDUP_REMOVED lines=18> */
.L_x_420:
[----:B------:R-:W-:Y:S01]  /*39e0*/  DMUL R20, R18, R4 ;  /* 0x0000000412147228 */ /* 0x000fe20000000000 */
[----:B------:R-:W-:Y:S01]  /*39f0*/  @!P0 LOP3.LUT R25, R11, 0x7ff00000, RZ, 0xc0, !PT ;  /* 0x7ff000000b198812 */ /* 0x000fe200078ec0ff */
[----:B------:R-:W-:Y:S06]  /*3a00*/  BSSY.RECONVERGENT B0, `(.L_x_421) ;  /* 0x000003e000007945 */ /* 0x000fec0003800200 */
[----:B------:R-:W-:-:S08]  /*3a10*/  DFMA R22, R20, -R10, R4 ;  /* 0x8000000a1416722b */ /* 0x000fd00000000004 */
[----:B------:R-:W-:Y:S01]  /*3a20*/  DFMA R22, R18, R22, R20 ;  /* 0x000000161216722b */ /* 0x000fe20000000014 */
[----:B------:R-:W-:-:S05]  /*3a30*/  VIADD R18, R2, 0xffffffff ;  /* 0xffffffff02127836 */ /* 0x000fca0000000000 */
[----:B------:R-:W-:Y:S02]  /*3a40*/  ISETP.GT.U32.AND P0, PT, R18, 0x7feffffe, PT ;  /* 0x7feffffe1200780c */ /* 0x000fe40003f04070 */
[----:B------:R-:W-:-:S04]  /*3a50*/  IADD3 R18, PT, PT, R25, -0x1, RZ ;  /* 0xffffffff19127810 */ /* 0x000fc80007ffe0ff */
[----:B------:R-:W-:-:S13]  /*3a60*/  ISETP.GT.U32.OR P0, PT, R18, 0x7feffffe, P0 ;  /* 0x7feffffe1200780c */ /* 0x000fda0000704470 */
[----:B------:R-:W-:Y:S05]  /*3a70*/  @P0 BRA `(.L_x_422) ;  /* 0x0000000000780947 */ /* 0x000fea0003800000 */
[----:B------:R-:W-:Y:S01]  /*3a80*/  LOP3.LUT R2, R9, 0x7ff00000, RZ, 0xc0, !PT ;  /* 0x7ff0000009027812 */ /* 0x000fe200078ec0ff */
[----:B------:R-:W-:-:S03]  /*3a90*/  IMAD.MOV.U32 R21, RZ, RZ, 0x1ca00000 ;  /* 0x1ca00000ff157424 */ /* 0x000fc600078e00ff */
        /* <DEDUP_REMOVED lines=28> */
.L_x_422:
        /* <DEDUP_REMOVED lines=17> */
.L_x_425:
[----:B------:R-:W-:-:S05]  /*3d70*/  LOP3.LUT R18, R9, 0x80000, RZ, 0xfc, !PT ;  /* 0x0008000009127812 */ /* 0x000fca00078efcff */
[----:B------:R-:W-:Y:S02]  /*3d80*/  IMAD.MOV.U32 R19, RZ, RZ, R18 ;  /* 0x000000ffff137224 */ /* 0x000fe400078e0012 */
[----:B------:R-:W-:Y:S01]  /*3d90*/  IMAD.MOV.U32 R18, RZ, RZ, R8 ;  /* 0x000000ffff127224 */ /* 0x000fe200078e0008 */
[----:B------:R-:W-:Y:S06]  /*3da0*/  BRA `(.L_x_423) ;  /* 0x00000000000c7947 */ /* 0x000fec0003800000 */
.L_x_424:
[----:B------:R-:W-:-:S04]  /*3db0*/  LOP3.LUT R18, R7, 0x80000, RZ, 0xfc, !PT ;  /* 0x0008000007127812 */ /* 0x000fc800078efcff */
[----:B------:R-:W-:Y:S01]  /*3dc0*/  MOV R19, R18 ;  /* 0x0000001200137202 */ /* 0x000fe20000000f00 */
[----:B------:R-:W-:-:S07]  /*3dd0*/  IMAD.MOV.U32 R18, RZ, RZ, R6 ;  /* 0x000000ffff127224 */ /* 0x000fce00078e0006 */
.L_x_423:
[----:B------:R-:W-:Y:S05]  /*3de0*/  BSYNC.RECONVERGENT B0 ;  /* 0x0000000000007941 */ /* 0x000fea0003800200 */
.L_x_421:
[----:B------:R-:W-:Y:S01]  /*3df0*/  MOV R4, R0 ;  /* 0x0000000000047202 */ /* 0x000fe20000000f00 */
[----:B------:R-:W-:Y:S02]  /*3e00*/  IMAD.MOV.U32 R5, RZ, RZ, 0x0 ;  /* 0x00000000ff057424 */ /* 0x000fe400078e00ff */
[----:B------:R-:W-:Y:S02]  /*3e10*/  IMAD.MOV.U32 R2, RZ, RZ, R18 ;  /* 0x000000ffff027224 */ /* 0x000fe400078e0012 */
[----:B------:R-:W-:Y:S05]  /*3e20*/  RET.REL.NODEC R4 `(_ZN3cub18CUB_300001_SM_10006detail9transform16transform_kernelINS2_10policy_hubILb1EN4cuda3std3__45tupleIJN6thrust24THRUST_300001_SM_1000_NS6detail15normal_iteratorINSA_10device_ptrIdEEEEEEEE10policy1000Ei10PiFunctionSF_JPdEEEvT0_iT1_T2_DpNS2_10kernel_argIT3_EE) ;  /* 0xffffffc004747950 */ /* 0x000fea0003c3ffff */
.L_x_426:
        /* <DEDUP_REMOVED lines=13> */
.L_x_435:


//--------------------- .text._ZN3cub18CUB_300001_SM_10006detail8for_each13static_kernelINS2_12policy_hub_t12policy_500_tElN6thrust24THRUST_300001_SM_1000_NS8cuda_cub10__tabulate7functorINS7_6detail15normal_iteratorINS7_10device_ptrIdEEEENS7_6system6detail7generic6detail22compute_sequence_valueIdvEElEEEEvT0_T1_ --------------------------
	.section	.text._ZN3cub18CUB_300001_SM_10006detail8for_each13static_kernelINS2_12policy_hub_t12policy_500_tElN6thrust24THRUST_300001_SM_1000_NS8cuda_cub10__tabulate7functorINS7_6detail15normal_iteratorINS7_10device_ptrIdEEEENS7_6system6detail7generic6detail22compute_sequence_valueIdvEElEEEEvT0_T1_,"ax",@progbits
	.align	128
        .global         _ZN3cub18CUB_300001_SM_10006detail8for_each13static_kernelINS2_12policy_hub_t12policy_500_tElN6thrust24THRUST_300001_SM_1000_NS8cuda_cub10__tabulate7functorINS7_6detail15normal_iteratorINS7_10device_ptrIdEEEENS7_6system6detail7generic6detail22compute_sequence_valueIdvEElEEEEvT0_T1_
        .type           _ZN3cub18CUB_300001_SM_10006detail8for_each13static_kernelINS2_12policy_hub_t12policy_500_tElN6thrust24THRUST_300001_SM_1000_NS8cuda_cub10__tabulate7functorINS7_6detail15normal_iteratorINS7_10device_ptrIdEEEENS7_6system6detail7generic6detail22compute_sequence_valueIdvEElEEEEvT0_T1_,@function
        .size           _ZN3cub18CUB_300001_SM_10006detail8for_each13static_kernelINS2_12policy_hub_t12policy_500_tElN6thrust24THRUST_300001_SM_1000_NS8cuda_cub10__tabulate7functorINS7_6detail15normal_iteratorINS7_10device_ptrIdEEEENS7_6system6detail7generic6detail22compute_sequence_valueIdvEElEEEEvT0_T1_,(.L_x_446 - _ZN3cub18CUB_300001_SM_10006detail8for_each13static_kernelINS2_12policy_hub_t12policy_500_tElN6thrust24THRUST_300001_SM_1000_NS8cuda_cub10__tabulate7functorINS7_6detail15normal_iteratorINS7_10device_ptrIdEEEENS7_6system6detail7generic6detail22compute_sequence_valueIdvEElEEEEvT0_T1_)
        .other          _ZN3cub18CUB_300001_SM_10006detail8for_each13static_kernelINS2_12policy_hub_t12policy_500_tElN6thrust24THRUST_300001_SM_1000_NS8cuda_cub10__tabulate7functorINS7_6detail15normal_iteratorINS7_10device_ptrIdEEEENS7_6system6detail7generic6detail22compute_sequence_valueIdvEElEEEEvT0_T1_,@"STO_CUDA_ENTRY STV_DEFAULT"
_ZN3cub18CUB_300001_SM_10006detail8for_each13static_kernelINS2_12policy_hub_t12policy_500_tElN6thrust24THRUST_300001_SM_1000_NS8cuda_cub10__tabulate7functorINS7_6detail15normal_iteratorINS7_10device_ptrIdEEEENS7_6system6detail7generic6detail22compute_sequence_valueIdvEElEEEEvT0_T1_:
.text._ZN3cub18CUB_300001_SM_10006detail8for_each13static_kernelINS2_12policy_hub_t12policy_500_tElN6thrust24THRUST_300001_SM_1000_NS8cuda_cub10__tabulate7functorINS7_6detail15normal_iteratorINS7_10device_ptrIdEEEENS7_6system6detail7generic6detail22compute_sequence_valueIdvEElEEEEvT0_T1_:
[----:B------:R-:W-:Y:S08]  /*0000*/  LDC R1, c[0x0][0x37c] ;  /* 0x0000df00ff017b82 */ /* 0x000ff00000000800 */
[----:B------:R-:W0:Y:S01]  /*0010*/  S2UR UR4, SR_CTAID.X ;  /* 0x00000000000479c3 */ /* 0x000e220000002500 */
[----:B------:R-:W1:Y:S01]  /*0020*/  LDCU.64 UR6, c[0x0][0x380] ;  /* 0x00007000ff0677ac */ /* 0x000e620008000a00 */
[----:B------:R-:W2:Y:S01]  /*0030*/  LDCU.64 UR8, c[0x0][0x358] ;  /* 0x00006b00ff0877ac */ /* 0x000ea20008000a00 */
[----:B0-----:R-:W-:-:S04]  /*0040*/  UIMAD.WIDE.U32 UR4, UR4, 0x200, URZ ;  /* 0x00000200040478a5 */ /* 0x001fc8000f8e00ff */
[----:B-1----:R-:W-:-:S04]  /*0050*/  UIADD3 UR6, UP0, UPT, -UR4, UR6, URZ ;  /* 0x0000000604067290 */ /* 0x002fc8000ff1e1ff */
[----:B------:R-:W-:Y:S02]  /*0060*/  UIADD3.X UR7, UPT, UPT, ~UR5, UR7, URZ, UP0, !UPT ;  /* 0x0000000705077290 */ /* 0x000fe400087fe5ff */
[----:B------:R-:W-:-:S04]  /*0070*/  UISETP.GE.U32.AND UP0, UPT, UR6, 0x200, UPT ;  /* 0x000002000600788c */ /* 0x000fc8000bf06070 */
[----:B------:R-:W-:-:S09]  /*0080*/  UISETP.GE.AND.EX UP0, UPT, UR7, URZ, UPT, UP0 ;  /* 0x000000ff0700728c */ /* 0x000fd2000bf06300 */
[----:B--2---:R-:W-:Y:S05]  /*0090*/  BRA.U !UP0, `(.L_x_427) ;  /* 0x0000000108447547 */ /* 0x004fea000b800000 */
[----:B------:R-:W0:Y:S01]  /*00a0*/  S2R R8, SR_TID.X ;  /* 0x0000000000087919 */ /* 0x000e220000002100 */
[----:B------:R-:W1:Y:S01]  /*00b0*/  LDC.64 R14, c[0x0][0x390] ;  /* 0x0000e400ff0e7b82 */ /* 0x000e620000000a00 */
[----:B------:R-:W2:Y:S07]  /*00c0*/  LDCU.64 UR10, c[0x0][0x388] ;  /* 0x00007100ff0a77ac */ /* 0x000eae0008000a00 */
[----:B------:R-:W1:Y:S01]  /*00d0*/  LDC.64 R12, c[0x0][0x398] ;  /* 0x0000e600ff0c7b82 */ /* 0x000e620000000a00 */
[----:B0-----:R-:W-:-:S05]  /*00e0*/  IADD3 R8, P0, PT, R8, UR4, RZ ;  /* 0x0000000408087c10 */ /* 0x001fca000ff1e0ff */
[----:B------:R-:W-:Y:S01]  /*00f0*/  IMAD.X R9, RZ, RZ, UR5, P0 ;  /* 0x00000005ff097e24 */ /* 0x000fe200080e06ff */
[----:B------:R-:W-:-:S03]  /*0100*/  IADD3 R10, P0, PT, R8, 0x100, RZ ;  /* 0x00000100080a7810 */ /* 0x000fc60007f1e0ff */
[----:B------:R-:W1:Y:S02]  /*0110*/  I2F.F64.U64 R2, R8 ;  /* 0x0000000800027312 */ /* 0x000e640000301800 */
[----:B------:R-:W-:Y:S01]  /*0120*/  IMAD.X R11, RZ, RZ, R9, P0 ;  /* 0x000000ffff0b7224 */ /* 0x000fe200000e0609 */
[----:B--2---:R-:W-:-:S04]  /*0130*/  LEA R4, P0, R8, UR10, 0x3 ;  /* 0x0000000a08047c11 */ /* 0x004fc8000f8018ff */
[----:B------:R-:W-:Y:S01]  /*0140*/  LEA.HI.X R5, R8, UR11, R9, 0x3, P0 ;  /* 0x0000000b08057c11 */ /* 0x000fe200080f1c09 */
[----:B------:R-:W0:Y:S01]  /*0150*/  I2F.F64.U64 R6, R10 ;  /* 0x0000000a00067312 */ /* 0x000e220000301800 */
[----:B-1----:R-:W-:-:S07]  /*0160*/  DFMA R2, R2, R12, R14 ;  /* 0x0000000c0202722b */ /* 0x002fce000000000e */
[----:B------:R-:W-:Y:S01]  /*0170*/  STG.E.64 desc[UR8][R4.64], R2 ;  /* 0x0000000204007986 */ /* 0x000fe2000c101b08 */
[----:B0-----:R-:W-:-:S07]  /*0180*/  DFMA R6, R6, R12, R14 ;  /* 0x0000000c0606722b */ /* 0x001fce000000000e */
[----:B------:R-:W-:Y:S01]  /*0190*/  STG.E.64 desc[UR8][R4.64+0x800], R6 ;  /* 0x0008000604007986 */ /* 0x000fe2000c101b08 */
[----:B------:R-:W-:Y:S05]  /*01a0*/  EXIT ;  /* 0x000000000000794d */ /* 0x000fea0003800000 */
.L_x_427:
[----:B------:R-:W0:Y:S01]  /*01b0*/  S2R R2, SR_TID.X ;  /* 0x0000000000027919 */ /* 0x000e220000002100 */
[----:B------:R-:W-:Y:S01]  /*01c0*/  USHF.R.S32.HI UR7, URZ, 0x1f, UR6 ;  /* 0x0000001fff077899 */ /* 0x000fe20008011406 */
[----:B------:R-:W-:Y:S05]  /*01d0*/  BSSY.RECONVERGENT B0, `(.L_x_428) ;  /* 0x0000013000007945 */ /* 0x000fea0003800200 */
[----:B------:R-:W-:Y:S02]  /*01e0*/  IMAD.U32 R3, RZ, RZ, UR7 ;  /* 0x00000007ff037e24 */ /* 0x000fe4000f8e00ff */
[----:B------:R-:W-:Y:S01]  /*01f0*/  IMAD.U32 R4, RZ, RZ, UR7 ;  /* 0x00000007ff047e24 */ /* 0x000fe2000f8e00ff */
[C---:B0-----:R-:W-:Y:S01]  /*0200*/  ISETP.LT.U32.AND P0, PT, R2.reuse, UR6, PT ;  /* 0x0000000602007c0c */ /* 0x041fe2000bf01070 */
[----:B------:R-:W-:-:S03]  /*0210*/  VIADD R0, R2, 0x100 ;  /* 0x0000010002007836 */ /* 0x000fc60000000000 */
[----:B------:R-:W-:Y:S02]  /*0220*/  ISETP.GT.AND.EX P0, PT, R3, RZ, PT, P0 ;  /* 0x000000ff0300720c */ /* 0x000fe40003f04300 */
[----:B------:R-:W-:-:S04]  /*0230*/  ISETP.LT.U32.AND P1, PT, R0, UR6, PT ;  /* 0x0000000600007c0c */ /* 0x000fc8000bf21070 */
[----:B------:R-:W-:-:S07]  /*0240*/  ISETP.GT.AND.EX P1, PT, R4, RZ, PT, P1 ;  /* 0x000000ff0400720c */ /* 0x000fce0003f24310 */
[----:B------:R-:W-:Y:S06]  /*0250*/  @!P0 BRA `(.L_x_429) ;  /* 0x0000000000288947 */ /* 0x000fec0003800000 */
[----:B------:R-:W-:Y:S01]  /*0260*/  IADD3 R2, P0, PT, R2, UR4, RZ ;  /* 0x0000000402027c10 */ /* 0x000fe2000ff1e0ff */
[----:B------:R-:W0:Y:S01]  /*0270*/  LDC.64 R8, c[0x0][0x390] ;  /* 0x0000e400ff087b82 */ /* 0x000e220000000a00 */
[----:B------:R-:W1:Y:S03]  /*0280*/  LDCU.64 UR10, c[0x0][0x388] ;  /* 0x00007100ff0a77ac */ /* 0x000e660008000a00 */
[----:B------:R-:W-:-:S04]  /*0290*/  IMAD.X R3, RZ, RZ, UR5, P0 ;  /* 0x00000005ff037e24 */ /* 0x000fc800080e06ff */
[----:B------:R-:W0:Y:S01]  /*02a0*/  LDC.64 R6, c[0x0][0x398] ;  /* 0x0000e600ff067b82 */ /* 0x000e220000000a00 */
[----:B------:R-:W0:Y:S01]  /*02b0*/  I2F.F64.U64 R4, R2 ;  /* 0x0000000200047312 */ /* 0x000e220000301800 */
[----:B-1----:R-:W-:-:S04]  /*02c0*/  LEA R10, P0, R2, UR10, 0x3 ;  /* 0x0000000a020a7c11 */ /* 0x002fc8000f8018ff */
[----:B------:R-:W-:Y:S01]  /*02d0*/  LEA.HI.X R11, R2, UR11, R3, 0x3, P0 ;  /* 0x0000000b020b7c11 */ /* 0x000fe200080f1c03 */
[----:B0-----:R-:W-:-:S07]  /*02e0*/  DFMA R4, R4, R6, R8 ;  /* 0x000000060404722b */ /* 0x001fce0000000008 */
[----:B------:R0:W-:Y:S04]  /*02f0*/  STG.E.64 desc[UR8][R10.64], R4 ;  /* 0x000000040a007986 */ /* 0x0001e8000c101b08 */
.L_x_429:
[----:B------:R-:W-:Y:S05]  /*0300*/  BSYNC.RECONVERGENT B0 ;  /* 0x0000000000007941 */ /* 0x000fea0003800200 */
.L_x_428:
[----:B------:R-:W-:Y:S05]  /*0310*/  @!P1 EXIT ;  /* 0x000000000000994d */ /* 0x000fea0003800000 */
[----:B0-----:R-:W-:Y:S01]  /*0320*/  IADD3 R4, P0, PT, R0, UR4, RZ ;  /* 0x0000000400047c10 */ /* 0x001fe2000ff1e0ff */
        /* <DEDUP_REMOVED lines=8> */
[----:B------:R-:W-:Y:S01]  /*03b0*/  STG.E.64 desc[UR8][R6.64], R2 ;  /* 0x0000000206007986 */ /* 0x000fe2000c101b08 */
[----:B------:R-:W-:Y:S05]  /*03c0*/  EXIT ;  /* 0x000000000000794d */ /* 0x000fea0003800000 */
.L_x_430:
        /* <DEDUP_REMOVED lines=11> */
.L_x_446:


//--------------------- .text._ZN3cub18CUB_300001_SM_10006detail8for_each13static_kernelINS2_12policy_hub_t12policy_500_tEmN6thrust24THRUST_300001_SM_1000_NS8cuda_cub20__uninitialized_fill7functorINS7_10device_ptrIdEEdEEEEvT0_T1_ --------------------------
	.section	.text._ZN3cub18CUB_300001_SM_10006detail8for_each13static_kernelINS2_12policy_hub_t12policy_500_tEmN6thrust24THRUST_300001_SM_1000_NS8cuda_cub20__uninitialized_fill7functorINS7_10device_ptrIdEEdEEEEvT0_T1_,"ax",@progbits
	.align	128
        .global         _ZN3cub18CUB_300001_SM_10006detail8for_each13static_kernelINS2_12policy_hub_t12policy_500_tEmN6thrust24THRUST_300001_SM_1000_NS8cuda_cub20__uninitialized_fill7functorINS7_10device_ptrIdEEdEEEEvT0_T1_
        .type           _ZN3cub18CUB_300001_SM_10006detail8for_each13static_kernelINS2_12policy_hub_t12policy_500_tEmN6thrust24THRUST_300001_SM_1000_NS8cuda_cub20__uninitialized_fill7functorINS7_10device_ptrIdEEdEEEEvT0_T1_,@function
        .size           _ZN3cub18CUB_300001_SM_10006detail8for_each13static_kernelINS2_12policy_hub_t12policy_500_tEmN6thrust24THRUST_300001_SM_1000_NS8cuda_cub20__uninitialized_fill7functorINS7_10device_ptrIdEEdEEEEvT0_T1_,(.L_x_447 - _ZN3cub18CUB_300001_SM_10006detail8for_each13static_kernelINS2_12policy_hub_t12policy_500_tEmN6thrust24THRUST_300001_SM_1000_NS8cuda_cub20__uninitialized_fill7functorINS7_10device_ptrIdEEdEEEEvT0_T1_)
        .other          _ZN3cub18CUB_300001_SM_10006detail8for_each13static_kernelINS2_12policy_hub_t12policy_500_tEmN6thrust24THRUST_300001_SM_1000_NS8cuda_cub20__uninitialized_fill7functorINS7_10device_ptrIdEEdEEEEvT0_T1_,@"STO_CUDA_ENTRY STV_DEFAULT"
_ZN3cub18CUB_300001_SM_10006detail8for_each13static_kernelINS2_12policy_hub_t12policy_500_tEmN6thrust24THRUST_300001_SM_1000_NS8cuda_cub20__uninitialized_fill7functorINS7_10device_ptrIdEEdEEEEvT0_T1_:
.text._ZN3cub18CUB_300001_SM_10006detail8for_each13static_kernelINS2_12policy_hub_t12policy_500_tEmN6thrust24THRUST_300001_SM_1000_NS8cuda_cub20__uninitialized_fill7functorINS7_10device_ptrIdEEdEEEEvT0_T1_:
        /* <DEDUP_REMOVED lines=8> */
[----:B------:R-:W-:-:S09]  /*0080*/  UISETP.GE.U32.AND.EX UP0, UPT, UR7, URZ, UPT, UP0 ;  /* 0x000000ff0700728c */ /* 0x000fd2000bf06100 */
[----:B--2---:R-:W-:Y:S05]  /*0090*/  BRA.U !UP0, `(.L_x_431) ;  /* 0x0000000108287547 */ /* 0x004fea000b800000 */
[----:B------:R-:W0:Y:S01]  /*00a0*/  S2R R0, SR_TID.X ;  /* 0x0000000000007919 */ /* 0x000e220000002100 */
[----:B------:R-:W1:Y:S01]  /*00b0*/  LDCU.64 UR6, c[0x0][0x388] ;  /* 0x00007100ff0677ac */ /* 0x000e620008000a00 */
[----:B------:R-:W2:Y:S01]  /*00c0*/  LDC.64 R4, c[0x0][0x390] ;  /* 0x0000e400ff047b82 */ /* 0x000ea20000000a00 */
[----:B0-----:R-:W-:-:S05]  /*00d0*/  IADD3 R0, P0, PT, R0, UR4, RZ ;  /* 0x0000000400007c10 */ /* 0x001fca000ff1e0ff */
[----:B------:R-:W-:Y:S01]  /*00e0*/  IMAD.X R3, RZ, RZ, UR5, P0 ;  /* 0x00000005ff037e24 */ /* 0x000fe200080e06ff */
[----:B-1----:R-:W-:-:S04]  /*00f0*/  LEA R2, P0, R0, UR6, 0x3 ;  /* 0x0000000600027c11 */ /* 0x002fc8000f8018ff */
[----:B------:R-:W-:-:S05]  /*0100*/  LEA.HI.X R3, R0, UR7, R3, 0x3, P0 ;  /* 0x0000000700037c11 */ /* 0x000fca00080f1c03 */
[----:B--2---:R-:W-:Y:S04]  /*0110*/  STG.E.64 desc[UR8][R2.64], R4 ;  /* 0x0000000402007986 */ /* 0x004fe8000c101b08 */
[----:B------:R-:W-:Y:S01]  /*0120*/  STG.E.64 desc[UR8][R2.64+0x800], R4 ;  /* 0x0008000402007986 */ /* 0x000fe2000c101b08 */
[----:B------:R-:W-:Y:S05]  /*0130*/  EXIT ;  /* 0x000000000000794d */ /* 0x000fea0003800000 */
.L_x_431:
[----:B------:R-:W0:Y:S01]  /*0140*/  S2R R0, SR_TID.X ;  /* 0x0000000000007919 */ /* 0x000e220000002100 */
[----:B------:R-:W-:Y:S01]  /*0150*/  IMAD.U32 R2, RZ, RZ, UR7 ;  /* 0x00000007ff027e24 */ /* 0x000fe2000f8e00ff */
[----:B------:R-:W1:Y:S01]  /*0160*/  LDCU.64 UR10, c[0x0][0x388] ;  /* 0x00007100ff0a77ac */ /* 0x000e620008000a00 */
[----:B------:R-:W-:Y:S01]  /*0170*/  IMAD.U32 R6, RZ, RZ, UR7 ;  /* 0x00000007ff067e24 */ /* 0x000fe2000f8e00ff */
[----:B0-----:R-:W-:-:S04]  /*0180*/  ISETP.LT.U32.AND P0, PT, R0, UR6, PT ;  /* 0x0000000600007c0c */ /* 0x001fc8000bf01070 */
[----:B------:R-:W-:Y:S01]  /*0190*/  ISETP.GT.U32.AND.EX P0, PT, R2, RZ, PT, P0 ;  /* 0x000000ff0200720c */ /* 0x000fe20003f04100 */
[C---:B------:R-:W-:Y:S01]  /*01a0*/  VIADD R2, R0.reuse, 0x100 ;  /* 0x0000010000027836 */ /* 0x040fe20000000000 */
[----:B------:R-:W-:-:S04]  /*01b0*/  IADD3 R0, P2, PT, R0, UR4, RZ ;  /* 0x0000000400007c10 */ /* 0x000fc8000ff5e0ff */
[----:B------:R-:W-:Y:S01]  /*01c0*/  ISETP.LT.U32.AND P1, PT, R2, UR6, PT ;  /* 0x0000000602007c0c */ /* 0x000fe2000bf21070 */
[----:B------:R-:W-:Y:S01]  /*01d0*/  IMAD.X R3, RZ, RZ, UR5, P2 ;  /* 0x00000005ff037e24 */ /* 0x000fe200090e06ff */
[----:B-1----:R-:W-:Y:S02]  /*01e0*/  LEA R2, P2, R0, UR10, 0x3 ;  /* 0x0000000a00027c11 */ /* 0x002fe4000f8418ff */
[----:B------:R-:W-:Y:S02]  /*01f0*/  ISETP.GT.U32.AND.EX P1, PT, R6, RZ, PT, P1 ;  /* 0x000000ff0600720c */ /* 0x000fe40003f24110 */
[----:B------:R-:W-:Y:S01]  /*0200*/  LEA.HI.X R3, R0, UR11, R3, 0x3, P2 ;  /* 0x0000000b00037c11 */ /* 0x000fe200090f1c03 */
[----:B------:R-:W0:Y:S04]  /*0210*/  @P0 LDC.64 R4, c[0x0][0x390] ;  /* 0x0000e400ff040b82 */ /* 0x000e280000000a00 */
[----:B0-----:R0:W-:Y:S06]  /*0220*/  @P0 STG.E.64 desc[UR8][R2.64], R4 ;  /* 0x0000000402000986 */ /* 0x0011ec000c101b08 */
[----:B------:R-:W-:Y:S05]  /*0230*/  @!P1 EXIT ;  /* 0x000000000000994d */ /* 0x000fea0003800000 */
[----:B0-----:R-:W0:Y:S02]  /*0240*/  LDC.64 R4, c[0x0][0x390] ;  /* 0x0000e400ff047b82 */ /* 0x001e240000000a00 */
[----:B0-----:R-:W-:Y:S01]  /*0250*/  STG.E.64 desc[UR8][R2.64+0x800], R4 ;  /* 0x0008000402007986 */ /* 0x001fe2000c101b08 */
[----:B------:R-:W-:Y:S05]  /*0260*/  EXIT ;  /* 0x000000000000794d */ /* 0x000fea0003800000 */
.L_x_432:
        /* <DEDUP_REMOVED lines=9> */
.L_x_447:


//--------------------- .text._ZN3cub18CUB_300001_SM_10006detail11EmptyKernelIvEEvv --------------------------
	.section	.text._ZN3cub18CUB_300001_SM_10006detail11EmptyKernelIvEEvv,"ax",@progbits
	.align	128
        .global         _ZN3cub18CUB_300001_SM_10006detail11EmptyKernelIvEEvv
        .type           _ZN3cub18CUB_300001_SM_10006detail11EmptyKernelIvEEvv,@function
        .size           _ZN3cub18CUB_300001_SM_10006detail11EmptyKernelIvEEvv,(.L_x_448 - _ZN3cub18CUB_300001_SM_10006detail11EmptyKernelIvEEvv)
        .other          _ZN3cub18CUB_300001_SM_10006detail11EmptyKernelIvEEvv,@"STO_CUDA_ENTRY STV_DEFAULT"
_ZN3cub18CUB_300001_SM_10006detail11EmptyKernelIvEEvv:
.text._ZN3cub18CUB_300001_SM_10006detail11EmptyKernelIvEEvv:
[----:B------:R-:W-:Y:S01]  /*0000*/  LDC R1, c[0x0][0x37c] ;  /* 0x0000df00ff017b82 */ /* 0x000fe20000000800 */
[----:B------:R-:W-:Y:S05]  /*0010*/  EXIT ;  /* 0x000000000000794d */ /* 0x000fea0003800000 */
.L_x_433:
        /* <DEDUP_REMOVED lines=14> */
.L_x_448:


//--------------------- .nv.shared._ZN3cub18CUB_300001_SM_10006detail6reduce28DeviceReduceSingleTileKernelINS2_10policy_hubIdyN4cuda3std3__44plusIdEEE10Policy1000EPdSC_iS9_ddNS7_10__identityEEEvT0_T1_T2_T3_T4_T6_ --------------------------
	.section	.nv.shared._ZN3cub18CUB_300001_SM_10006detail6reduce28DeviceReduceSingleTileKernelINS2_10policy_hubIdyN4cuda3std3__44plusIdEEE10Policy1000EPdSC_iS9_ddNS7_10__identityEEEvT0_T1_T2_T3_T4_T6_,"aw",@nobits
	.sectionflags	@""
	.align	8
.nv.shared._ZN3cub18CUB_300001_SM_10006detail6reduce28DeviceReduceSingleTileKernelINS2_10policy_hubIdyN4cuda3std3__44plusIdEEE10Policy1000EPdSC_iS9_ddNS7_10__identityEEEvT0_T1_T2_T3_T4_T6_:
	.zero		1176


//--------------------- .nv.shared.reserved.0     --------------------------
	.section	.nv.shared.reserved.0,"aw",@nobits
	.weak		__nv_reservedSMEM_offset_0_alias
	.size		__nv_reservedSMEM_offset_0_alias, 0, 64
	.other		__nv_reservedSMEM_offset_0_alias,@"STO_CUDA_RESERVED_SHARED STV_DEFAULT"
__nv_reservedSMEM_offset_0_alias:
	.zero		0
	.zero		64


//--------------------- .nv.global                --------------------------
	.section	.nv.global,"aw",@nobits
.nv.global:
	.type		_ZN27_INTERNAL_ad1ff534_4_k_cu_N6thrust24THRUST_300001_SM_1000_NS3seqE,@object
	.size		_ZN27_INTERNAL_ad1ff534_4_k_cu_N6thrust24THRUST_300001_SM_1000_NS3seqE,(_ZN27_INTERNAL_ad1ff534_4_k_cu_N4cuda3std3__48in_placeE - _ZN27_INTERNAL_ad1ff534_4_k_cu_N6thrust24THRUST_300001_SM_1000_NS3seqE)
_ZN27_INTERNAL_ad1ff534_4_k_cu_N6thrust24THRUST_300001_SM_1000_NS3seqE:
	.zero		1
	.type		_ZN27_INTERNAL_ad1ff534_4_k_cu_N4cuda3std3__48in_placeE,@object
	.size		_ZN27_INTERNAL_ad1ff534_4_k_cu_N4cuda3std3__48in_placeE,(_ZN27_INTERNAL_ad1ff534_4_k_cu_N4cuda3std6ranges3__45__cpo4sizeE - _ZN27_INTERNAL_ad1ff534_4_k_cu_N4cuda3std3__48in_placeE)
_ZN27_INTERNAL_ad1ff534_4_k_cu_N4cuda3std3__48in_placeE:
	.zero		1
	.type		_ZN27_INTERNAL_ad1ff534_4_k_cu_N4cuda3std6ranges3__45__cpo4sizeE,@object
	.size		_ZN27_INTERNAL_ad1ff534_4_k_cu_N4cuda3std6ranges3__45__cpo4sizeE,(_ZN27_INTERNAL_ad1ff534_4_k_cu_N6thrust24THRUST_300001_SM_1000_NS12placeholders2_6E - _ZN27_INTERNAL_ad1ff534_4_k_cu_N4cuda3std6ranges3__45__cpo4sizeE)
_ZN27_INTERNAL_ad1ff534_4_k_cu_N4cuda3std6ranges3__45__cpo4sizeE:
	.zero		1
	.type		_ZN27_INTERNAL_ad1ff534_4_k_cu_N6thrust24THRUST_300001_SM_1000_NS12placeholders2_6E,@object
	.size		_ZN27_INTERNAL_ad1ff534_4_k_cu_N6thrust24THRUST_300001_SM_1000_NS12placeholders2_6E,(_ZN27_INTERNAL_ad1ff534_4_k_cu_N4cuda3std3__45__cpo6cbeginE - _ZN27_INTERNAL_ad1ff534_4_k_cu_N6thrust24THRUST_300001_SM_1000_NS12placeholders2_6E)
_ZN27_INTERNAL_ad1ff534_4_k_cu_N6thrust24THRUST_300001_SM_1000_NS12placeholders2_6E:
	.zero		1
	.type		_ZN27_INTERNAL_ad1ff534_4_k_cu_N4cuda3std3__45__cpo6cbeginE,@object
	.size		_ZN27_INTERNAL_ad1ff534_4_k_cu_N4cuda3std3__45__cpo6cbeginE,(_ZN27_INTERNAL_ad1ff534_4_k_cu_N4cuda3std6ranges3__45__cpo3endE - _ZN27_INTERNAL_ad1ff534_4_k_cu_N4cuda3std3__45__cpo6cbeginE)
_ZN27_INTERNAL_ad1ff534_4_k_cu_N4cuda3std3__45__cpo6cbeginE:
	.zero		1
	.type		_ZN27_INTERNAL_ad1ff534_4_k_cu_N4cuda3std6ranges3__45__cpo3endE,@object
	.size		_ZN27_INTERNAL_ad1ff534_4_k_cu_N4cuda3std6ranges3__45__cpo3endE,(_ZN27_INTERNAL_ad1ff534_4_k_cu_N6thrust24THRUST_300001_SM_1000_NS12placeholders3_10E - _ZN27_INTERNAL_ad1ff534_4_k_cu_N4cuda3std6ranges3__45__cpo3endE)
_ZN27_INTERNAL_ad1ff534_4_k_cu_N4cuda3std6ranges3__45__cpo3endE:
	.zero		1
	.type		_ZN27_INTERNAL_ad1ff534_4_k_cu_N6thrust24THRUST_300001_SM_1000_NS12placeholders3_10E,@object
	.size		_ZN27_INTERNAL_ad1ff534_4_k_cu_N6thrust24THRUST_300001_SM_1000_NS12placeholders3_10E,(_ZN27_INTERNAL_ad1ff534_4_k_cu_N4cuda3std3__45__cpo7crbeginE - _ZN27_INTERNAL_ad1ff534_4_k_cu_N6thrust24THRUST_300001_SM_1000_NS12placeholders3_10E)
_ZN27_INTERNAL_ad1ff534_4_k_cu_N6thrust24THRUST_300001_SM_1000_NS12placeholders3_10E:
	.zero		1
	.type		_ZN27_INTERNAL_ad1ff534_4_k_cu_N4cuda3std3__45__cpo7crbeginE,@object
	.size		_ZN27_INTERNAL_ad1ff534_4_k_cu_N4cuda3std3__45__cpo7crbeginE,(_ZN27_INTERNAL_ad1ff534_4_k_cu_N4cuda3std6ranges3__45__cpo4nextE - _ZN27_INTERNAL_ad1ff534_4_k_cu_N4cuda3std3__45__cpo7crbeginE)
_ZN27_INTERNAL_ad1ff534_4_k_cu_N4cuda3std3__45__cpo7crbeginE:
	.zero		1
	.type		_ZN27_INTERNAL_ad1ff534_4_k_cu_N4cuda3std6ranges3__45__cpo4nextE,@object
	.size		_ZN27_INTERNAL_ad1ff534_4_k_cu_N4cuda3std6ranges3__45__cpo4nextE,(_ZN27_INTERNAL_ad1ff534_4_k_cu_N4cuda3std6ranges3__45__cpo4swapE - _ZN27_INTERNAL_ad1ff534_4_k_cu_N4cuda3std6ranges3__45__cpo4nextE)
_ZN27_INTERNAL_ad1ff534_4_k_cu_N4cuda3std6ranges3__45__cpo4nextE:
	.zero		1
	.type		_ZN27_INTERNAL_ad1ff534_4_k_cu_N4cuda3std6ranges3__45__cpo4swapE,@object
	.size		_ZN27_INTERNAL_ad1ff534_4_k_cu_N4cuda3std6ranges3__45__cpo4swapE,(_ZN27_INTERNAL_ad1ff534_4_k_cu_N6thrust24THRUST_300001_SM_1000_NS12placeholders2_2E - _ZN27_INTERNAL_ad1ff534_4_k_cu_N4cuda3std6ranges3__45__cpo4swapE)
_ZN27_INTERNAL_ad1ff534_4_k_cu_N4cuda3std6ranges3__45__cpo4swapE:
	.zero		1
	.type		_ZN27_INTERNAL_ad1ff534_4_k_cu_N6thrust24THRUST_300001_SM_1000_NS12placeholders2_2E,@object
	.size		_ZN27_INTERNAL_ad1ff534_4_k_cu_N6thrust24THRUST_300001_SM_1000_NS12placeholders2_2E,(_ZN27_INTERNAL_ad1ff534_4_k_cu_N6thrust24THRUST_300001_SM_1000_NS8cuda_cub10par_nosyncE - _ZN27_INTERNAL_ad1ff534_4_k_cu_N6thrust24THRUST_300001_SM_1000_NS12placeholders2_2E)
_ZN27_INTERNAL_ad1ff534_4_k_cu_N6thrust24THRUST_300001_SM_1000_NS12placeholders2_2E:
	.zero		1
	.type		_ZN27_INTERNAL_ad1ff534_4_k_cu_N6thrust24THRUST_300001_SM_1000_NS8cuda_cub10par_nosyncE,@object
	.size		_ZN27_INTERNAL_ad1ff534_4_k_cu_N6thrust24THRUST_300001_SM_1000_NS8cuda_cub10par_nosyncE,(_ZN27_INTERNAL_ad1ff534_4_k_cu_N4cuda3std3__429_GLOBAL__N__ad1ff534_4_k_cu_N6ignoreE - _ZN27_INTERNAL_ad1ff534_4_k_cu_N6thrust24THRUST_300001_SM_1000_NS8cuda_cub10par_nosyncE)
_ZN27_INTERNAL_ad1ff534_4_k_cu_N6thrust24THRUST_300001_SM_1000_NS8cuda_cub10par_nosyncE:
	.zero		1
	.type		_ZN27_INTERNAL_ad1ff534_4_k_cu_N4cuda3std3__429_GLOBAL__N__ad1ff534_4_k_cu_N6ignoreE,@object
	.size		_ZN27_INTERNAL_ad1ff534_4_k_cu_N4cuda3std3__429_GLOBAL__N__ad1ff534_4_k_cu_N6ignoreE,(_ZN27_INTERNAL_ad1ff534_4_k_cu_N4cuda3std6ranges3__45__cpo4dataE - _ZN27_INTERNAL_ad1ff534_4_k_cu_N4cuda3std3__429_GLOBAL__N__ad1ff534_4_k_cu_N6ignoreE)
_ZN27_INTERNAL_ad1ff534_4_k_cu_N4cuda3std3__429_GLOBAL__N__ad1ff534_4_k_cu_N6ignoreE:
	.zero		1
	.type		_ZN27_INTERNAL_ad1ff534_4_k_cu_N4cuda3std6ranges3__45__cpo4dataE,@object
	.size		_ZN27_INTERNAL_ad1ff534_4_k_cu_N4cuda3std6ranges3__45__cpo4dataE,(_ZN27_INTERNAL_ad1ff534_4_k_cu_N6thrust24THRUST_300001_SM_1000_NS12placeholders2_4E - _ZN27_INTERNAL_ad1ff534_4_k_cu_N4cuda3std6ranges3__45__cpo4dataE)
_ZN27_INTERNAL_ad1ff534_4_k_cu_N4cuda3std6ranges3__45__cpo4dataE:
	.zero		1
	.type		_ZN27_INTERNAL_ad1ff534_4_k_cu_N6thrust24THRUST_300001_SM_1000_NS12placeholders2_4E,@object
	.size		_ZN27_INTERNAL_ad1ff534_4_k_cu_N6thrust24THRUST_300001_SM_1000_NS12placeholders2_4E,(_ZN27_INTERNAL_ad1ff534_4_k_cu_N4cuda3std3__45__cpo5beginE - _ZN27_INTERNAL_ad1ff534_4_k_cu_N6thrust24THRUST_300001_SM_1000_NS12placeholders2_4E)
_ZN27_INTERNAL_ad1ff534_4_k_cu_N6thrust24THRUST_300001_SM_1000_NS12placeholders2_4E:
	.zero		1
	.type		_ZN27_INTERNAL_ad1ff534_4_k_cu_N4cuda3std3__45__cpo5beginE,@object
	.size		_ZN27_INTERNAL_ad1ff534_4_k_cu_N4cuda3std3__45__cpo5beginE,(_ZN27_INTERNAL_ad1ff534_4_k_cu_N4cuda3std6ranges3__45__cpo7advanceE - _ZN27_INTERNAL_ad1ff534_4_k_cu_N4cuda3std3__45__cpo5beginE)
_ZN27_INTERNAL_ad1ff534_4_k_cu_N4cuda3std3__45__cpo5beginE:
	.zero		1
	.type		_ZN27_INTERNAL_ad1ff534_4_k_cu_N4cuda3std6ranges3__45__cpo7advanceE,@object
	.size		_ZN27_INTERNAL_ad1ff534_4_k_cu_N4cuda3std6ranges3__45__cpo7advanceE,(_ZN27_INTERNAL_ad1ff534_4_k_cu_N6thrust24THRUST_300001_SM_1000_NS12placeholders2_8E - _ZN27_INTERNAL_ad1ff534_4_k_cu_N4cuda3std6ranges3__45__cpo7advanceE)
_ZN27_INTERNAL_ad1ff534_4_k_cu_N4cuda3std6ranges3__45__cpo7advanceE:
	.zero		1
	.type		_ZN27_INTERNAL_ad1ff534_4_k_cu_N6thrust24THRUST_300001_SM_1000_NS12placeholders2_8E,@object
	.size		_ZN27_INTERNAL_ad1ff534_4_k_cu_N6thrust24THRUST_300001_SM_1000_NS12placeholders2_8E,(_ZN27_INTERNAL_ad1ff534_4_k_cu_N4cuda3std3__45__cpo6rbeginE - _ZN27_INTERNAL_ad1ff534_4_k_cu_N6thrust24THRUST_300001_SM_1000_NS12placeholders2_8E)
_ZN27_INTERNAL_ad1ff534_4_k_cu_N6thrust24THRUST_300001_SM_1000_NS12placeholders2_8E:
	.zero		1
	.type		_ZN27_INTERNAL_ad1ff534_4_k_cu_N4cuda3std3__45__cpo6rbeginE,@object
	.size		_ZN27_INTERNAL_ad1ff534_4_k_cu_N4cuda3std3__45__cpo6rbeginE,(_ZN27_INTERNAL_ad1ff534_4_k_cu_N4cuda3std6ranges3__45__cpo4cendE - _ZN27_INTERNAL_ad1ff534_4_k_cu_N4cuda3std3__45__cpo6rbeginE)
_ZN27_INTERNAL_ad1ff534_4_k_cu_N4cuda3std3__45__cpo6rbeginE:
	.zero		1
	.type		_ZN27_INTERNAL_ad1ff534_4_k_cu_N4cuda3std6ranges3__45__cpo4cendE,@object
	.size		_ZN27_INTERNAL_ad1ff534_4_k_cu_N4cuda3std6ranges3__45__cpo4cendE,(_ZN27_INTERNAL_ad1ff534_4_k_cu_N4cuda3std3__47nulloptE - _ZN27_INTERNAL_ad1ff534_4_k_cu_N4cuda3std6ranges3__45__cpo4cendE)
_ZN27_INTERNAL_ad1ff534_4_k_cu_N4cuda3std6ranges3__45__cpo4cendE:
	.zero		1
	.type		_ZN27_INTERNAL_ad1ff534_4_k_cu_N4cuda3std3__47nulloptE,@object
	.size		_ZN27_INTERNAL_ad1ff534_4_k_cu_N4cuda3std3__47nulloptE,(_ZN27_INTERNAL_ad1ff534_4_k_cu_N4cuda3std6ranges3__45__cpo8distanceE - _ZN27_INTERNAL_ad1ff534_4_k_cu_N4cuda3std3__47nulloptE)
_ZN27_INTERNAL_ad1ff534_4_k_cu_N4cuda3std3__47nulloptE:
	.zero		1
	.type		_ZN27_INTERNAL_ad1ff534_4_k_cu_N4cuda3std6ranges3__45__cpo8distanceE,@object
	.size		_ZN27_INTERNAL_ad1ff534_4_k_cu_N4cuda3std6ranges3__45__cpo8distanceE,(_ZN27_INTERNAL_ad1ff534_4_k_cu_N6thrust24THRUST_300001_SM_1000_NS6system6detail10sequential3seqE - _ZN27_INTERNAL_ad1ff534_4_k_cu_N4cuda3std6ranges3__45__cpo8distanceE)
_ZN27_INTERNAL_ad1ff534_4_k_cu_N4cuda3std6ranges3__45__cpo8distanceE:
	.zero		1
	.type		_ZN27_INTERNAL_ad1ff534_4_k_cu_N6thrust24THRUST_300001_SM_1000_NS6system6detail10sequential3seqE,@object
	.size		_ZN27_INTERNAL_ad1ff534_4_k_cu_N6thrust24THRUST_300001_SM_1000_NS6system6detail10sequential3seqE,(_ZN27_INTERNAL_ad1ff534_4_k_cu_N4cuda3std3__419piecewise_constructE - _ZN27_INTERNAL_ad1ff534_4_k_cu_N6thrust24THRUST_300001_SM_1000_NS6system6detail10sequential3seqE)
_ZN27_INTERNAL_ad1ff534_4_k_cu_N6thrust24THRUST_300001_SM_1000_NS6system6detail10sequential3seqE:
	.zero		1
	.type		_ZN27_INTERNAL_ad1ff534_4_k_cu_N4cuda3std3__419piecewise_constructE,@object
	.size		_ZN27_INTERNAL_ad1ff534_4_k_cu_N4cuda3std3__419piecewise_constructE,(_ZN27_INTERNAL_ad1ff534_4_k_cu_N4cuda3std6ranges3__45__cpo5cdataE - _ZN27_INTERNAL_ad1ff534_4_k_cu_N4cuda3std3__419piecewise_constructE)
_ZN27_INTERNAL_ad1ff534_4_k_cu_N4cuda3std3__419piecewise_constructE:
	.zero		1
	.type		_ZN27_INTERNAL_ad1ff534_4_k_cu_N4cuda3std6ranges3__45__cpo5cdataE,@object
	.size		_ZN27_INTERNAL_ad1ff534_4_k_cu_N4cuda3std6ranges3__45__cpo5cdataE,(_ZN27_INTERNAL_ad1ff534_4_k_cu_N6thrust24THRUST_300001_SM_1000_NS12placeholders2_5E - _ZN27_INTERNAL_ad1ff534_4_k_cu_N4cuda3std6ranges3__45__cpo5cdataE)
_ZN27_INTERNAL_ad1ff534_4_k_cu_N4cuda3std6ranges3__45__cpo5cdataE:
	.zero		1
	.type		_ZN27_INTERNAL_ad1ff534_4_k_cu_N6thrust24THRUST_300001_SM_1000_NS12placeholders2_5E,@object
	.size		_ZN27_INTERNAL_ad1ff534_4_k_cu_N6thrust24THRUST_300001_SM_1000_NS12placeholders2_5E,(_ZN27_INTERNAL_ad1ff534_4_k_cu_N4cuda3std3__45__cpo3endE - _ZN27_INTERNAL_ad1ff534_4_k_cu_N6thrust24THRUST_300001_SM_1000_NS12placeholders2_5E)
_ZN27_INTERNAL_ad1ff534_4_k_cu_N6thrust24THRUST_300001_SM_1000_NS12placeholders2_5E:
	.zero		1
	.type		_ZN27_INTERNAL_ad1ff534_4_k_cu_N4cuda3std3__45__cpo3endE,@object
	.size		_ZN27_INTERNAL_ad1ff534_4_k_cu_N4cuda3std3__45__cpo3endE,(_ZN27_INTERNAL_ad1ff534_4_k_cu_N4cuda3std6ranges3__45__cpo5beginE - _ZN27_INTERNAL_ad1ff534_4_k_cu_N4cuda3std3__45__cpo3endE)
_ZN27_INTERNAL_ad1ff534_4_k_cu_N4cuda3std3__45__cpo3endE:
	.zero		1
	.type		_ZN27_INTERNAL_ad1ff534_4_k_cu_N4cuda3std6ranges3__45__cpo5beginE,@object
	.size		_ZN27_INTERNAL_ad1ff534_4_k_cu_N4cuda3std6ranges3__45__cpo5beginE,(_ZN27_INTERNAL_ad1ff534_4_k_cu_N6thrust24THRUST_300001_SM_1000_NS12placeholders2_9E - _ZN27_INTERNAL_ad1ff534_4_k_cu_N4cuda3std6ranges3__45__cpo5beginE)
_ZN27_INTERNAL_ad1ff534_4_k_cu_N4cuda3std6ranges3__45__cpo5beginE:
	.zero		1
	.type		_ZN27_INTERNAL_ad1ff534_4_k_cu_N6thrust24THRUST_300001_SM_1000_NS12placeholders2_9E,@object
	.size		_ZN27_INTERNAL_ad1ff534_4_k_cu_N6thrust24THRUST_300001_SM_1000_NS12placeholders2_9E,(_ZN27_INTERNAL_ad1ff534_4_k_cu_N4cuda3std3__45__cpo4rendE - _ZN27_INTERNAL_ad1ff534_4_k_cu_N6thrust24THRUST_300001_SM_1000_NS12placeholders2_9E)
_ZN27_INTERNAL_ad1ff534_4_k_cu_N6thrust24THRUST_300001_SM_1000_NS12placeholders2_9E:
	.zero		1
	.type		_ZN27_INTERNAL_ad1ff534_4_k_cu_N4cuda3std3__45__cpo4rendE,@object
	.size		_ZN27_INTERNAL_ad1ff534_4_k_cu_N4cuda3std3__45__cpo4rendE,(_ZN27_INTERNAL_ad1ff534_4_k_cu_N4cuda3std6ranges3__45__cpo9iter_swapE - _ZN27_INTERNAL_ad1ff534_4_k_cu_N4cuda3std3__45__cpo4rendE)
_ZN27_INTERNAL_ad1ff534_4_k_cu_N4cuda3std3__45__cpo4rendE:
	.zero		1
	.type		_ZN27_INTERNAL_ad1ff534_4_k_cu_N4cuda3std6ranges3__45__cpo9iter_swapE,@object
	.size		_ZN27_INTERNAL_ad1ff534_4_k_cu_N4cuda3std6ranges3__45__cpo9iter_swapE,(_ZN27_INTERNAL_ad1ff534_4_k_cu_N4cuda3std3__48unexpectE - _ZN27_INTERNAL_ad1ff534_4_k_cu_N4cuda3std6ranges3__45__cpo9iter_swapE)
_ZN27_INTERNAL_ad1ff534_4_k_cu_N4cuda3std6ranges3__45__cpo9iter_swapE:
	.zero		1
	.type		_ZN27_INTERNAL_ad1ff534_4_k_cu_N4cuda3std3__48unexpectE,@object
	.size		_ZN27_INTERNAL_ad1ff534_4_k_cu_N4cuda3std3__48unexpectE,(_ZN27_INTERNAL_ad1ff534_4_k_cu_N6thrust24THRUST_300001_SM_1000_NS12placeholders2_1E - _ZN27_INTERNAL_ad1ff534_4_k_cu_N4cuda3std3__48unexpectE)
_ZN27_INTERNAL_ad1ff534_4_k_cu_N4cuda3std3__48unexpectE:
	.zero		1
	.type		_ZN27_INTERNAL_ad1ff534_4_k_cu_N6thrust24THRUST_300001_SM_1000_NS12placeholders2_1E,@object
	.size		_ZN27_INTERNAL_ad1ff534_4_k_cu_N6thrust24THRUST_300001_SM_1000_NS12placeholders2_1E,(_ZN27_INTERNAL_ad1ff534_4_k_cu_N6thrust24THRUST_300001_SM_1000_NS12placeholders2_7E - _ZN27_INTERNAL_ad1ff534_4_k_cu_N6thrust24THRUST_300001_SM_1000_NS12placeholders2_1E)
_ZN27_INTERNAL_ad1ff534_4_k_cu_N6thrust24THRUST_300001_SM_1000_NS12placeholders2_1E:
	.zero		1
	.type		_ZN27_INTERNAL_ad1ff534_4_k_cu_N6thrust24THRUST_300001_SM_1000_NS12placeholders2_7E,@object
	.size		_ZN27_INTERNAL_ad1ff534_4_k_cu_N6thrust24THRUST_300001_SM_1000_NS12placeholders2_7E,(_ZN27_INTERNAL_ad1ff534_4_k_cu_N4cuda3std3__45__cpo4cendE - _ZN27_INTERNAL_ad1ff534_4_k_cu_N6thrust24THRUST_300001_SM_1000_NS12placeholders2_7E)
_ZN27_INTERNAL_ad1ff534_4_k_cu_N6thrust24THRUST_300001_SM_1000_NS12placeholders2_7E:
	.zero		1
	.type		_ZN27_INTERNAL_ad1ff534_4_k_cu_N4cuda3std3__45__cpo4cendE,@object
	.size		_ZN27_INTERNAL_ad1ff534_4_k_cu_N4cuda3std3__45__cpo4cendE,(_ZN27_INTERNAL_ad1ff534_4_k_cu_N4cuda3std6ranges3__45__cpo6cbeginE - _ZN27_INTERNAL_ad1ff534_4_k_cu_N4cuda3std3__45__cpo4cendE)
_ZN27_INTERNAL_ad1ff534_4_k_cu_N4cuda3std3__45__cpo4cendE:
	.zero		1
	.type		_ZN27_INTERNAL_ad1ff534_4_k_cu_N4cuda3std6ranges3__45__cpo6cbeginE,@object
	.size		_ZN27_INTERNAL_ad1ff534_4_k_cu_N4cuda3std6ranges3__45__cpo6cbeginE,(_ZN27_INTERNAL_ad1ff534_4_k_cu_N4cuda3std3__420unreachable_sentinelE - _ZN27_INTERNAL_ad1ff534_4_k_cu_N4cuda3std6ranges3__45__cpo6cbeginE)
_ZN27_INTERNAL_ad1ff534_4_k_cu_N4cuda3std6ranges3__45__cpo6cbeginE:
	.zero		1
	.type		_ZN27_INTERNAL_ad1ff534_4_k_cu_N4cuda3std3__420unreachable_sentinelE,@object
	.size		_ZN27_INTERNAL_ad1ff534_4_k_cu_N4cuda3std3__420unreachable_sentinelE,(_ZN27_INTERNAL_ad1ff534_4_k_cu_N4cuda3std6ranges3__45__cpo5ssizeE - _ZN27_INTERNAL_ad1ff534_4_k_cu_N4cuda3std3__420unreachable_sentinelE)
_ZN27_INTERNAL_ad1ff534_4_k_cu_N4cuda3std3__420unreachable_sentinelE:
	.zero		1
	.type		_ZN27_INTERNAL_ad1ff534_4_k_cu_N4cuda3std6ranges3__45__cpo5ssizeE,@object
	.size		_ZN27_INTERNAL_ad1ff534_4_k_cu_N4cuda3std6ranges3__45__cpo5ssizeE,(_ZN27_INTERNAL_ad1ff534_4_k_cu_N6thrust24THRUST_300001_SM_1000_NS8cuda_cub3parE - _ZN27_INTERNAL_ad1ff534_4_k_cu_N4cuda3std6ranges3__45__cpo5ssizeE)
_ZN27_INTERNAL_ad1ff534_4_k_cu_N4cuda3std6ranges3__45__cpo5ssizeE:
	.zero		1
	.type		_ZN27_INTERNAL_ad1ff534_4_k_cu_N6thrust24THRUST_300001_SM_1000_NS8cuda_cub3parE,@object
	.size		_ZN27_INTERNAL_ad1ff534_4_k_cu_N6thrust24THRUST_300001_SM_1000_NS8cuda_cub3parE,(_ZN27_INTERNAL_ad1ff534_4_k_cu_N4cuda3std3__45__cpo5crendE - _ZN27_INTERNAL_ad1ff534_4_k_cu_N6thrust24THRUST_300001_SM_1000_NS8cuda_cub3parE)
_ZN27_INTERNAL_ad1ff534_4_k_cu_N6thrust24THRUST_300001_SM_1000_NS8cuda_cub3parE:
	.zero		1
	.type		_ZN27_INTERNAL_ad1ff534_4_k_cu_N4cuda3std3__45__cpo5crendE,@object
	.size		_ZN27_INTERNAL_ad1ff534_4_k_cu_N4cuda3std3__45__cpo5crendE,(_ZN27_INTERNAL_ad1ff534_4_k_cu_N4cuda3std6ranges3__45__cpo4prevE - _ZN27_INTERNAL_ad1ff534_4_k_cu_N4cuda3std3__45__cpo5crendE)
_ZN27_INTERNAL_ad1ff534_4_k_cu_N4cuda3std3__45__cpo5crendE:
	.zero		1
	.type		_ZN27_INTERNAL_ad1ff534_4_k_cu_N4cuda3std6ranges3__45__cpo4prevE,@object
	.size		_ZN27_INTERNAL_ad1ff534_4_k_cu_N4cuda3std6ranges3__45__cpo4prevE,(_ZN27_INTERNAL_ad1ff534_4_k_cu_N4cuda3std6ranges3__45__cpo9iter_moveE - _ZN27_INTERNAL_ad1ff534_4_k_cu_N4cuda3std6ranges3__45__cpo4prevE)
_ZN27_INTERNAL_ad1ff534_4_k_cu_N4cuda3std6ranges3__45__cpo4prevE:
	.zero		1
	.type		_ZN27_INTERNAL_ad1ff534_4_k_cu_N4cuda3std6ranges3__45__cpo9iter_moveE,@object
	.size		_ZN27_INTERNAL_ad1ff534_4_k_cu_N4cuda3std6ranges3__45__cpo9iter_moveE,(_ZN27_INTERNAL_ad1ff534_4_k_cu_N6thrust24THRUST_300001_SM_1000_NS12placeholders2_3E - _ZN27_INTERNAL_ad1ff534_4_k_cu_N4cuda3std6ranges3__45__cpo9iter_moveE)
_ZN27_INTERNAL_ad1ff534_4_k_cu_N4cuda3std6ranges3__45__cpo9iter_moveE:
	.zero		1
	.type		_ZN27_INTERNAL_ad1ff534_4_k_cu_N6thrust24THRUST_300001_SM_1000_NS12placeholders2_3E,@object
	.size		_ZN27_INTERNAL_ad1ff534_4_k_cu_N6thrust24THRUST_300001_SM_1000_NS12placeholders2_3E,(.L_31 - _ZN27_INTERNAL_ad1ff534_4_k_cu_N6thrust24THRUST_300001_SM_1000_NS12placeholders2_3E)
_ZN27_INTERNAL_ad1ff534_4_k_cu_N6thrust24THRUST_300001_SM_1000_NS12placeholders2_3E:
	.zero		1
.L_31:


//--------------------- .nv.shared._ZN3cub18CUB_300001_SM_10006detail6reduce18DeviceReduceKernelINS2_10policy_hubIdyN4cuda3std3__44plusIdEEE10Policy1000EN6thrust24THRUST_300001_SM_1000_NS6detail15normal_iteratorINSD_10device_ptrIdEEEEyS9_dNS7_10__identityEEEvT0_PT3_T1_NS0_13GridEvenShareISN_EET2_T4_ --------------------------
	.section	.nv.shared._ZN3cub18CUB_300001_SM_10006detail6reduce18DeviceReduceKernelINS2_10policy_hubIdyN4cuda3std3__44plusIdEEE10Policy1000EN6thrust24THRUST_300001_SM_1000_NS6detail15normal_iteratorINSD_10device_ptrIdEEEEyS9_dNS7_10__identityEEEvT0_PT3_T1_NS0_13GridEvenShareISN_EET2_T4_,"aw",@nobits
	.sectionflags	@""
	.align	8
.nv.shared._ZN3cub18CUB_300001_SM_10006detail6reduce18DeviceReduceKernelINS2_10policy_hubIdyN4cuda3std3__44plusIdEEE10Policy1000EN6thrust24THRUST_300001_SM_1000_NS6detail15normal_iteratorINSD_10device_ptrIdEEEEyS9_dNS7_10__identityEEEvT0_PT3_T1_NS0_13GridEvenShareISN_EET2_T4_:
	.zero		1176


//--------------------- .nv.shared._ZN3cub18CUB_300001_SM_10006detail6reduce28DeviceReduceSingleTileKernelINS2_10policy_hubIdyN4cuda3std3__44plusIdEEE10Policy1000EN6thrust24THRUST_300001_SM_1000_NS6detail15normal_iteratorINSD_10device_ptrIdEEEEPdyS9_ddNS7_10__identityEEEvT0_T1_T2_T3_T4_T6_ --------------------------
	.section	.nv.shared._ZN3cub18CUB_300001_SM_10006detail6reduce28DeviceReduceSingleTileKernelINS2_10policy_hubIdyN4cuda3std3__44plusIdEEE10Policy1000EN6thrust24THRUST_300001_SM_1000_NS6detail15normal_iteratorINSD_10device_ptrIdEEEEPdyS9_ddNS7_10__identityEEEvT0_T1_T2_T3_T4_T6_,"aw",@nobits
	.sectionflags	@""
	.align	8
.nv.shared._ZN3cub18CUB_300001_SM_10006detail6reduce28DeviceReduceSingleTileKernelINS2_10policy_hubIdyN4cuda3std3__44plusIdEEE10Policy1000EN6thrust24THRUST_300001_SM_1000_NS6detail15normal_iteratorINSD_10device_ptrIdEEEEPdyS9_ddNS7_10__identityEEEvT0_T1_T2_T3_T4_T6_:
	.zero		1176


//--------------------- .nv.shared._ZN3cub18CUB_300001_SM_10006detail6reduce28DeviceReduceSingleTileKernelINS2_10policy_hubIdjN4cuda3std3__44plusIdEEE10Policy1000EPdSC_iS9_ddNS7_10__identityEEEvT0_T1_T2_T3_T4_T6_ --------------------------
	.section	.nv.shared._ZN3cub18CUB_300001_SM_10006detail6reduce28DeviceReduceSingleTileKernelINS2_10policy_hubIdjN4cuda3std3__44plusIdEEE10Policy1000EPdSC_iS9_ddNS7_10__identityEEEvT0_T1_T2_T3_T4_T6_,"aw",@nobits
	.sectionflags	@""
	.align	8
.nv.shared._ZN3cub18CUB_300001_SM_10006detail6reduce28DeviceReduceSingleTileKernelINS2_10policy_hubIdjN4cuda3std3__44plusIdEEE10Policy1000EPdSC_iS9_ddNS7_10__identityEEEvT0_T1_T2_T3_T4_T6_:
	.zero		1216


//--------------------- .nv.shared._ZN3cub18CUB_300001_SM_10006detail6reduce18DeviceReduceKernelINS2_10policy_hubIdjN4cuda3std3__44plusIdEEE10Policy1000EN6thrust24THRUST_300001_SM_1000_NS6detail15normal_iteratorINSD_10device_ptrIdEEEEjS9_dNS7_10__identityEEEvT0_PT3_T1_NS0_13GridEvenShareISN_EET2_T4_ --------------------------
	.section	.nv.shared._ZN3cub18CUB_300001_SM_10006detail6reduce18DeviceReduceKernelINS2_10policy_hubIdjN4cuda3std3__44plusIdEEE10Policy1000EN6thrust24THRUST_300001_SM_1000_NS6detail15normal_iteratorINSD_10device_ptrIdEEEEjS9_dNS7_10__identityEEEvT0_PT3_T1_NS0_13GridEvenShareISN_EET2_T4_,"aw",@nobits
	.sectionflags	@""
	.align	8
.nv.shared._ZN3cub18CUB_300001_SM_10006detail6reduce18DeviceReduceKernelINS2_10policy_hubIdjN4cuda3std3__44plusIdEEE10Policy1000EN6thrust24THRUST_300001_SM_1000_NS6detail15normal_iteratorINSD_10device_ptrIdEEEEjS9_dNS7_10__identityEEEvT0_PT3_T1_NS0_13GridEvenShareISN_EET2_T4_:
	.zero		1216


//--------------------- .nv.shared._ZN3cub18CUB_300001_SM_10006detail6reduce28DeviceReduceSingleTileKernelINS2_10policy_hubIdjN4cuda3std3__44plusIdEEE10Policy1000EN6thrust24THRUST_300001_SM_1000_NS6detail15normal_iteratorINSD_10device_ptrIdEEEEPdjS9_ddNS7_10__identityEEEvT0_T1_T2_T3_T4_T6_ --------------------------
	.section	.nv.shared._ZN3cub18CUB_300001_SM_10006detail6reduce28DeviceReduceSingleTileKernelINS2_10policy_hubIdjN4cuda3std3__44plusIdEEE10Policy1000EN6thrust24THRUST_300001_SM_1000_NS6detail15normal_iteratorINSD_10device_ptrIdEEEEPdjS9_ddNS7_10__identityEEEvT0_T1_T2_T3_T4_T6_,"aw",@nobits
	.sectionflags	@""
	.align	8
.nv.shared._ZN3cub18CUB_300001_SM_10006detail6reduce28DeviceReduceSingleTileKernelINS2_10policy_hubIdjN4cuda3std3__44plusIdEEE10Policy1000EN6thrust24THRUST_300001_SM_1000_NS6detail15normal_iteratorINSD_10device_ptrIdEEEEPdjS9_ddNS7_10__identityEEEvT0_T1_T2_T3_T4_T6_:
	.zero		1216


//--------------------- .nv.constant0._ZN3cub18CUB_300001_SM_10006detail6reduce28DeviceReduceSingleTileKernelINS2_10policy_hubIdyN4cuda3std3__44plusIdEEE10Policy1000EPdSC_iS9_ddNS7_10__identityEEEvT0_T1_T2_T3_T4_T6_ --------------------------
	.section	.nv.constant0._ZN3cub18CUB_300001_SM_10006detail6reduce28DeviceReduceSingleTileKernelINS2_10policy_hubIdyN4cuda3std3__44plusIdEEE10Policy1000EPdSC_iS9_ddNS7_10__identityEEEvT0_T1_T2_T3_T4_T6_,"a",@progbits
	.sectionflags	@""
	.align	4
.nv.constant0._ZN3cub18CUB_300001_SM_10006detail6reduce28DeviceReduceSingleTileKernelINS2_10policy_hubIdyN4cuda3std3__44plusIdEEE10Policy1000EPdSC_iS9_ddNS7_10__identityEEEvT0_T1_T2_T3_T4_T6_:
	.zero		929


//--------------------- .nv.constant0._ZN3cub18CUB_300001_SM_10006detail6reduce18DeviceReduceKernelINS2_10policy_hubIdyN4cuda3std3__44plusIdEEE10Policy1000EN6thrust24THRUST_300001_SM_1000_NS6detail15normal_iteratorINSD_10device_ptrIdEEEEyS9_dNS7_10__identityEEEvT0_PT3_T1_NS0_13GridEvenShareISN_EET2_T4_ --------------------------
	.section	.nv.constant0._ZN3cub18CUB_300001_SM_10006detail6reduce18DeviceReduceKernelINS2_10policy_hubIdyN4cuda3std3__44plusIdEEE10Policy1000EN6thrust24THRUST_300001_SM_1000_NS6detail15normal_iteratorINSD_10device_ptrIdEEEEyS9_dNS7_10__identityEEEvT0_PT3_T1_NS0_13GridEvenShareISN_EET2_T4_,"a",@progbits
	.sectionflags	@""
	.align	4
.nv.constant0._ZN3cub18CUB_300001_SM_10006detail6reduce18DeviceReduceKernelINS2_10policy_hubIdyN4cuda3std3__44plusIdEEE10Policy1000EN6thrust24THRUST_300001_SM_1000_NS6detail15normal_iteratorINSD_10device_ptrIdEEEEyS9_dNS7_10__identityEEEvT0_PT3_T1_NS0_13GridEvenShareISN_EET2_T4_:
	.zero		994


//--------------------- .nv.constant0._ZN3cub18CUB_300001_SM_10006detail6reduce28DeviceReduceSingleTileKernelINS2_10policy_hubIdyN4cuda3std3__44plusIdEEE10Policy1000EN6thrust24THRUST_300001_SM_1000_NS6detail15normal_iteratorINSD_10device_ptrIdEEEEPdyS9_ddNS7_10__identityEEEvT0_T1_T2_T3_T4_T6_ --------------------------
	.section	.nv.constant0._ZN3cub18CUB_300001_SM_10006detail6reduce28DeviceReduceSingleTileKernelINS2_10policy_hubIdyN4cuda3std3__44plusIdEEE10Policy1000EN6thrust24THRUST_300001_SM_1000_NS6detail15normal_iteratorINSD_10device_ptrIdEEEEPdyS9_ddNS7_10__identityEEEvT0_T1_T2_T3_T4_T6_,"a",@progbits
	.sectionflags	@""
	.align	4
.nv.constant0._ZN3cub18CUB_300001_SM_10006detail6reduce28DeviceReduceSingleTileKernelINS2_10policy_hubIdyN4cuda3std3__44plusIdEEE10Policy1000EN6thrust24THRUST_300001_SM_1000_NS6detail15normal_iteratorINSD_10device_ptrIdEEEEPdyS9_ddNS7_10__identityEEEvT0_T1_T2_T3_T4_T6_:
	.zero		937


//--------------------- .nv.constant0._ZN3cub18CUB_300001_SM_10006detail6reduce28DeviceReduceSingleTileKernelINS2_10policy_hubIdjN4cuda3std3__44plusIdEEE10Policy1000EPdSC_iS9_ddNS7_10__identityEEEvT0_T1_T2_T3_T4_T6_ --------------------------
	.section	.nv.constant0._ZN3cub18CUB_300001_SM_10006detail6reduce28DeviceReduceSingleTileKernelINS2_10policy_hubIdjN4cuda3std3__44plusIdEEE10Policy1000EPdSC_iS9_ddNS7_10__identityEEEvT0_T1_T2_T3_T4_T6_,"a",@progbits
	.sectionflags	@""
	.align	4
.nv.constant0._ZN3cub18CUB_300001_SM_10006detail6reduce28DeviceReduceSingleTileKernelINS2_10policy_hubIdjN4cuda3std3__44plusIdEEE10Policy1000EPdSC_iS9_ddNS7_10__identityEEEvT0_T1_T2_T3_T4_T6_:
	.zero		929


//--------------------- .nv.constant0._ZN3cub18CUB_300001_SM_10006detail6reduce18DeviceReduceKernelINS2_10policy_hubIdjN4cuda3std3__44plusIdEEE10Policy1000EN6thrust24THRUST_300001_SM_1000_NS6detail15normal_iteratorINSD_10device_ptrIdEEEEjS9_dNS7_10__identityEEEvT0_PT3_T1_NS0_13GridEvenShareISN_EET2_T4_ --------------------------
	.section	.nv.constant0._ZN3cub18CUB_300001_SM_10006detail6reduce18DeviceReduceKernelINS2_10policy_hubIdjN4cuda3std3__44plusIdEEE10Policy1000EN6thrust24THRUST_300001_SM_1000_NS6detail15normal_iteratorINSD_10device_ptrIdEEEEjS9_dNS7_10__identityEEEvT0_PT3_T1_NS0_13GridEvenShareISN_EET2_T4_,"a",@progbits
	.sectionflags	@""
	.align	4
.nv.constant0._ZN3cub18CUB_300001_SM_10006detail6reduce18DeviceReduceKernelINS2_10policy_hubIdjN4cuda3std3__44plusIdEEE10Policy1000EN6thrust24THRUST_300001_SM_1000_NS6detail15normal_iteratorINSD_10device_ptrIdEEEEjS9_dNS7_10__identityEEEvT0_PT3_T1_NS0_13GridEvenShareISN_EET2_T4_:
	.zero		958


//--------------------- .nv.constant0._ZN3cub18CUB_300001_SM_10006detail6reduce28DeviceReduceSingleTileKernelINS2_10policy_hubIdjN4cuda3std3__44plusIdEEE10Policy1000EN6thrust24THRUST_300001_SM_1000_NS6detail15normal_iteratorINSD_10device_ptrIdEEEEPdjS9_ddNS7_10__identityEEEvT0_T1_T2_T3_T4_T6_ --------------------------
	.section	.nv.constant0._ZN3cub18CUB_300001_SM_10006detail6reduce28DeviceReduceSingleTileKernelINS2_10policy_hubIdjN4cuda3std3__44plusIdEEE10Policy1000EN6thrust24THRUST_300001_SM_1000_NS6detail15normal_iteratorINSD_10device_ptrIdEEEEPdjS9_ddNS7_10__identityEEEvT0_T1_T2_T3_T4_T6_,"a",@progbits
	.sectionflags	@""
	.align	4
.nv.constant0._ZN3cub18CUB_300001_SM_10006detail6reduce28DeviceReduceSingleTileKernelINS2_10policy_hubIdjN4cuda3std3__44plusIdEEE10Policy1000EN6thrust24THRUST_300001_SM_1000_NS6detail15normal_iteratorINSD_10device_ptrIdEEEEPdjS9_ddNS7_10__identityEEEvT0_T1_T2_T3_T4_T6_:
	.zero		929


//--------------------- .nv.constant0._ZN3cub18CUB_300001_SM_10006detail9transform16transform_kernelINS2_10policy_hubILb1EN4cuda3std3__45tupleIJN6thrust24THRUST_300001_SM_1000_NS6detail15normal_iteratorINSA_10device_ptrIdEEEEEEEE10policy1000ElNSB_10functional5actorINSJ_9compositeIJNSJ_16operator_adaptorINS7_10multipliesIvEEEENSK_INSJ_5valueIdEEEENSK_INSJ_8argumentILj0EEEEEEEEEESF_JPdEEEvT0_iT1_T2_DpNS2_10kernel_argIT3_EE --------------------------
	.section	.nv.constant0._ZN3cub18CUB_300001_SM_10006detail9transform16transform_kernelINS2_10policy_hubILb1EN4cuda3std3__45tupleIJN6thrust24THRUST_300001_SM_1000_NS6detail15normal_iteratorINSA_10device_ptrIdEEEEEEEE10policy1000ElNSB_10functional5actorINSJ_9compositeIJNSJ_16operator_adaptorINS7_10multipliesIvEEEENSK_INSJ_5valueIdEEEENSK_INSJ_8argumentILj0EEEEEEEEEESF_JPdEEEvT0_iT1_T2_DpNS2_10kernel_argIT3_EE,"a",@progbits
	.sectionflags	@""
	.align	4
.nv.constant0._ZN3cub18CUB_300001_SM_10006detail9transform16transform_kernelINS2_10policy_hubILb1EN4cuda3std3__45tupleIJN6thrust24THRUST_300001_SM_1000_NS6detail15normal_iteratorINSA_10device_ptrIdEEEEEEEE10policy1000ElNSB_10functional5actorINSJ_9compositeIJNSJ_16operator_adaptorINS7_10multipliesIvEEEENSK_INSJ_5valueIdEEEENSK_INSJ_8argumentILj0EEEEEEEEEESF_JPdEEEvT0_iT1_T2_DpNS2_10kernel_argIT3_EE:
	.zero		960


//--------------------- .nv.constant0._ZN3cub18CUB_300001_SM_10006detail9transform16transform_kernelINS2_10policy_hubILb1EN4cuda3std3__45tupleIJN6thrust24THRUST_300001_SM_1000_NS6detail15normal_iteratorINSA_10device_ptrIdEEEEEEEE10policy1000EiNSB_10functional5actorINSJ_9compositeIJNSJ_16operator_adaptorINS7_10multipliesIvEEEENSK_INSJ_5valueIdEEEENSK_INSJ_8argumentILj0EEEEEEEEEESF_JPdEEEvT0_iT1_T2_DpNS2_10kernel_argIT3_EE --------------------------
	.section	.nv.constant0._ZN3cub18CUB_300001_SM_10006detail9transform16transform_kernelINS2_10policy_hubILb1EN4cuda3std3__45tupleIJN6thrust24THRUST_300001_SM_1000_NS6detail15normal_iteratorINSA_10device_ptrIdEEEEEEEE10policy1000EiNSB_10functional5actorINSJ_9compositeIJNSJ_16operator_adaptorINS7_10multipliesIvEEEENSK_INSJ_5valueIdEEEENSK_INSJ_8argumentILj0EEEEEEEEEESF_JPdEEEvT0_iT1_T2_DpNS2_10kernel_argIT3_EE,"a",@progbits
	.sectionflags	@""
	.align	4
.nv.constant0._ZN3cub18CUB_300001_SM_10006detail9transform16transform_kernelINS2_10policy_hubILb1EN4cuda3std3__45tupleIJN6thrust24THRUST_300001_SM_1000_NS6detail15normal_iteratorINSA_10device_ptrIdEEEEEEEE10policy1000EiNSB_10functional5actorINSJ_9compositeIJNSJ_16operator_adaptorINS7_10multipliesIvEEEENSK_INSJ_5valueIdEEEENSK_INSJ_8argumentILj0EEEEEEEEEESF_JPdEEEvT0_iT1_T2_DpNS2_10kernel_argIT3_EE:
	.zero		952


//--------------------- .nv.constant0._ZN3cub18CUB_300001_SM_10006detail9transform16transform_kernelINS2_10policy_hubILb1EN4cuda3std3__45tupleIJN6thrust24THRUST_300001_SM_1000_NS6detail15normal_iteratorINSA_10device_ptrIdEEEEEEEE10policy1000El10PiFunctionSF_JPdEEEvT0_iT1_T2_DpNS2_10kernel_argIT3_EE --------------------------
	.section	.nv.constant0._ZN3cub18CUB_300001_SM_10006detail9transform16transform_kernelINS2_10policy_hubILb1EN4cuda3std3__45tupleIJN6thrust24THRUST_300001_SM_1000_NS6detail15normal_iteratorINSA_10device_ptrIdEEEEEEEE10policy1000El10PiFunctionSF_JPdEEEvT0_iT1_T2_DpNS2_10kernel_argIT3_EE,"a",@progbits
	.sectionflags	@""
	.align	4
.nv.constant0._ZN3cub18CUB_300001_SM_10006detail9transform16transform_kernelINS2_10policy_hubILb1EN4cuda3std3__45tupleIJN6thrust24THRUST_300001_SM_1000_NS6detail15normal_iteratorINSA_10device_ptrIdEEEEEEEE10policy1000El10PiFunctionSF_JPdEEEvT0_iT1_T2_DpNS2_10kernel_argIT3_EE:
	.zero		936


//--------------------- .nv.constant0._ZN3cub18CUB_300001_SM_10006detail9transform16transform_kernelINS2_10policy_hubILb1EN4cuda3std3__45tupleIJN6thrust24THRUST_300001_SM_1000_NS6detail15normal_iteratorINSA_10device_ptrIdEEEEEEEE10policy1000Ei10PiFunctionSF_JPdEEEvT0_iT1_T2_DpNS2_10kernel_argIT3_EE --------------------------
	.section	.nv.constant0._ZN3cub18CUB_300001_SM_10006detail9transform16transform_kernelINS2_10policy_hubILb1EN4cuda3std3__45tupleIJN6thrust24THRUST_300001_SM_1000_NS6detail15normal_iteratorINSA_10device_ptrIdEEEEEEEE10policy1000Ei10PiFunctionSF_JPdEEEvT0_iT1_T2_DpNS2_10kernel_argIT3_EE,"a",@progbits
	.sectionflags	@""
	.align	4
.nv.constant0._ZN3cub18CUB_300001_SM_10006detail9transform16transform_kernelINS2_10policy_hubILb1EN4cuda3std3__45tupleIJN6thrust24THRUST_300001_SM_1000_NS6detail15normal_iteratorINSA_10device_ptrIdEEEEEEEE10policy1000Ei10PiFunctionSF_JPdEEEvT0_iT1_T2_DpNS2_10kernel_argIT3_EE:
	.zero		936


//--------------------- .nv.constant0._ZN3cub18CUB_300001_SM_10006detail8for_each13static_kernelINS2_12policy_hub_t12policy_500_tElN6thrust24THRUST_300001_SM_1000_NS8cuda_cub10__tabulate7functorINS7_6detail15normal_iteratorINS7_10device_ptrIdEEEENS7_6system6detail7generic6detail22compute_sequence_valueIdvEElEEEEvT0_T1_ --------------------------
	.section	.nv.constant0._ZN3cub18CUB_300001_SM_10006detail8for_each13static_kernelINS2_12policy_hub_t12policy_500_tElN6thrust24THRUST_300001_SM_1000_NS8cuda_cub10__tabulate7functorINS7_6detail15normal_iteratorINS7_10device_ptrIdEEEENS7_6system6detail7generic6detail22compute_sequence_valueIdvEElEEEEvT0_T1_,"a",@progbits
	.sectionflags	@""
	.align	4
.nv.constant0._ZN3cub18CUB_300001_SM_10006detail8for_each13static_kernelINS2_12policy_hub_t12policy_500_tElN6thrust24THRUST_300001_SM_1000_NS8cuda_cub10__tabulate7functorINS7_6detail15normal_iteratorINS7_10device_ptrIdEEEENS7_6system6detail7generic6detail22compute_sequence_valueIdvEElEEEEvT0_T1_:
	.zero		928


//--------------------- .nv.constant0._ZN3cub18CUB_300001_SM_10006detail8for_each13static_kernelINS2_12policy_hub_t12policy_500_tEmN6thrust24THRUST_300001_SM_1000_NS8cuda_cub20__uninitialized_fill7functorINS7_10device_ptrIdEEdEEEEvT0_T1_ --------------------------
	.section	.nv.constant0._ZN3cub18CUB_300001_SM_10006detail8for_each13static_kernelINS2_12policy_hub_t12policy_500_tEmN6thrust24THRUST_300001_SM_1000_NS8cuda_cub20__uninitialized_fill7functorINS7_10device_ptrIdEEdEEEEvT0_T1_,"a",@progbits
	.sectionflags	@""
	.align	4
.nv.constant0._ZN3cub18CUB_300001_SM_10006detail8for_each13static_kernelINS2_12policy_hub_t12policy_500_tEmN6thrust24THRUST_300001_SM_1000_NS8cuda_cub20__uninitialized_fill7functorINS7_10device_ptrIdEEdEEEEvT0_T1_:
	.zero		920


//--------------------- .nv.constant0._ZN3cub18CUB_300001_SM_10006detail11EmptyKernelIvEEvv --------------------------
	.section	.nv.constant0._ZN3cub18CUB_300001_SM_10006detail11EmptyKernelIvEEvv,"a",@progbits
	.sectionflags	@""
	.align	4
.nv.constant0._ZN3cub18CUB_300001_SM_10006detail11EmptyKernelIvEEvv:
	.zero		896


//--------------------- SYMBOLS --------------------------

	.type		.nv.reservedSmem.offset0,@object
	.size		.nv.reservedSmem.offset0,0x4
	.type		.nv.reservedSmem.cap,@object
	.size		.nv.reservedSmem.cap,0x4
